	.target	sm_100a

	.elftype	@"ET_EXEC"


//--------------------- .note.nv.tkinfo           --------------------------
	.section	.note.nv.tkinfo,"",@"SHT_NOTE"
	.sectionflags	@"SHF_NOTE_NV_TKINFO"
	.tkinfo
        /*0018*/ 	.word	0x00000002
        /*0030*/ 	.string	""
        /*0030*/ 	.string	"ptxas"
        /*0030*/ 	.string	"Cuda compilation tools, release 13.0, V13.0.88"
        /*0030*/ 	.string	"Build cuda_13.0.r13.0/compiler.36424714_0"
        /*0030*/ 	.string	"-arch sm_100a -m 64 "



//--------------------- .note.nv.cuinfo           --------------------------
	.section	.note.nv.cuinfo,"",@"SHT_NOTE"
	.sectionflags	@"SHF_NOTE_NV_CUINFO"
        /*0018*/ 	.short	0x0002
        /*001a*/ 	.short	0x0064
        /*001c*/ 	.short	0x0082
	.zero		2


//--------------------- .nv.info                  --------------------------
	.section	.nv.info,"",@"SHT_CUDA_INFO"
	.align	4


	//----- nvinfo : EIATTR_REGCOUNT
	.align		4
        /*0000*/ 	.byte	0x04, 0x2f
        /*0002*/ 	.short	(.L_12 - .L_11)
	.align		4
.L_11:
        /*0004*/ 	.word	index@(_ZN7cutlass13device_kernelIN5flash11enable_sm90INS1_16FlashAttnFwdSm90INS1_25CollectiveMainloopFwdSm90ILi2EN4cute5tupleIJNS5_1CILi1EEES8_S8_EEENS6_IJNS7_ILi128EEENS7_ILi96EEENS7_ILi64EEEEEELi256ENS_6half_tEfNS_4arch4Sm90ELb1ELb0ELb0ELb1ELb0ELb1ELb1ELb1ELb0ELb1ELb1ELb0EEENS1_21CollectiveEpilogueFwdINS6_IJSA_NS7_ILi256EEESB_EEES9_SE_SG_Li256ELb1ELb1ELb1ELb0EEENS1_36VarlenDynamicPersistentTileSchedulerILi128ELi96ELi256ELi128ELb1ELb1ELb1ELb1ELb1ELb1EEEEEEEEEvNT_6ParamsE)
        /*0008*/ 	.word	0x00000004


	//----- nvinfo : EIATTR_FRAME_SIZE
	.align		4
.L_12:
        /*000c*/ 	.byte	0x04, 0x11
        /*000e*/ 	.short	(.L_14 - .L_13)
	.align		4
.L_13:
        /*0010*/ 	.word	index@(_ZN7cutlass13device_kernelIN5flash11enable_sm90INS1_16FlashAttnFwdSm90INS1_25CollectiveMainloopFwdSm90ILi2EN4cute5tupleIJNS5_1CILi1EEES8_S8_EEENS6_IJNS7_ILi128EEENS7_ILi96EEENS7_ILi64EEEEEELi256ENS_6half_tEfNS_4arch4Sm90ELb1ELb0ELb0ELb1ELb0ELb1ELb1ELb1ELb0ELb1ELb1ELb0EEENS1_21CollectiveEpilogueFwdINS6_IJSA_NS7_ILi256EEESB_EEES9_SE_SG_Li256ELb1ELb1ELb1ELb0EEENS1_36VarlenDynamicPersistentTileSchedulerILi128ELi96ELi256ELi128ELb1ELb1ELb1ELb1ELb1ELb1EEEEEEEEEvNT_6ParamsE)
        /*0014*/ 	.word	0x00000000


	//----- nvinfo : EIATTR_REGCOUNT
	.align		4
.L_14:
        /*0018*/ 	.byte	0x04, 0x2f
        /*001a*/ 	.short	(.L_16 - .L_15)
	.align		4
.L_15:
        /*001c*/ 	.word	index@(_ZN7cutlass13device_kernelIN5flash11enable_sm90INS1_16FlashAttnFwdSm90INS1_25CollectiveMainloopFwdSm90ILi2EN4cute5tupleIJNS5_1CILi1EEES8_S8_EEENS6_IJNS7_ILi128EEENS7_ILi96EEENS7_ILi64EEEEEELi256ENS_6half_tEfNS_4arch4Sm90ELb1ELb0ELb0ELb1ELb0ELb0ELb1ELb1ELb0ELb1ELb1ELb0EEENS1_21CollectiveEpilogueFwdINS6_IJSA_NS7_ILi256EEESB_EEES9_SE_SG_Li256ELb1ELb1ELb1ELb0EEENS1_36VarlenDynamicPersistentTileSchedulerILi128ELi96ELi256ELi128ELb1ELb1ELb1ELb1ELb1ELb1EEEEEEEEEvNT_6ParamsE)
        /*0020*/ 	.word	0x00000004


	//----- nvinfo : EIATTR_FRAME_SIZE
	.align		4
.L_16:
        /*0024*/ 	.byte	0x04, 0x11
        /*0026*/ 	.short	(.L_18 - .L_17)
	.align		4
.L_17:
        /*0028*/ 	.word	index@(_ZN7cutlass13device_kernelIN5flash11enable_sm90INS1_16FlashAttnFwdSm90INS1_25CollectiveMainloopFwdSm90ILi2EN4cute5tupleIJNS5_1CILi1EEES8_S8_EEENS6_IJNS7_ILi128EEENS7_ILi96EEENS7_ILi64EEEEEELi256ENS_6half_tEfNS_4arch4Sm90ELb1ELb0ELb0ELb1ELb0ELb0ELb1ELb1ELb0ELb1ELb1ELb0EEENS1_21CollectiveEpilogueFwdINS6_IJSA_NS7_ILi256EEESB_EEES9_SE_SG_Li256ELb1ELb1ELb1ELb0EEENS1_36VarlenDynamicPersistentTileSchedulerILi128ELi96ELi256ELi128ELb1ELb1ELb1ELb1ELb1ELb1EEEEEEEEEvNT_6ParamsE)
        /*002c*/ 	.word	0x00000000


	//----- nvinfo : EIATTR_REGCOUNT
	.align		4
.L_18:
        /*0030*/ 	.byte	0x04, 0x2f
        /*0032*/ 	.short	(.L_20 - .L_19)
	.align		4
.L_19:
        /*0034*/ 	.word	index@(_ZN7cutlass13device_kernelIN5flash11enable_sm90INS1_16FlashAttnFwdSm90INS1_25CollectiveMainloopFwdSm90ILi2EN4cute5tupleIJNS5_1CILi1EEES8_S8_EEENS6_IJNS7_ILi128EEENS7_ILi96EEENS7_ILi64EEEEEELi256ENS_6half_tEfNS_4arch4Sm90ELb1ELb0ELb0ELb1ELb0ELb1ELb0ELb1ELb0ELb1ELb1ELb0EEENS1_21CollectiveEpilogueFwdINS6_IJSA_NS7_ILi256EEESB_EEES9_SE_SG_Li256ELb1ELb1ELb1ELb0EEENS1_36VarlenDynamicPersistentTileSchedulerILi128ELi96ELi256ELi128ELb1ELb1ELb1ELb1ELb1ELb1EEEEEEEEEvNT_6ParamsE)
        /*0038*/ 	.word	0x00000004


	//----- nvinfo : EIATTR_FRAME_SIZE
	.align		4
.L_20:
        /*003c*/ 	.byte	0x04, 0x11
        /*003e*/ 	.short	(.L_22 - .L_21)
	.align		4
.L_21:
        /*0040*/ 	.word	index@(_ZN7cutlass13device_kernelIN5flash11enable_sm90INS1_16FlashAttnFwdSm90INS1_25CollectiveMainloopFwdSm90ILi2EN4cute5tupleIJNS5_1CILi1EEES8_S8_EEENS6_IJNS7_ILi128EEENS7_ILi96EEENS7_ILi64EEEEEELi256ENS_6half_tEfNS_4arch4Sm90ELb1ELb0ELb0ELb1ELb0ELb1ELb0ELb1ELb0ELb1ELb1ELb0EEENS1_21CollectiveEpilogueFwdINS6_IJSA_NS7_ILi256EEESB_EEES9_SE_SG_Li256ELb1ELb1ELb1ELb0EEENS1_36VarlenDynamicPersistentTileSchedulerILi128ELi96ELi256ELi128ELb1ELb1ELb1ELb1ELb1ELb1EEEEEEEEEvNT_6ParamsE)
        /*0044*/ 	.word	0x00000000


	//----- nvinfo : EIATTR_REGCOUNT
	.align		4
.L_22:
        /*0048*/ 	.byte	0x04, 0x2f
        /*004a*/ 	.short	(.L_24 - .L_23)
	.align		4
.L_23:
        /*004c*/ 	.word	index@(_ZN7cutlass13device_kernelIN5flash11enable_sm90INS1_16FlashAttnFwdSm90INS1_25CollectiveMainloopFwdSm90ILi2EN4cute5tupleIJNS5_1CILi1EEES8_S8_EEENS6_IJNS7_ILi128EEENS7_ILi96EEENS7_ILi64EEEEEELi256ENS_6half_tEfNS_4arch4Sm90ELb1ELb0ELb0ELb1ELb0ELb0ELb0ELb1ELb0ELb1ELb1ELb0EEENS1_21CollectiveEpilogueFwdINS6_IJSA_NS7_ILi256EEESB_EEES9_SE_SG_Li256ELb1ELb1ELb1ELb0EEENS1_36VarlenDynamicPersistentTileSchedulerILi128ELi96ELi256ELi128ELb1ELb1ELb1ELb1ELb1ELb1EEEEEEEEEvNT_6ParamsE)
        /*0050*/ 	.word	0x00000004


	//----- nvinfo : EIATTR_FRAME_SIZE
	.align		4
.L_24:
        /*0054*/ 	.byte	0x04, 0x11
        /*0056*/ 	.short	(.L_26 - .L_25)
	.align		4
.L_25:
        /*0058*/ 	.word	index@(_ZN7cutlass13device_kernelIN5flash11enable_sm90INS1_16FlashAttnFwdSm90INS1_25CollectiveMainloopFwdSm90ILi2EN4cute5tupleIJNS5_1CILi1EEES8_S8_EEENS6_IJNS7_ILi128EEENS7_ILi96EEENS7_ILi64EEEEEELi256ENS_6half_tEfNS_4arch4Sm90ELb1ELb0ELb0ELb1ELb0ELb0ELb0ELb1ELb0ELb1ELb1ELb0EEENS1_21CollectiveEpilogueFwdINS6_IJSA_NS7_ILi256EEESB_EEES9_SE_SG_Li256ELb1ELb1ELb1ELb0EEENS1_36VarlenDynamicPersistentTileSchedulerILi128ELi96ELi256ELi128ELb1ELb1ELb1ELb1ELb1ELb1EEEEEEEEEvNT_6ParamsE)
        /*005c*/ 	.word	0x00000000


	//----- nvinfo : EIATTR_REGCOUNT
	.align		4
.L_26:
        /*0060*/ 	.byte	0x04, 0x2f
        /*0062*/ 	.short	(.L_28 - .L_27)
	.align		4
.L_27:
        /*0064*/ 	.word	index@(_ZN7cutlass13device_kernelIN5flash11enable_sm90INS1_16FlashAttnFwdSm90INS1_25CollectiveMainloopFwdSm90ILi2EN4cute5tupleIJNS5_1CILi1EEES8_S8_EEENS6_IJNS7_ILi128EEENS7_ILi96EEENS7_ILi64EEEEEELi256ENS_6half_tEfNS_4arch4Sm90ELb1ELb0ELb0ELb0ELb0ELb0ELb1ELb1ELb0ELb1ELb1ELb0EEENS1_21CollectiveEpilogueFwdINS6_IJSA_NS7_ILi256EEESB_EEES9_SE_SG_Li256ELb0ELb1ELb1ELb0EEENS1_19SingleTileSchedulerILb0ELb1ELb1ELi128EEEEEEEEEvNT_6ParamsE)
        /*0068*/ 	.word	0x00000004


	//----- nvinfo : EIATTR_FRAME_SIZE
	.align		4
.L_28:
        /*006c*/ 	.byte	0x04, 0x11
        /*006e*/ 	.short	(.L_30 - .L_29)
	.align		4
.L_29:
        /*0070*/ 	.word	index@(_ZN7cutlass13device_kernelIN5flash11enable_sm90INS1_16FlashAttnFwdSm90INS1_25CollectiveMainloopFwdSm90ILi2EN4cute5tupleIJNS5_1CILi1EEES8_S8_EEENS6_IJNS7_ILi128EEENS7_ILi96EEENS7_ILi64EEEEEELi256ENS_6half_tEfNS_4arch4Sm90ELb1ELb0ELb0ELb0ELb0ELb0ELb1ELb1ELb0ELb1ELb1ELb0EEENS1_21CollectiveEpilogueFwdINS6_IJSA_NS7_ILi256EEESB_EEES9_SE_SG_Li256ELb0ELb1ELb1ELb0EEENS1_19SingleTileSchedulerILb0ELb1ELb1ELi128EEEEEEEEEvNT_6ParamsE)
        /*0074*/ 	.word	0x00000000


	//----- nvinfo : EIATTR_REGCOUNT
	.align		4
.L_30:
        /*0078*/ 	.byte	0x04, 0x2f
        /*007a*/ 	.short	(.L_32 - .L_31)
	.align		4
.L_31:
        /*007c*/ 	.word	index@(_ZN7cutlass13device_kernelIN5flash11enable_sm90INS1_16FlashAttnFwdSm90INS1_25CollectiveMainloopFwdSm90ILi2EN4cute5tupleIJNS5_1CILi1EEES8_S8_EEENS6_IJNS7_ILi128EEENS7_ILi96EEENS7_ILi64EEEEEELi256ENS_6half_tEfNS_4arch4Sm90ELb1ELb0ELb0ELb0ELb0ELb0ELb0ELb1ELb0ELb1ELb1ELb0EEENS1_21CollectiveEpilogueFwdINS6_IJSA_NS7_ILi256EEESB_EEES9_SE_SG_Li256ELb0ELb1ELb1ELb0EEENS1_19SingleTileSchedulerILb0ELb1ELb1ELi128EEEEEEEEEvNT_6ParamsE)
        /*0080*/ 	.word	0x00000004


	//----- nvinfo : EIATTR_FRAME_SIZE
	.align		4
.L_32:
        /*0084*/ 	.byte	0x04, 0x11
        /*0086*/ 	.short	(.L_34 - .L_33)
	.align		4
.L_33:
        /*0088*/ 	.word	index@(_ZN7cutlass13device_kernelIN5flash11enable_sm90INS1_16FlashAttnFwdSm90INS1_25CollectiveMainloopFwdSm90ILi2EN4cute5tupleIJNS5_1CILi1EEES8_S8_EEENS6_IJNS7_ILi128EEENS7_ILi96EEENS7_ILi64EEEEEELi256ENS_6half_tEfNS_4arch4Sm90ELb1ELb0ELb0ELb0ELb0ELb0ELb0ELb1ELb0ELb1ELb1ELb0EEENS1_21CollectiveEpilogueFwdINS6_IJSA_NS7_ILi256EEESB_EEES9_SE_SG_Li256ELb0ELb1ELb1ELb0EEENS1_19SingleTileSchedulerILb0ELb1ELb1ELi128EEEEEEEEEvNT_6ParamsE)
        /*008c*/ 	.word	0x00000000


	//----- nvinfo : EIATTR_REGCOUNT
	.align		4
.L_34:
        /*0090*/ 	.byte	0x04, 0x2f
        /*0092*/ 	.short	(.L_36 - .L_35)
	.align		4
.L_35:
        /*0094*/ 	.word	index@(_ZN7cutlass13device_kernelIN5flash11enable_sm90INS1_16FlashAttnFwdSm90INS1_25CollectiveMainloopFwdSm90ILi2EN4cute5tupleIJNS5_1CILi1EEES8_S8_EEENS6_IJNS7_ILi128EEENS7_ILi96EEENS7_ILi64EEEEEELi256ENS_6half_tEfNS_4arch4Sm90ELb0ELb1ELb0ELb1ELb0ELb1ELb1ELb1ELb0ELb1ELb1ELb0EEENS1_21CollectiveEpilogueFwdINS6_IJSA_NS7_ILi256EEESB_EEES9_SE_SG_Li256ELb1ELb1ELb1ELb0EEENS1_36VarlenDynamicPersistentTileSchedulerILi128ELi96ELi256ELi128ELb1ELb1ELb1ELb1ELb0ELb1EEEEEEEEEvNT_6ParamsE)
        /*0098*/ 	.word	0x00000004


	//----- nvinfo : EIATTR_FRAME_SIZE
	.align		4
.L_36:
        /*009c*/ 	.byte	0x04, 0x11
        /*009e*/ 	.short	(.L_38 - .L_37)
	.align		4
.L_37:
        /*00a0*/ 	.word	index@(_ZN7cutlass13device_kernelIN5flash11enable_sm90INS1_16FlashAttnFwdSm90INS1_25CollectiveMainloopFwdSm90ILi2EN4cute5tupleIJNS5_1CILi1EEES8_S8_EEENS6_IJNS7_ILi128EEENS7_ILi96EEENS7_ILi64EEEEEELi256ENS_6half_tEfNS_4arch4Sm90ELb0ELb1ELb0ELb1ELb0ELb1ELb1ELb1ELb0ELb1ELb1ELb0EEENS1_21CollectiveEpilogueFwdINS6_IJSA_NS7_ILi256EEESB_EEES9_SE_SG_Li256ELb1ELb1ELb1ELb0EEENS1_36VarlenDynamicPersistentTileSchedulerILi128ELi96ELi256ELi128ELb1ELb1ELb1ELb1ELb0ELb1EEEEEEEEEvNT_6ParamsE)
        /*00a4*/ 	.word	0x00000000


	//----- nvinfo : EIATTR_REGCOUNT
	.align		4
.L_38:
        /*00a8*/ 	.byte	0x04, 0x2f
        /*00aa*/ 	.short	(.L_40 - .L_39)
	.align		4
.L_39:
        /*00ac*/ 	.word	index@(_ZN7cutlass13device_kernelIN5flash11enable_sm90INS1_16FlashAttnFwdSm90INS1_25CollectiveMainloopFwdSm90ILi2EN4cute5tupleIJNS5_1CILi1EEES8_S8_EEENS6_IJNS7_ILi128EEENS7_ILi96EEENS7_ILi64EEEEEELi256ENS_6half_tEfNS_4arch4Sm90ELb0ELb1ELb0ELb1ELb0ELb0ELb1ELb1ELb0ELb1ELb1ELb0EEENS1_21CollectiveEpilogueFwdINS6_IJSA_NS7_ILi256EEESB_EEES9_SE_SG_Li256ELb1ELb1ELb1ELb0EEENS1_36VarlenDynamicPersistentTileSchedulerILi128ELi96ELi256ELi128ELb1ELb1ELb1ELb1ELb0ELb1EEEEEEEEEvNT_6ParamsE)
        /*00b0*/ 	.word	0x00000004


	//----- nvinfo : EIATTR_FRAME_SIZE
	.align		4
.L_40:
        /*00b4*/ 	.byte	0x04, 0x11
        /*00b6*/ 	.short	(.L_42 - .L_41)
	.align		4
.L_41:
        /*00b8*/ 	.word	index@(_ZN7cutlass13device_kernelIN5flash11enable_sm90INS1_16FlashAttnFwdSm90INS1_25CollectiveMainloopFwdSm90ILi2EN4cute5tupleIJNS5_1CILi1EEES8_S8_EEENS6_IJNS7_ILi128EEENS7_ILi96EEENS7_ILi64EEEEEELi256ENS_6half_tEfNS_4arch4Sm90ELb0ELb1ELb0ELb1ELb0ELb0ELb1ELb1ELb0ELb1ELb1ELb0EEENS1_21CollectiveEpilogueFwdINS6_IJSA_NS7_ILi256EEESB_EEES9_SE_SG_Li256ELb1ELb1ELb1ELb0EEENS1_36VarlenDynamicPersistentTileSchedulerILi128ELi96ELi256ELi128ELb1ELb1ELb1ELb1ELb0ELb1EEEEEEEEEvNT_6ParamsE)
        /*00bc*/ 	.word	0x00000000


	//----- nvinfo : EIATTR_REGCOUNT
	.align		4
.L_42:
        /*00c0*/ 	.byte	0x04, 0x2f
        /*00c2*/ 	.short	(.L_44 - .L_43)
	.align		4
.L_43:
        /*00c4*/ 	.word	index@(_ZN7cutlass13device_kernelIN5flash11enable_sm90INS1_16FlashAttnFwdSm90INS1_25CollectiveMainloopFwdSm90ILi2EN4cute5tupleIJNS5_1CILi1EEES8_S8_EEENS6_IJNS7_ILi128EEENS7_ILi96EEENS7_ILi64EEEEEELi256ENS_6half_tEfNS_4arch4Sm90ELb0ELb1ELb0ELb1ELb0ELb1ELb0ELb1ELb0ELb1ELb1ELb0EEENS1_21CollectiveEpilogueFwdINS6_IJSA_NS7_ILi256EEESB_EEES9_SE_SG_Li256ELb1ELb1ELb1ELb0EEENS1_36VarlenDynamicPersistentTileSchedulerILi128ELi96ELi256ELi128ELb1ELb1ELb1ELb1ELb0ELb1EEEEEEEEEvNT_6ParamsE)
        /*00c8*/ 	.word	0x00000004


	//----- nvinfo : EIATTR_FRAME_SIZE
	.align		4
.L_44:
        /*00cc*/ 	.byte	0x04, 0x11
        /*00ce*/ 	.short	(.L_46 - .L_45)
	.align		4
.L_45:
        /*00d0*/ 	.word	index@(_ZN7cutlass13device_kernelIN5flash11enable_sm90INS1_16FlashAttnFwdSm90INS1_25CollectiveMainloopFwdSm90ILi2EN4cute5tupleIJNS5_1CILi1EEES8_S8_EEENS6_IJNS7_ILi128EEENS7_ILi96EEENS7_ILi64EEEEEELi256ENS_6half_tEfNS_4arch4Sm90ELb0ELb1ELb0ELb1ELb0ELb1ELb0ELb1ELb0ELb1ELb1ELb0EEENS1_21CollectiveEpilogueFwdINS6_IJSA_NS7_ILi256EEESB_EEES9_SE_SG_Li256ELb1ELb1ELb1ELb0EEENS1_36VarlenDynamicPersistentTileSchedulerILi128ELi96ELi256ELi128ELb1ELb1ELb1ELb1ELb0ELb1EEEEEEEEEvNT_6ParamsE)
        /*00d4*/ 	.word	0x00000000


	//----- nvinfo : EIATTR_REGCOUNT
	.align		4
.L_46:
        /*00d8*/ 	.byte	0x04, 0x2f
        /*00da*/ 	.short	(.L_48 - .L_47)
	.align		4
.L_47:
        /*00dc*/ 	.word	index@(_ZN7cutlass13device_kernelIN5flash11enable_sm90INS1_16FlashAttnFwdSm90INS1_25CollectiveMainloopFwdSm90ILi2EN4cute5tupleIJNS5_1CILi1EEES8_S8_EEENS6_IJNS7_ILi128EEENS7_ILi96EEENS7_ILi64EEEEEELi256ENS_6half_tEfNS_4arch4Sm90ELb0ELb1ELb0ELb1ELb0ELb0ELb0ELb1ELb0ELb1ELb1ELb0EEENS1_21CollectiveEpilogueFwdINS6_IJSA_NS7_ILi256EEESB_EEES9_SE_SG_Li256ELb1ELb1ELb1ELb0EEENS1_36VarlenDynamicPersistentTileSchedulerILi128ELi96ELi256ELi128ELb1ELb1ELb1ELb1ELb0ELb1EEEEEEEEEvNT_6ParamsE)
        /*00e0*/ 	.word	0x00000004


	//----- nvinfo : EIATTR_FRAME_SIZE
	.align		4
.L_48:
        /*00e4*/ 	.byte	0x04, 0x11
        /*00e6*/ 	.short	(.L_50 - .L_49)
	.align		4
.L_49:
        /*00e8*/ 	.word	index@(_ZN7cutlass13device_kernelIN5flash11enable_sm90INS1_16FlashAttnFwdSm90INS1_25CollectiveMainloopFwdSm90ILi2EN4cute5tupleIJNS5_1CILi1EEES8_S8_EEENS6_IJNS7_ILi128EEENS7_ILi96EEENS7_ILi64EEEEEELi256ENS_6half_tEfNS_4arch4Sm90ELb0ELb1ELb0ELb1ELb0ELb0ELb0ELb1ELb0ELb1ELb1ELb0EEENS1_21CollectiveEpilogueFwdINS6_IJSA_NS7_ILi256EEESB_EEES9_SE_SG_Li256ELb1ELb1ELb1ELb0EEENS1_36VarlenDynamicPersistentTileSchedulerILi128ELi96ELi256ELi128ELb1ELb1ELb1ELb1ELb0ELb1EEEEEEEEEvNT_6ParamsE)
        /*00ec*/ 	.word	0x00000000


	//----- nvinfo : EIATTR_REGCOUNT
	.align		4
.L_50:
        /*00f0*/ 	.byte	0x04, 0x2f
        /*00f2*/ 	.short	(.L_52 - .L_51)
	.align		4
.L_51:
        /*00f4*/ 	.word	index@(_ZN7cutlass13device_kernelIN5flash11enable_sm90INS1_16FlashAttnFwdSm90INS1_25CollectiveMainloopFwdSm90ILi2EN4cute5tupleIJNS5_1CILi1EEES8_S8_EEENS6_IJNS7_ILi128EEENS7_ILi96EEENS7_ILi64EEEEEELi256ENS_6half_tEfNS_4arch4Sm90ELb0ELb1ELb0ELb0ELb0ELb0ELb1ELb1ELb0ELb1ELb1ELb0EEENS1_21CollectiveEpilogueFwdINS6_IJSA_NS7_ILi256EEESB_EEES9_SE_SG_Li256ELb0ELb1ELb1ELb0EEENS1_19SingleTileSchedulerILb0ELb1ELb1ELi128EEEEEEEEEvNT_6ParamsE)
        /*00f8*/ 	.word	0x00000004


	//----- nvinfo : EIATTR_FRAME_SIZE
	.align		4
.L_52:
        /*00fc*/ 	.byte	0x04, 0x11
        /*00fe*/ 	.short	(.L_54 - .L_53)
	.align		4
.L_53:
        /*0100*/ 	.word	index@(_ZN7cutlass13device_kernelIN5flash11enable_sm90INS1_16FlashAttnFwdSm90INS1_25CollectiveMainloopFwdSm90ILi2EN4cute5tupleIJNS5_1CILi1EEES8_S8_EEENS6_IJNS7_ILi128EEENS7_ILi96EEENS7_ILi64EEEEEELi256ENS_6half_tEfNS_4arch4Sm90ELb0ELb1ELb0ELb0ELb0ELb0ELb1ELb1ELb0ELb1ELb1ELb0EEENS1_21CollectiveEpilogueFwdINS6_IJSA_NS7_ILi256EEESB_EEES9_SE_SG_Li256ELb0ELb1ELb1ELb0EEENS1_19SingleTileSchedulerILb0ELb1ELb1ELi128EEEEEEEEEvNT_6ParamsE)
        /*0104*/ 	.word	0x00000000


	//----- nvinfo : EIATTR_REGCOUNT
	.align		4
.L_54:
        /*0108*/ 	.byte	0x04, 0x2f
        /*010a*/ 	.short	(.L_56 - .L_55)
	.align		4
.L_55:
        /*010c*/ 	.word	index@(_ZN7cutlass13device_kernelIN5flash11enable_sm90INS1_16FlashAttnFwdSm90INS1_25CollectiveMainloopFwdSm90ILi2EN4cute5tupleIJNS5_1CILi1EEES8_S8_EEENS6_IJNS7_ILi128EEENS7_ILi96EEENS7_ILi64EEEEEELi256ENS_6half_tEfNS_4arch4Sm90ELb0ELb1ELb0ELb0ELb0ELb0ELb0ELb1ELb0ELb1ELb1ELb0EEENS1_21CollectiveEpilogueFwdINS6_IJSA_NS7_ILi256EEESB_EEES9_SE_SG_Li256ELb0ELb1ELb1ELb0EEENS1_19SingleTileSchedulerILb0ELb1ELb1ELi128EEEEEEEEEvNT_6ParamsE)
        /*0110*/ 	.word	0x00000004


	//----- nvinfo : EIATTR_FRAME_SIZE
	.align		4
.L_56:
        /*0114*/ 	.byte	0x04, 0x11
        /*0116*/ 	.short	(.L_58 - .L_57)
	.align		4
.L_57:
        /*0118*/ 	.word	index@(_ZN7cutlass13device_kernelIN5flash11enable_sm90INS1_16FlashAttnFwdSm90INS1_25CollectiveMainloopFwdSm90ILi2EN4cute5tupleIJNS5_1CILi1EEES8_S8_EEENS6_IJNS7_ILi128EEENS7_ILi96EEENS7_ILi64EEEEEELi256ENS_6half_tEfNS_4arch4Sm90ELb0ELb1ELb0ELb0ELb0ELb0ELb0ELb1ELb0ELb1ELb1ELb0EEENS1_21CollectiveEpilogueFwdINS6_IJSA_NS7_ILi256EEESB_EEES9_SE_SG_Li256ELb0ELb1ELb1ELb0EEENS1_19SingleTileSchedulerILb0ELb1ELb1ELi128EEEEEEEEEvNT_6ParamsE)
        /*011c*/ 	.word	0x00000000


	//----- nvinfo : EIATTR_REGCOUNT
	.align		4
.L_58:
        /*0120*/ 	.byte	0x04, 0x2f
        /*0122*/ 	.short	(.L_60 - .L_59)
	.align		4
.L_59:
        /*0124*/ 	.word	index@(_ZN7cutlass13device_kernelIN5flash11enable_sm90INS1_16FlashAttnFwdSm90INS1_25CollectiveMainloopFwdSm90ILi2EN4cute5tupleIJNS5_1CILi1EEES8_S8_EEENS6_IJNS7_ILi128EEENS7_ILi96EEENS7_ILi64EEEEEELi256ENS_6half_tEfNS_4arch4Sm90ELb0ELb0ELb0ELb1ELb0ELb1ELb1ELb1ELb0ELb1ELb1ELb0EEENS1_21CollectiveEpilogueFwdINS6_IJSA_NS7_ILi256EEESB_EEES9_SE_SG_Li256ELb1ELb1ELb1ELb0EEENS1_36VarlenDynamicPersistentTileSchedulerILi128ELi96ELi256ELi128ELb1ELb1ELb1ELb0ELb1ELb1EEEEEEEEEvNT_6ParamsE)
        /*0128*/ 	.word	0x00000004


	//----- nvinfo : EIATTR_FRAME_SIZE
	.align		4
.L_60:
        /*012c*/ 	.byte	0x04, 0x11
        /*012e*/ 	.short	(.L_62 - .L_61)
	.align		4
.L_61:
        /*0130*/ 	.word	index@(_ZN7cutlass13device_kernelIN5flash11enable_sm90INS1_16FlashAttnFwdSm90INS1_25CollectiveMainloopFwdSm90ILi2EN4cute5tupleIJNS5_1CILi1EEES8_S8_EEENS6_IJNS7_ILi128EEENS7_ILi96EEENS7_ILi64EEEEEELi256ENS_6half_tEfNS_4arch4Sm90ELb0ELb0ELb0ELb1ELb0ELb1ELb1ELb1ELb0ELb1ELb1ELb0EEENS1_21CollectiveEpilogueFwdINS6_IJSA_NS7_ILi256EEESB_EEES9_SE_SG_Li256ELb1ELb1ELb1ELb0EEENS1_36VarlenDynamicPersistentTileSchedulerILi128ELi96ELi256ELi128ELb1ELb1ELb1ELb0ELb1ELb1EEEEEEEEEvNT_6ParamsE)
        /*0134*/ 	.word	0x00000000


	//----- nvinfo : EIATTR_REGCOUNT
	.align		4
.L_62:
        /*0138*/ 	.byte	0x04, 0x2f
        /*013a*/ 	.short	(.L_64 - .L_63)
	.align		4
.L_63:
        /*013c*/ 	.word	index@(_ZN7cutlass13device_kernelIN5flash11enable_sm90INS1_16FlashAttnFwdSm90INS1_25CollectiveMainloopFwdSm90ILi2EN4cute5tupleIJNS5_1CILi1EEES8_S8_EEENS6_IJNS7_ILi128EEENS7_ILi96EEENS7_ILi64EEEEEELi256ENS_6half_tEfNS_4arch4Sm90ELb0ELb0ELb0ELb1ELb0ELb0ELb1ELb1ELb0ELb1ELb1ELb0EEENS1_21CollectiveEpilogueFwdINS6_IJSA_NS7_ILi256EEESB_EEES9_SE_SG_Li256ELb1ELb1ELb1ELb0EEENS1_36VarlenDynamicPersistentTileSchedulerILi128ELi96ELi256ELi128ELb1ELb1ELb1ELb0ELb1ELb1EEEEEEEEEvNT_6ParamsE)
        /*0140*/ 	.word	0x00000004


	//----- nvinfo : EIATTR_FRAME_SIZE
	.align		4
.L_64:
        /*0144*/ 	.byte	0x04, 0x11
        /*0146*/ 	.short	(.L_66 - .L_65)
	.align		4
.L_65:
        /*0148*/ 	.word	index@(_ZN7cutlass13device_kernelIN5flash11enable_sm90INS1_16FlashAttnFwdSm90INS1_25CollectiveMainloopFwdSm90ILi2EN4cute5tupleIJNS5_1CILi1EEES8_S8_EEENS6_IJNS7_ILi128EEENS7_ILi96EEENS7_ILi64EEEEEELi256ENS_6half_tEfNS_4arch4Sm90ELb0ELb0ELb0ELb1ELb0ELb0ELb1ELb1ELb0ELb1ELb1ELb0EEENS1_21CollectiveEpilogueFwdINS6_IJSA_NS7_ILi256EEESB_EEES9_SE_SG_Li256ELb1ELb1ELb1ELb0EEENS1_36VarlenDynamicPersistentTileSchedulerILi128ELi96ELi256ELi128ELb1ELb1ELb1ELb0ELb1ELb1EEEEEEEEEvNT_6ParamsE)
        /*014c*/ 	.word	0x00000000


	//----- nvinfo : EIATTR_REGCOUNT
	.align		4
.L_66:
        /*0150*/ 	.byte	0x04, 0x2f
        /*0152*/ 	.short	(.L_68 - .L_67)
	.align		4
.L_67:
        /*0154*/ 	.word	index@(_ZN7cutlass13device_kernelIN5flash11enable_sm90INS1_16FlashAttnFwdSm90INS1_25CollectiveMainloopFwdSm90ILi2EN4cute5tupleIJNS5_1CILi1EEES8_S8_EEENS6_IJNS7_ILi128EEENS7_ILi96EEENS7_ILi64EEEEEELi256ENS_6half_tEfNS_4arch4Sm90ELb0ELb0ELb0ELb1ELb0ELb1ELb0ELb1ELb0ELb1ELb1ELb0EEENS1_21CollectiveEpilogueFwdINS6_IJSA_NS7_ILi256EEESB_EEES9_SE_SG_Li256ELb1ELb1ELb1ELb0EEENS1_36VarlenDynamicPersistentTileSchedulerILi128ELi96ELi256ELi128ELb1ELb1ELb1ELb0ELb1ELb1EEEEEEEEEvNT_6ParamsE)
        /*0158*/ 	.word	0x00000004


	//----- nvinfo : EIATTR_FRAME_SIZE
	.align		4
.L_68:
        /*015c*/ 	.byte	0x04, 0x11
        /*015e*/ 	.short	(.L_70 - .L_69)
	.align		4
.L_69:
        /*0160*/ 	.word	index@(_ZN7cutlass13device_kernelIN5flash11enable_sm90INS1_16FlashAttnFwdSm90INS1_25CollectiveMainloopFwdSm90ILi2EN4cute5tupleIJNS5_1CILi1EEES8_S8_EEENS6_IJNS7_ILi128EEENS7_ILi96EEENS7_ILi64EEEEEELi256ENS_6half_tEfNS_4arch4Sm90ELb0ELb0ELb0ELb1ELb0ELb1ELb0ELb1ELb0ELb1ELb1ELb0EEENS1_21CollectiveEpilogueFwdINS6_IJSA_NS7_ILi256EEESB_EEES9_SE_SG_Li256ELb1ELb1ELb1ELb0EEENS1_36VarlenDynamicPersistentTileSchedulerILi128ELi96ELi256ELi128ELb1ELb1ELb1ELb0ELb1ELb1EEEEEEEEEvNT_6ParamsE)
        /*0164*/ 	.word	0x00000000


	//----- nvinfo : EIATTR_REGCOUNT
	.align		4
.L_70:
        /*0168*/ 	.byte	0x04, 0x2f
        /*016a*/ 	.short	(.L_72 - .L_71)
	.align		4
.L_71:
        /*016c*/ 	.word	index@(_ZN7cutlass13device_kernelIN5flash11enable_sm90INS1_16FlashAttnFwdSm90INS1_25CollectiveMainloopFwdSm90ILi2EN4cute5tupleIJNS5_1CILi1EEES8_S8_EEENS6_IJNS7_ILi128EEENS7_ILi96EEENS7_ILi64EEEEEELi256ENS_6half_tEfNS_4arch4Sm90ELb0ELb0ELb0ELb1ELb0ELb0ELb0ELb1ELb0ELb1ELb1ELb0EEENS1_21CollectiveEpilogueFwdINS6_IJSA_NS7_ILi256EEESB_EEES9_SE_SG_Li256ELb1ELb1ELb1ELb0EEENS1_36VarlenDynamicPersistentTileSchedulerILi128ELi96ELi256ELi128ELb1ELb1ELb1ELb0ELb1ELb1EEEEEEEEEvNT_6ParamsE)
        /*0170*/ 	.word	0x00000004


	//----- nvinfo : EIATTR_FRAME_SIZE
	.align		4
.L_72:
        /*0174*/ 	.byte	0x04, 0x11
        /*0176*/ 	.short	(.L_74 - .L_73)
	.align		4
.L_73:
        /*0178*/ 	.word	index@(_ZN7cutlass13device_kernelIN5flash11enable_sm90INS1_16FlashAttnFwdSm90INS1_25CollectiveMainloopFwdSm90ILi2EN4cute5tupleIJNS5_1CILi1EEES8_S8_EEENS6_IJNS7_ILi128EEENS7_ILi96EEENS7_ILi64EEEEEELi256ENS_6half_tEfNS_4arch4Sm90ELb0ELb0ELb0ELb1ELb0ELb0ELb0ELb1ELb0ELb1ELb1ELb0EEENS1_21CollectiveEpilogueFwdINS6_IJSA_NS7_ILi256EEESB_EEES9_SE_SG_Li256ELb1ELb1ELb1ELb0EEENS1_36VarlenDynamicPersistentTileSchedulerILi128ELi96ELi256ELi128ELb1ELb1ELb1ELb0ELb1ELb1EEEEEEEEEvNT_6ParamsE)
        /*017c*/ 	.word	0x00000000


	//----- nvinfo : EIATTR_REGCOUNT
	.align		4
.L_74:
        /*0180*/ 	.byte	0x04, 0x2f
        /*0182*/ 	.short	(.L_76 - .L_75)
	.align		4
.L_75:
        /*0184*/ 	.word	index@(_ZN7cutlass13device_kernelIN5flash11enable_sm90INS1_16FlashAttnFwdSm90INS1_25CollectiveMainloopFwdSm90ILi2EN4cute5tupleIJNS5_1CILi1EEES8_S8_EEENS6_IJNS7_ILi128EEENS7_ILi96EEENS7_ILi64EEEEEELi256ENS_6half_tEfNS_4arch4Sm90ELb0ELb0ELb0ELb0ELb0ELb0ELb1ELb1ELb0ELb1ELb1ELb0EEENS1_21CollectiveEpilogueFwdINS6_IJSA_NS7_ILi256EEESB_EEES9_SE_SG_Li256ELb0ELb1ELb1ELb0EEENS1_19SingleTileSchedulerILb0ELb1ELb1ELi128EEEEEEEEEvNT_6ParamsE)
        /*0188*/ 	.word	0x00000004


	//----- nvinfo : EIATTR_FRAME_SIZE
	.align		4
.L_76:
        /*018c*/ 	.byte	0x04, 0x11
        /*018e*/ 	.short	(.L_78 - .L_77)
	.align		4
.L_77:
        /*0190*/ 	.word	index@(_ZN7cutlass13device_kernelIN5flash11enable_sm90INS1_16FlashAttnFwdSm90INS1_25CollectiveMainloopFwdSm90ILi2EN4cute5tupleIJNS5_1CILi1EEES8_S8_EEENS6_IJNS7_ILi128EEENS7_ILi96EEENS7_ILi64EEEEEELi256ENS_6half_tEfNS_4arch4Sm90ELb0ELb0ELb0ELb0ELb0ELb0ELb1ELb1ELb0ELb1ELb1ELb0EEENS1_21CollectiveEpilogueFwdINS6_IJSA_NS7_ILi256EEESB_EEES9_SE_SG_Li256ELb0ELb1ELb1ELb0EEENS1_19SingleTileSchedulerILb0ELb1ELb1ELi128EEEEEEEEEvNT_6ParamsE)
        /*0194*/ 	.word	0x00000000


	//----- nvinfo : EIATTR_REGCOUNT
	.align		4
.L_78:
        /*0198*/ 	.byte	0x04, 0x2f
        /*019a*/ 	.short	(.L_80 - .L_79)
	.align		4
.L_79:
        /*019c*/ 	.word	index@(_ZN7cutlass13device_kernelIN5flash11enable_sm90INS1_16FlashAttnFwdSm90INS1_25CollectiveMainloopFwdSm90ILi2EN4cute5tupleIJNS5_1CILi1EEES8_S8_EEENS6_IJNS7_ILi128EEENS7_ILi96EEENS7_ILi64EEEEEELi256ENS_6half_tEfNS_4arch4Sm90ELb0ELb0ELb0ELb0ELb0ELb0ELb0ELb1ELb0ELb1ELb1ELb0EEENS1_21CollectiveEpilogueFwdINS6_IJSA_NS7_ILi256EEESB_EEES9_SE_SG_Li256ELb0ELb1ELb1ELb0EEENS1_19SingleTileSchedulerILb0ELb1ELb1ELi128EEEEEEEEEvNT_6ParamsE)
        /*01a0*/ 	.word	0x00000004


	//----- nvinfo : EIATTR_FRAME_SIZE
	.align		4
.L_80:
        /*01a4*/ 	.byte	0x04, 0x11
        /*01a6*/ 	.short	(.L_82 - .L_81)
	.align		4
.L_81:
        /*01a8*/ 	.word	index@(_ZN7cutlass13device_kernelIN5flash11enable_sm90INS1_16FlashAttnFwdSm90INS1_25CollectiveMainloopFwdSm90ILi2EN4cute5tupleIJNS5_1CILi1EEES8_S8_EEENS6_IJNS7_ILi128EEENS7_ILi96EEENS7_ILi64EEEEEELi256ENS_6half_tEfNS_4arch4Sm90ELb0ELb0ELb0ELb0ELb0ELb0ELb0ELb1ELb0ELb1ELb1ELb0EEENS1_21CollectiveEpilogueFwdINS6_IJSA_NS7_ILi256EEESB_EEES9_SE_SG_Li256ELb0ELb1ELb1ELb0EEENS1_19SingleTileSchedulerILb0ELb1ELb1ELi128EEEEEEEEEvNT_6ParamsE)
        /*01ac*/ 	.word	0x00000000


	//----- nvinfo : EIATTR_REGCOUNT
	.align		4
.L_82:
        /*01b0*/ 	.byte	0x04, 0x2f
        /*01b2*/ 	.short	(.L_84 - .L_83)
	.align		4
.L_83:
        /*01b4*/ 	.word	index@(_ZN7cutlass13device_kernelIN5flash11enable_sm90INS1_16FlashAttnFwdSm90INS1_25CollectiveMainloopFwdSm90ILi2EN4cute5tupleIJNS5_1CILi1EEES8_S8_EEENS6_IJNS7_ILi64EEESA_SA_EEELi512ENS_6half_tEfNS_4arch4Sm90ELb1ELb0ELb0ELb1ELb0ELb1ELb1ELb0ELb0ELb1ELb1ELb0EEENS1_21CollectiveEpilogueFwdINS6_IJSA_NS7_ILi512EEESA_EEES9_SC_SE_Li256ELb1ELb1ELb1ELb0EEENS1_36VarlenDynamicPersistentTileSchedulerILi64ELi64ELi256ELi128ELb1ELb1ELb1ELb1ELb1ELb1EEEEEEEEEvNT_6ParamsE)
        /*01b8*/ 	.word	0x00000004


	//----- nvinfo : EIATTR_FRAME_SIZE
	.align		4
.L_84:
        /*01bc*/ 	.byte	0x04, 0x11
        /*01be*/ 	.short	(.L_86 - .L_85)
	.align		4
.L_85:
        /*01c0*/ 	.word	index@(_ZN7cutlass13device_kernelIN5flash11enable_sm90INS1_16FlashAttnFwdSm90INS1_25CollectiveMainloopFwdSm90ILi2EN4cute5tupleIJNS5_1CILi1EEES8_S8_EEENS6_IJNS7_ILi64EEESA_SA_EEELi512ENS_6half_tEfNS_4arch4Sm90ELb1ELb0ELb0ELb1ELb0ELb1ELb1ELb0ELb0ELb1ELb1ELb0EEENS1_21CollectiveEpilogueFwdINS6_IJSA_NS7_ILi512EEESA_EEES9_SC_SE_Li256ELb1ELb1ELb1ELb0EEENS1_36VarlenDynamicPersistentTileSchedulerILi64ELi64ELi256ELi128ELb1ELb1ELb1ELb1ELb1ELb1EEEEEEEEEvNT_6ParamsE)
        /*01c4*/ 	.word	0x00000000


	//----- nvinfo : EIATTR_REGCOUNT
	.align		4
.L_86:
        /*01c8*/ 	.byte	0x04, 0x2f
        /*01ca*/ 	.short	(.L_88 - .L_87)
	.align		4
.L_87:
        /*01cc*/ 	.word	index@(_ZN7cutlass13device_kernelIN5flash11enable_sm90INS1_16FlashAttnFwdSm90INS1_25CollectiveMainloopFwdSm90ILi2EN4cute5tupleIJNS5_1CILi1EEES8_S8_EEENS6_IJNS7_ILi64EEESA_SA_EEELi512ENS_6half_tEfNS_4arch4Sm90ELb1ELb0ELb0ELb1ELb0ELb0ELb1ELb0ELb0ELb1ELb1ELb0EEENS1_21CollectiveEpilogueFwdINS6_IJSA_NS7_ILi512EEESA_EEES9_SC_SE_Li256ELb1ELb1ELb1ELb0EEENS1_36VarlenDynamicPersistentTileSchedulerILi64ELi64ELi256ELi128ELb1ELb1ELb1ELb1ELb1ELb1EEEEEEEEEvNT_6ParamsE)
        /*01d0*/ 	.word	0x00000004


	//----- nvinfo : EIATTR_FRAME_SIZE
	.align		4
.L_88:
        /*01d4*/ 	.byte	0x04, 0x11
        /*01d6*/ 	.short	(.L_90 - .L_89)
	.align		4
.L_89:
        /*01d8*/ 	.word	index@(_ZN7cutlass13device_kernelIN5flash11enable_sm90INS1_16FlashAttnFwdSm90INS1_25CollectiveMainloopFwdSm90ILi2EN4cute5tupleIJNS5_1CILi1EEES8_S8_EEENS6_IJNS7_ILi64EEESA_SA_EEELi512ENS_6half_tEfNS_4arch4Sm90ELb1ELb0ELb0ELb1ELb0ELb0ELb1ELb0ELb0ELb1ELb1ELb0EEENS1_21CollectiveEpilogueFwdINS6_IJSA_NS7_ILi512EEESA_EEES9_SC_SE_Li256ELb1ELb1ELb1ELb0EEENS1_36VarlenDynamicPersistentTileSchedulerILi64ELi64ELi256ELi128ELb1ELb1ELb1ELb1ELb1ELb1EEEEEEEEEvNT_6ParamsE)
        /*01dc*/ 	.word	0x00000000


	//----- nvinfo : EIATTR_REGCOUNT
	.align		4
.L_90:
        /*01e0*/ 	.byte	0x04, 0x2f
        /*01e2*/ 	.short	(.L_92 - .L_91)
	.align		4
.L_91:
        /*01e4*/ 	.word	index@(_ZN7cutlass13device_kernelIN5flash11enable_sm90INS1_16FlashAttnFwdSm90INS1_25CollectiveMainloopFwdSm90ILi2EN4cute5tupleIJNS5_1CILi1EEES8_S8_EEENS6_IJNS7_ILi64EEESA_SA_EEELi512ENS_6half_tEfNS_4arch4Sm90ELb1ELb0ELb0ELb1ELb0ELb1ELb0ELb0ELb0ELb1ELb1ELb0EEENS1_21CollectiveEpilogueFwdINS6_IJSA_NS7_ILi512EEESA_EEES9_SC_SE_Li256ELb1ELb1ELb1ELb0EEENS1_36VarlenDynamicPersistentTileSchedulerILi64ELi64ELi256ELi128ELb1ELb1ELb1ELb1ELb1ELb1EEEEEEEEEvNT_6ParamsE)
        /*01e8*/ 	.word	0x00000004


	//----- nvinfo : EIATTR_FRAME_SIZE
	.align		4
.L_92:
        /*01ec*/ 	.byte	0x04, 0x11
        /*01ee*/ 	.short	(.L_94 - .L_93)
	.align		4
.L_93:
        /*01f0*/ 	.word	index@(_ZN7cutlass13device_kernelIN5flash11enable_sm90INS1_16FlashAttnFwdSm90INS1_25CollectiveMainloopFwdSm90ILi2EN4cute5tupleIJNS5_1CILi1EEES8_S8_EEENS6_IJNS7_ILi64EEESA_SA_EEELi512ENS_6half_tEfNS_4arch4Sm90ELb1ELb0ELb0ELb1ELb0ELb1ELb0ELb0ELb0ELb1ELb1ELb0EEENS1_21CollectiveEpilogueFwdINS6_IJSA_NS7_ILi512EEESA_EEES9_SC_SE_Li256ELb1ELb1ELb1ELb0EEENS1_36VarlenDynamicPersistentTileSchedulerILi64ELi64ELi256ELi128ELb1ELb1ELb1ELb1ELb1ELb1EEEEEEEEEvNT_6ParamsE)
        /*01f4*/ 	.word	0x00000000


	//----- nvinfo : EIATTR_REGCOUNT
	.align		4
.L_94:
        /*01f8*/ 	.byte	0x04, 0x2f
        /*01fa*/ 	.short	(.L_96 - .L_95)
	.align		4
.L_95:
        /*01fc*/ 	.word	index@(_ZN7cutlass13device_kernelIN5flash11enable_sm90INS1_16FlashAttnFwdSm90INS1_25CollectiveMainloopFwdSm90ILi2EN4cute5tupleIJNS5_1CILi1EEES8_S8_EEENS6_IJNS7_ILi64EEESA_SA_EEELi512ENS_6half_tEfNS_4arch4Sm90ELb1ELb0ELb0ELb1ELb0ELb0ELb0ELb0ELb0ELb1ELb1ELb0EEENS1_21CollectiveEpilogueFwdINS6_IJSA_NS7_ILi512EEESA_EEES9_SC_SE_Li256ELb1ELb1ELb1ELb0EEENS1_36VarlenDynamicPersistentTileSchedulerILi64ELi64ELi256ELi128ELb1ELb1ELb1ELb1ELb1ELb1EEEEEEEEEvNT_6ParamsE)
        /*0200*/ 	.word	0x00000004


	//----- nvinfo : EIATTR_FRAME_SIZE
	.align		4
.L_96:
        /*0204*/ 	.byte	0x04, 0x11
        /*0206*/ 	.short	(.L_98 - .L_97)
	.align		4
.L_97:
        /*0208*/ 	.word	index@(_ZN7cutlass13device_kernelIN5flash11enable_sm90INS1_16FlashAttnFwdSm90INS1_25CollectiveMainloopFwdSm90ILi2EN4cute5tupleIJNS5_1CILi1EEES8_S8_EEENS6_IJNS7_ILi64EEESA_SA_EEELi512ENS_6half_tEfNS_4arch4Sm90ELb1ELb0ELb0ELb1ELb0ELb0ELb0ELb0ELb0ELb1ELb1ELb0EEENS1_21CollectiveEpilogueFwdINS6_IJSA_NS7_ILi512EEESA_EEES9_SC_SE_Li256ELb1ELb1ELb1ELb0EEENS1_36VarlenDynamicPersistentTileSchedulerILi64ELi64ELi256ELi128ELb1ELb1ELb1ELb1ELb1ELb1EEEEEEEEEvNT_6ParamsE)
        /*020c*/ 	.word	0x00000000


	//----- nvinfo : EIATTR_REGCOUNT
	.align		4
.L_98:
        /*0210*/ 	.byte	0x04, 0x2f
        /*0212*/ 	.short	(.L_100 - .L_99)
	.align		4
.L_99:
        /*0214*/ 	.word	index@(_ZN7cutlass13device_kernelIN5flash11enable_sm90INS1_16FlashAttnFwdSm90INS1_25CollectiveMainloopFwdSm90ILi2EN4cute5tupleIJNS5_1CILi1EEES8_S8_EEENS6_IJNS7_ILi64EEESA_SA_EEELi512ENS_6half_tEfNS_4arch4Sm90ELb1ELb0ELb0ELb0ELb0ELb0ELb1ELb0ELb0ELb1ELb1ELb0EEENS1_21CollectiveEpilogueFwdINS6_IJSA_NS7_ILi512EEESA_EEES9_SC_SE_Li256ELb0ELb1ELb1ELb0EEENS1_19SingleTileSchedulerILb0ELb1ELb1ELi64EEEEEEEEEvNT_6ParamsE)
        /*0218*/ 	.word	0x00000004


	//----- nvinfo : EIATTR_FRAME_SIZE
	.align		4
.L_100:
        /*021c*/ 	.byte	0x04, 0x11
        /*021e*/ 	.short	(.L_102 - .L_101)
	.align		4
.L_101:
        /*0220*/ 	.word	index@(_ZN7cutlass13device_kernelIN5flash11enable_sm90INS1_16FlashAttnFwdSm90INS1_25CollectiveMainloopFwdSm90ILi2EN4cute5tupleIJNS5_1CILi1EEES8_S8_EEENS6_IJNS7_ILi64EEESA_SA_EEELi512ENS_6half_tEfNS_4arch4Sm90ELb1ELb0ELb0ELb0ELb0ELb0ELb1ELb0ELb0ELb1ELb1ELb0EEENS1_21CollectiveEpilogueFwdINS6_IJSA_NS7_ILi512EEESA_EEES9_SC_SE_Li256ELb0ELb1ELb1ELb0EEENS1_19SingleTileSchedulerILb0ELb1ELb1ELi64EEEEEEEEEvNT_6ParamsE)
        /*0224*/ 	.word	0x00000000


	//----- nvinfo : EIATTR_REGCOUNT
	.align		4
.L_102:
        /*0228*/ 	.byte	0x04, 0x2f
        /*022a*/ 	.short	(.L_104 - .L_103)
	.align		4
.L_103:
        /*022c*/ 	.word	index@(_ZN7cutlass13device_kernelIN5flash11enable_sm90INS1_16FlashAttnFwdSm90INS1_25CollectiveMainloopFwdSm90ILi2EN4cute5tupleIJNS5_1CILi1EEES8_S8_EEENS6_IJNS7_ILi64EEESA_SA_EEELi512ENS_6half_tEfNS_4arch4Sm90ELb1ELb0ELb0ELb0ELb0ELb0ELb0ELb0ELb0ELb1ELb1ELb0EEENS1_21CollectiveEpilogueFwdINS6_IJSA_NS7_ILi512EEESA_EEES9_SC_SE_Li256ELb0ELb1ELb1ELb0EEENS1_19SingleTileSchedulerILb0ELb1ELb1ELi64EEEEEEEEEvNT_6ParamsE)
        /*0230*/ 	.word	0x00000004


	//----- nvinfo : EIATTR_FRAME_SIZE
	.align		4
.L_104:
        /*0234*/ 	.byte	0x04, 0x11
        /*0236*/ 	.short	(.L_106 - .L_105)
	.align		4
.L_105:
        /*0238*/ 	.word	index@(_ZN7cutlass13device_kernelIN5flash11enable_sm90INS1_16FlashAttnFwdSm90INS1_25CollectiveMainloopFwdSm90ILi2EN4cute5tupleIJNS5_1CILi1EEES8_S8_EEENS6_IJNS7_ILi64EEESA_SA_EEELi512ENS_6half_tEfNS_4arch4Sm90ELb1ELb0ELb0ELb0ELb0ELb0ELb0ELb0ELb0ELb1ELb1ELb0EEENS1_21CollectiveEpilogueFwdINS6_IJSA_NS7_ILi512EEESA_EEES9_SC_SE_Li256ELb0ELb1ELb1ELb0EEENS1_19SingleTileSchedulerILb0ELb1ELb1ELi64EEEEEEEEEvNT_6ParamsE)
        /*023c*/ 	.word	0x00000000


	//----- nvinfo : EIATTR_REGCOUNT
	.align		4
.L_106:
        /*0240*/ 	.byte	0x04, 0x2f
        /*0242*/ 	.short	(.L_108 - .L_107)
	.align		4
.L_107:
        /*0244*/ 	.word	index@(_ZN7cutlass13device_kernelIN5flash11enable_sm90INS1_16FlashAttnFwdSm90INS1_25CollectiveMainloopFwdSm90ILi2EN4cute5tupleIJNS5_1CILi1EEES8_S8_EEENS6_IJNS7_ILi64EEESA_SA_EEELi512ENS_6half_tEfNS_4arch4Sm90ELb0ELb1ELb0ELb1ELb0ELb1ELb1ELb0ELb0ELb1ELb1ELb0EEENS1_21CollectiveEpilogueFwdINS6_IJSA_NS7_ILi512EEESA_EEES9_SC_SE_Li256ELb1ELb1ELb1ELb0EEENS1_36VarlenDynamicPersistentTileSchedulerILi64ELi64ELi256ELi128ELb1ELb1ELb1ELb1ELb0ELb1EEEEEEEEEvNT_6ParamsE)
        /*0248*/ 	.word	0x00000004


	//----- nvinfo : EIATTR_FRAME_SIZE
	.align		4
.L_108:
        /*024c*/ 	.byte	0x04, 0x11
        /*024e*/ 	.short	(.L_110 - .L_109)
	.align		4
.L_109:
        /*0250*/ 	.word	index@(_ZN7cutlass13device_kernelIN5flash11enable_sm90INS1_16FlashAttnFwdSm90INS1_25CollectiveMainloopFwdSm90ILi2EN4cute5tupleIJNS5_1CILi1EEES8_S8_EEENS6_IJNS7_ILi64EEESA_SA_EEELi512ENS_6half_tEfNS_4arch4Sm90ELb0ELb1ELb0ELb1ELb0ELb1ELb1ELb0ELb0ELb1ELb1ELb0EEENS1_21CollectiveEpilogueFwdINS6_IJSA_NS7_ILi512EEESA_EEES9_SC_SE_Li256ELb1ELb1ELb1ELb0EEENS1_36VarlenDynamicPersistentTileSchedulerILi64ELi64ELi256ELi128ELb1ELb1ELb1ELb1ELb0ELb1EEEEEEEEEvNT_6ParamsE)
        /*0254*/ 	.word	0x00000000


	//----- nvinfo : EIATTR_REGCOUNT
	.align		4
.L_110:
        /*0258*/ 	.byte	0x04, 0x2f
        /*025a*/ 	.short	(.L_112 - .L_111)
	.align		4
.L_111:
        /*025c*/ 	.word	index@(_ZN7cutlass13device_kernelIN5flash11enable_sm90INS1_16FlashAttnFwdSm90INS1_25CollectiveMainloopFwdSm90ILi2EN4cute5tupleIJNS5_1CILi1EEES8_S8_EEENS6_IJNS7_ILi64EEESA_SA_EEELi512ENS_6half_tEfNS_4arch4Sm90ELb0ELb1ELb0ELb1ELb0ELb0ELb1ELb0ELb0ELb1ELb1ELb0EEENS1_21CollectiveEpilogueFwdINS6_IJSA_NS7_ILi512EEESA_EEES9_SC_SE_Li256ELb1ELb1ELb1ELb0EEENS1_36VarlenDynamicPersistentTileSchedulerILi64ELi64ELi256ELi128ELb1ELb1ELb1ELb1ELb0ELb1EEEEEEEEEvNT_6ParamsE)
        /*0260*/ 	.word	0x00000004


	//----- nvinfo : EIATTR_FRAME_SIZE
	.align		4
.L_112:
        /*0264*/ 	.byte	0x04, 0x11
        /*0266*/ 	.short	(.L_114 - .L_113)
	.align		4
.L_113:
        /*0268*/ 	.word	index@(_ZN7cutlass13device_kernelIN5flash11enable_sm90INS1_16FlashAttnFwdSm90INS1_25CollectiveMainloopFwdSm90ILi2EN4cute5tupleIJNS5_1CILi1EEES8_S8_EEENS6_IJNS7_ILi64EEESA_SA_EEELi512ENS_6half_tEfNS_4arch4Sm90ELb0ELb1ELb0ELb1ELb0ELb0ELb1ELb0ELb0ELb1ELb1ELb0EEENS1_21CollectiveEpilogueFwdINS6_IJSA_NS7_ILi512EEESA_EEES9_SC_SE_Li256ELb1ELb1ELb1ELb0EEENS1_36VarlenDynamicPersistentTileSchedulerILi64ELi64ELi256ELi128ELb1ELb1ELb1ELb1ELb0ELb1EEEEEEEEEvNT_6ParamsE)
        /*026c*/ 	.word	0x00000000


	//----- nvinfo : EIATTR_REGCOUNT
	.align		4
.L_114:
        /*0270*/ 	.byte	0x04, 0x2f
        /*0272*/ 	.short	(.L_116 - .L_115)
	.align		4
.L_115:
        /*0274*/ 	.word	index@(_ZN7cutlass13device_kernelIN5flash11enable_sm90INS1_16FlashAttnFwdSm90INS1_25CollectiveMainloopFwdSm90ILi2EN4cute5tupleIJNS5_1CILi1EEES8_S8_EEENS6_IJNS7_ILi64EEESA_SA_EEELi512ENS_6half_tEfNS_4arch4Sm90ELb0ELb1ELb0ELb1ELb0ELb1ELb0ELb0ELb0ELb1ELb1ELb0EEENS1_21CollectiveEpilogueFwdINS6_IJSA_NS7_ILi512EEESA_EEES9_SC_SE_Li256ELb1ELb1ELb1ELb0EEENS1_36VarlenDynamicPersistentTileSchedulerILi64ELi64ELi256ELi128ELb1ELb1ELb1ELb1ELb0ELb1EEEEEEEEEvNT_6ParamsE)
        /*0278*/ 	.word	0x00000004


	//----- nvinfo : EIATTR_FRAME_SIZE
	.align		4
.L_116:
        /*027c*/ 	.byte	0x04, 0x11
        /*027e*/ 	.short	(.L_118 - .L_117)
	.align		4
.L_117:
        /*0280*/ 	.word	index@(_ZN7cutlass13device_kernelIN5flash11enable_sm90INS1_16FlashAttnFwdSm90INS1_25CollectiveMainloopFwdSm90ILi2EN4cute5tupleIJNS5_1CILi1EEES8_S8_EEENS6_IJNS7_ILi64EEESA_SA_EEELi512ENS_6half_tEfNS_4arch4Sm90ELb0ELb1ELb0ELb1ELb0ELb1ELb0ELb0ELb0ELb1ELb1ELb0EEENS1_21CollectiveEpilogueFwdINS6_IJSA_NS7_ILi512EEESA_EEES9_SC_SE_Li256ELb1ELb1ELb1ELb0EEENS1_36VarlenDynamicPersistentTileSchedulerILi64ELi64ELi256ELi128ELb1ELb1ELb1ELb1ELb0ELb1EEEEEEEEEvNT_6ParamsE)
        /*0284*/ 	.word	0x00000000


	//----- nvinfo : EIATTR_REGCOUNT
	.align		4
.L_118:
        /*0288*/ 	.byte	0x04, 0x2f
        /*028a*/ 	.short	(.L_120 - .L_119)
	.align		4
.L_119:
        /*028c*/ 	.word	index@(_ZN7cutlass13device_kernelIN5flash11enable_sm90INS1_16FlashAttnFwdSm90INS1_25CollectiveMainloopFwdSm90ILi2EN4cute5tupleIJNS5_1CILi1EEES8_S8_EEENS6_IJNS7_ILi64EEESA_SA_EEELi512ENS_6half_tEfNS_4arch4Sm90ELb0ELb1ELb0ELb1ELb0ELb0ELb0ELb0ELb0ELb1ELb1ELb0EEENS1_21CollectiveEpilogueFwdINS6_IJSA_NS7_ILi512EEESA_EEES9_SC_SE_Li256ELb1ELb1ELb1ELb0EEENS1_36VarlenDynamicPersistentTileSchedulerILi64ELi64ELi256ELi128ELb1ELb1ELb1ELb1ELb0ELb1EEEEEEEEEvNT_6ParamsE)
        /*0290*/ 	.word	0x00000004


	//----- nvinfo : EIATTR_FRAME_SIZE
	.align		4
.L_120:
        /*0294*/ 	.byte	0x04, 0x11
        /*0296*/ 	.short	(.L_122 - .L_121)
	.align		4
.L_121:
        /*0298*/ 	.word	index@(_ZN7cutlass13device_kernelIN5flash11enable_sm90INS1_16FlashAttnFwdSm90INS1_25CollectiveMainloopFwdSm90ILi2EN4cute5tupleIJNS5_1CILi1EEES8_S8_EEENS6_IJNS7_ILi64EEESA_SA_EEELi512ENS_6half_tEfNS_4arch4Sm90ELb0ELb1ELb0ELb1ELb0ELb0ELb0ELb0ELb0ELb1ELb1ELb0EEENS1_21CollectiveEpilogueFwdINS6_IJSA_NS7_ILi512EEESA_EEES9_SC_SE_Li256ELb1ELb1ELb1ELb0EEENS1_36VarlenDynamicPersistentTileSchedulerILi64ELi64ELi256ELi128ELb1ELb1ELb1ELb1ELb0ELb1EEEEEEEEEvNT_6ParamsE)
        /*029c*/ 	.word	0x00000000


	//----- nvinfo : EIATTR_REGCOUNT
	.align		4
.L_122:
        /*02a0*/ 	.byte	0x04, 0x2f
        /*02a2*/ 	.short	(.L_124 - .L_123)
	.align		4
.L_123:
        /*02a4*/ 	.word	index@(_ZN7cutlass13device_kernelIN5flash11enable_sm90INS1_16FlashAttnFwdSm90INS1_25CollectiveMainloopFwdSm90ILi2EN4cute5tupleIJNS5_1CILi1EEES8_S8_EEENS6_IJNS7_ILi64EEESA_SA_EEELi512ENS_6half_tEfNS_4arch4Sm90ELb0ELb1ELb0ELb0ELb0ELb0ELb1ELb0ELb0ELb1ELb1ELb0EEENS1_21CollectiveEpilogueFwdINS6_IJSA_NS7_ILi512EEESA_EEES9_SC_SE_Li256ELb0ELb1ELb1ELb0EEENS1_19SingleTileSchedulerILb0ELb1ELb1ELi64EEEEEEEEEvNT_6ParamsE)
        /*02a8*/ 	.word	0x00000004


	//----- nvinfo : EIATTR_FRAME_SIZE
	.align		4
.L_124:
        /*02ac*/ 	.byte	0x04, 0x11
        /*02ae*/ 	.short	(.L_126 - .L_125)
	.align		4
.L_125:
        /*02b0*/ 	.word	index@(_ZN7cutlass13device_kernelIN5flash11enable_sm90INS1_16FlashAttnFwdSm90INS1_25CollectiveMainloopFwdSm90ILi2EN4cute5tupleIJNS5_1CILi1EEES8_S8_EEENS6_IJNS7_ILi64EEESA_SA_EEELi512ENS_6half_tEfNS_4arch4Sm90ELb0ELb1ELb0ELb0ELb0ELb0ELb1ELb0ELb0ELb1ELb1ELb0EEENS1_21CollectiveEpilogueFwdINS6_IJSA_NS7_ILi512EEESA_EEES9_SC_SE_Li256ELb0ELb1ELb1ELb0EEENS1_19SingleTileSchedulerILb0ELb1ELb1ELi64EEEEEEEEEvNT_6ParamsE)
        /*02b4*/ 	.word	0x00000000


	//----- nvinfo : EIATTR_REGCOUNT
	.align		4
.L_126:
        /*02b8*/ 	.byte	0x04, 0x2f
        /*02ba*/ 	.short	(.L_128 - .L_127)
	.align		4
.L_127:
        /*02bc*/ 	.word	index@(_ZN7cutlass13device_kernelIN5flash11enable_sm90INS1_16FlashAttnFwdSm90INS1_25CollectiveMainloopFwdSm90ILi2EN4cute5tupleIJNS5_1CILi1EEES8_S8_EEENS6_IJNS7_ILi64EEESA_SA_EEELi512ENS_6half_tEfNS_4arch4Sm90ELb0ELb1ELb0ELb0ELb0ELb0ELb0ELb0ELb0ELb1ELb1ELb0EEENS1_21CollectiveEpilogueFwdINS6_IJSA_NS7_ILi512EEESA_EEES9_SC_SE_Li256ELb0ELb1ELb1ELb0EEENS1_19SingleTileSchedulerILb0ELb1ELb1ELi64EEEEEEEEEvNT_6ParamsE)
        /*02c0*/ 	.word	0x00000004


	//----- nvinfo : EIATTR_FRAME_SIZE
	.align		4
.L_128:
        /*02c4*/ 	.byte	0x04, 0x11
        /*02c6*/ 	.short	(.L_130 - .L_129)
	.align		4
.L_129:
        /*02c8*/ 	.word	index@(_ZN7cutlass13device_kernelIN5flash11enable_sm90INS1_16FlashAttnFwdSm90INS1_25CollectiveMainloopFwdSm90ILi2EN4cute5tupleIJNS5_1CILi1EEES8_S8_EEENS6_IJNS7_ILi64EEESA_SA_EEELi512ENS_6half_tEfNS_4arch4Sm90ELb0ELb1ELb0ELb0ELb0ELb0ELb0ELb0ELb0ELb1ELb1ELb0EEENS1_21CollectiveEpilogueFwdINS6_IJSA_NS7_ILi512EEESA_EEES9_SC_SE_Li256ELb0ELb1ELb1ELb0EEENS1_19SingleTileSchedulerILb0ELb1ELb1ELi64EEEEEEEEEvNT_6ParamsE)
        /*02cc*/ 	.word	0x00000000


	//----- nvinfo : EIATTR_REGCOUNT
	.align		4
.L_130:
        /*02d0*/ 	.byte	0x04, 0x2f
        /*02d2*/ 	.short	(.L_132 - .L_131)
	.align		4
.L_131:
        /*02d4*/ 	.word	index@(_ZN7cutlass13device_kernelIN5flash11enable_sm90INS1_16FlashAttnFwdSm90INS1_25CollectiveMainloopFwdSm90ILi2EN4cute5tupleIJNS5_1CILi1EEES8_S8_EEENS6_IJNS7_ILi64EEESA_SA_EEELi512ENS_6half_tEfNS_4arch4Sm90ELb0ELb0ELb0ELb1ELb0ELb1ELb1ELb0ELb0ELb1ELb1ELb0EEENS1_21CollectiveEpilogueFwdINS6_IJSA_NS7_ILi512EEESA_EEES9_SC_SE_Li256ELb1ELb1ELb1ELb0EEENS1_36VarlenDynamicPersistentTileSchedulerILi64ELi64ELi256ELi128ELb1ELb1ELb1ELb0ELb1ELb1EEEEEEEEEvNT_6ParamsE)
        /*02d8*/ 	.word	0x00000004


	//----- nvinfo : EIATTR_FRAME_SIZE
	.align		4
.L_132:
        /*02dc*/ 	.byte	0x04, 0x11
        /*02de*/ 	.short	(.L_134 - .L_133)
	.align		4
.L_133:
        /*02e0*/ 	.word	index@(_ZN7cutlass13device_kernelIN5flash11enable_sm90INS1_16FlashAttnFwdSm90INS1_25CollectiveMainloopFwdSm90ILi2EN4cute5tupleIJNS5_1CILi1EEES8_S8_EEENS6_IJNS7_ILi64EEESA_SA_EEELi512ENS_6half_tEfNS_4arch4Sm90ELb0ELb0ELb0ELb1ELb0ELb1ELb1ELb0ELb0ELb1ELb1ELb0EEENS1_21CollectiveEpilogueFwdINS6_IJSA_NS7_ILi512EEESA_EEES9_SC_SE_Li256ELb1ELb1ELb1ELb0EEENS1_36VarlenDynamicPersistentTileSchedulerILi64ELi64ELi256ELi128ELb1ELb1ELb1ELb0ELb1ELb1EEEEEEEEEvNT_6ParamsE)
        /*02e4*/ 	.word	0x00000000


	//----- nvinfo : EIATTR_REGCOUNT
	.align		4
.L_134:
        /*02e8*/ 	.byte	0x04, 0x2f
        /*02ea*/ 	.short	(.L_136 - .L_135)
	.align		4
.L_135:
        /*02ec*/ 	.word	index@(_ZN7cutlass13device_kernelIN5flash11enable_sm90INS1_16FlashAttnFwdSm90INS1_25CollectiveMainloopFwdSm90ILi2EN4cute5tupleIJNS5_1CILi1EEES8_S8_EEENS6_IJNS7_ILi64EEESA_SA_EEELi512ENS_6half_tEfNS_4arch4Sm90ELb0ELb0ELb0ELb1ELb0ELb0ELb1ELb0ELb0ELb1ELb1ELb0EEENS1_21CollectiveEpilogueFwdINS6_IJSA_NS7_ILi512EEESA_EEES9_SC_SE_Li256ELb1ELb1ELb1ELb0EEENS1_36VarlenDynamicPersistentTileSchedulerILi64ELi64ELi256ELi128ELb1ELb1ELb1ELb0ELb1ELb1EEEEEEEEEvNT_6ParamsE)
        /*02f0*/ 	.word	0x00000004


	//----- nvinfo : EIATTR_FRAME_SIZE
	.align		4
.L_136:
        /*02f4*/ 	.byte	0x04, 0x11
        /*02f6*/ 	.short	(.L_138 - .L_137)
	.align		4
.L_137:
        /*02f8*/ 	.word	index@(_ZN7cutlass13device_kernelIN5flash11enable_sm90INS1_16FlashAttnFwdSm90INS1_25CollectiveMainloopFwdSm90ILi2EN4cute5tupleIJNS5_1CILi1EEES8_S8_EEENS6_IJNS7_ILi64EEESA_SA_EEELi512ENS_6half_tEfNS_4arch4Sm90ELb0ELb0ELb0ELb1ELb0ELb0ELb1ELb0ELb0ELb1ELb1ELb0EEENS1_21CollectiveEpilogueFwdINS6_IJSA_NS7_ILi512EEESA_EEES9_SC_SE_Li256ELb1ELb1ELb1ELb0EEENS1_36VarlenDynamicPersistentTileSchedulerILi64ELi64ELi256ELi128ELb1ELb1ELb1ELb0ELb1ELb1EEEEEEEEEvNT_6ParamsE)
        /*02fc*/ 	.word	0x00000000


	//----- nvinfo : EIATTR_REGCOUNT
	.align		4
.L_138:
        /*0300*/ 	.byte	0x04, 0x2f
        /*0302*/ 	.short	(.L_140 - .L_139)
	.align		4
.L_139:
        /*0304*/ 	.word	index@(_ZN7cutlass13device_kernelIN5flash11enable_sm90INS1_16FlashAttnFwdSm90INS1_25CollectiveMainloopFwdSm90ILi2EN4cute5tupleIJNS5_1CILi1EEES8_S8_EEENS6_IJNS7_ILi64EEESA_SA_EEELi512ENS_6half_tEfNS_4arch4Sm90ELb0ELb0ELb0ELb1ELb0ELb1ELb0ELb0ELb0ELb1ELb1ELb0EEENS1_21CollectiveEpilogueFwdINS6_IJSA_NS7_ILi512EEESA_EEES9_SC_SE_Li256ELb1ELb1ELb1ELb0EEENS1_36VarlenDynamicPersistentTileSchedulerILi64ELi64ELi256ELi128ELb1ELb1ELb1ELb0ELb1ELb1EEEEEEEEEvNT_6ParamsE)
        /*0308*/ 	.word	0x00000004


	//----- nvinfo : EIATTR_FRAME_SIZE
	.align		4
.L_140:
        /*030c*/ 	.byte	0x04, 0x11
        /*030e*/ 	.short	(.L_142 - .L_141)
	.align		4
.L_141:
        /*0310*/ 	.word	index@(_ZN7cutlass13device_kernelIN5flash11enable_sm90INS1_16FlashAttnFwdSm90INS1_25CollectiveMainloopFwdSm90ILi2EN4cute5tupleIJNS5_1CILi1EEES8_S8_EEENS6_IJNS7_ILi64EEESA_SA_EEELi512ENS_6half_tEfNS_4arch4Sm90ELb0ELb0ELb0ELb1ELb0ELb1ELb0ELb0ELb0ELb1ELb1ELb0EEENS1_21CollectiveEpilogueFwdINS6_IJSA_NS7_ILi512EEESA_EEES9_SC_SE_Li256ELb1ELb1ELb1ELb0EEENS1_36VarlenDynamicPersistentTileSchedulerILi64ELi64ELi256ELi128ELb1ELb1ELb1ELb0ELb1ELb1EEEEEEEEEvNT_6ParamsE)
        /*0314*/ 	.word	0x00000000


	//----- nvinfo : EIATTR_REGCOUNT
	.align		4
.L_142:
        /*0318*/ 	.byte	0x04, 0x2f
        /*031a*/ 	.short	(.L_144 - .L_143)
	.align		4
.L_143:
        /*031c*/ 	.word	index@(_ZN7cutlass13device_kernelIN5flash11enable_sm90INS1_16FlashAttnFwdSm90INS1_25CollectiveMainloopFwdSm90ILi2EN4cute5tupleIJNS5_1CILi1EEES8_S8_EEENS6_IJNS7_ILi64EEESA_SA_EEELi512ENS_6half_tEfNS_4arch4Sm90ELb0ELb0ELb0ELb1ELb0ELb0ELb0ELb0ELb0ELb1ELb1ELb0EEENS1_21CollectiveEpilogueFwdINS6_IJSA_NS7_ILi512EEESA_EEES9_SC_SE_Li256ELb1ELb1ELb1ELb0EEENS1_36VarlenDynamicPersistentTileSchedulerILi64ELi64ELi256ELi128ELb1ELb1ELb1ELb0ELb1ELb1EEEEEEEEEvNT_6ParamsE)
        /*0320*/ 	.word	0x00000004


	//----- nvinfo : EIATTR_FRAME_SIZE
	.align		4
.L_144:
        /*0324*/ 	.byte	0x04, 0x11
        /*0326*/ 	.short	(.L_146 - .L_145)
	.align		4
.L_145:
        /*0328*/ 	.word	index@(_ZN7cutlass13device_kernelIN5flash11enable_sm90INS1_16FlashAttnFwdSm90INS1_25CollectiveMainloopFwdSm90ILi2EN4cute5tupleIJNS5_1CILi1EEES8_S8_EEENS6_IJNS7_ILi64EEESA_SA_EEELi512ENS_6half_tEfNS_4arch4Sm90ELb0ELb0ELb0ELb1ELb0ELb0ELb0ELb0ELb0ELb1ELb1ELb0EEENS1_21CollectiveEpilogueFwdINS6_IJSA_NS7_ILi512EEESA_EEES9_SC_SE_Li256ELb1ELb1ELb1ELb0EEENS1_36VarlenDynamicPersistentTileSchedulerILi64ELi64ELi256ELi128ELb1ELb1ELb1ELb0ELb1ELb1EEEEEEEEEvNT_6ParamsE)
        /*032c*/ 	.word	0x00000000


	//----- nvinfo : EIATTR_REGCOUNT
	.align		4
.L_146:
        /*0330*/ 	.byte	0x04, 0x2f
        /*0332*/ 	.short	(.L_148 - .L_147)
	.align		4
.L_147:
        /*0334*/ 	.word	index@(_ZN7cutlass13device_kernelIN5flash11enable_sm90INS1_16FlashAttnFwdSm90INS1_25CollectiveMainloopFwdSm90ILi2EN4cute5tupleIJNS5_1CILi1EEES8_S8_EEENS6_IJNS7_ILi64EEESA_SA_EEELi512ENS_6half_tEfNS_4arch4Sm90ELb0ELb0ELb0ELb0ELb0ELb0ELb1ELb0ELb0ELb1ELb1ELb0EEENS1_21CollectiveEpilogueFwdINS6_IJSA_NS7_ILi512EEESA_EEES9_SC_SE_Li256ELb0ELb1ELb1ELb0EEENS1_19SingleTileSchedulerILb0ELb1ELb1ELi64EEEEEEEEEvNT_6ParamsE)
        /*0338*/ 	.word	0x00000004


	//----- nvinfo : EIATTR_FRAME_SIZE
	.align		4
.L_148:
        /*033c*/ 	.byte	0x04, 0x11
        /*033e*/ 	.short	(.L_150 - .L_149)
	.align		4
.L_149:
        /*0340*/ 	.word	index@(_ZN7cutlass13device_kernelIN5flash11enable_sm90INS1_16FlashAttnFwdSm90INS1_25CollectiveMainloopFwdSm90ILi2EN4cute5tupleIJNS5_1CILi1EEES8_S8_EEENS6_IJNS7_ILi64EEESA_SA_EEELi512ENS_6half_tEfNS_4arch4Sm90ELb0ELb0ELb0ELb0ELb0ELb0ELb1ELb0ELb0ELb1ELb1ELb0EEENS1_21CollectiveEpilogueFwdINS6_IJSA_NS7_ILi512EEESA_EEES9_SC_SE_Li256ELb0ELb1ELb1ELb0EEENS1_19SingleTileSchedulerILb0ELb1ELb1ELi64EEEEEEEEEvNT_6ParamsE)
        /*0344*/ 	.word	0x00000000


	//----- nvinfo : EIATTR_REGCOUNT
	.align		4
.L_150:
        /*0348*/ 	.byte	0x04, 0x2f
        /*034a*/ 	.short	(.L_152 - .L_151)
	.align		4
.L_151:
        /*034c*/ 	.word	index@(_ZN7cutlass13device_kernelIN5flash11enable_sm90INS1_16FlashAttnFwdSm90INS1_25CollectiveMainloopFwdSm90ILi2EN4cute5tupleIJNS5_1CILi1EEES8_S8_EEENS6_IJNS7_ILi64EEESA_SA_EEELi512ENS_6half_tEfNS_4arch4Sm90ELb0ELb0ELb0ELb0ELb0ELb0ELb0ELb0ELb0ELb1ELb1ELb0EEENS1_21CollectiveEpilogueFwdINS6_IJSA_NS7_ILi512EEESA_EEES9_SC_SE_Li256ELb0ELb1ELb1ELb0EEENS1_19SingleTileSchedulerILb0ELb1ELb1ELi64EEEEEEEEEvNT_6ParamsE)
        /*0350*/ 	.word	0x00000004


	//----- nvinfo : EIATTR_FRAME_SIZE
	.align		4
.L_152:
        /*0354*/ 	.byte	0x04, 0x11
        /*0356*/ 	.short	(.L_154 - .L_153)
	.align		4
.L_153:
        /*0358*/ 	.word	index@(_ZN7cutlass13device_kernelIN5flash11enable_sm90INS1_16FlashAttnFwdSm90INS1_25CollectiveMainloopFwdSm90ILi2EN4cute5tupleIJNS5_1CILi1EEES8_S8_EEENS6_IJNS7_ILi64EEESA_SA_EEELi512ENS_6half_tEfNS_4arch4Sm90ELb0ELb0ELb0ELb0ELb0ELb0ELb0ELb0ELb0ELb1ELb1ELb0EEENS1_21CollectiveEpilogueFwdINS6_IJSA_NS7_ILi512EEESA_EEES9_SC_SE_Li256ELb0ELb1ELb1ELb0EEENS1_19SingleTileSchedulerILb0ELb1ELb1ELi64EEEEEEEEEvNT_6ParamsE)
        /*035c*/ 	.word	0x00000000


	//----- nvinfo : EIATTR_REGCOUNT
	.align		4
.L_154:
        /*0360*/ 	.byte	0x04, 0x2f
        /*0362*/ 	.short	(.L_156 - .L_155)
	.align		4
.L_155:
        /*0364*/ 	.word	index@(_ZN7cutlass13device_kernelIN5flash11enable_sm90INS1_16FlashAttnFwdSm90INS1_25CollectiveMainloopFwdSm90ILi2EN4cute5tupleIJNS5_1CILi1EEES8_S8_EEENS6_IJNS7_ILi128EEESA_NS7_ILi192EEEEEELi128ENS_6half_tEfNS_4arch4Sm90ELb1ELb0ELb0ELb1ELb0ELb1ELb0ELb1ELb1ELb1ELb1ELb0EEENS1_21CollectiveEpilogueFwdINS6_IJSA_SA_SA_EEES9_SD_SF_Li256ELb1ELb1ELb1ELb0EEENS1_36VarlenDynamicPersistentTileSchedulerILi128ELi128ELi256ELi128ELb1ELb1ELb1ELb1ELb1ELb1EEEEEEEEEvNT_6ParamsE)
        /*0368*/ 	.word	0x00000004


	//----- nvinfo : EIATTR_FRAME_SIZE
	.align		4
.L_156:
        /*036c*/ 	.byte	0x04, 0x11
        /*036e*/ 	.short	(.L_158 - .L_157)
	.align		4
.L_157:
        /*0370*/ 	.word	index@(_ZN7cutlass13device_kernelIN5flash11enable_sm90INS1_16FlashAttnFwdSm90INS1_25CollectiveMainloopFwdSm90ILi2EN4cute5tupleIJNS5_1CILi1EEES8_S8_EEENS6_IJNS7_ILi128EEESA_NS7_ILi192EEEEEELi128ENS_6half_tEfNS_4arch4Sm90ELb1ELb0ELb0ELb1ELb0ELb1ELb0ELb1ELb1ELb1ELb1ELb0EEENS1_21CollectiveEpilogueFwdINS6_IJSA_SA_SA_EEES9_SD_SF_Li256ELb1ELb1ELb1ELb0EEENS1_36VarlenDynamicPersistentTileSchedulerILi128ELi128ELi256ELi128ELb1ELb1ELb1ELb1ELb1ELb1EEEEEEEEEvNT_6ParamsE)
        /*0374*/ 	.word	0x00000000


	//----- nvinfo : EIATTR_REGCOUNT
	.align		4
.L_158:
        /*0378*/ 	.byte	0x04, 0x2f
        /*037a*/ 	.short	(.L_160 - .L_159)
	.align		4
.L_159:
        /*037c*/ 	.word	index@(_ZN7cutlass13device_kernelIN5flash11enable_sm90INS1_16FlashAttnFwdSm90INS1_25CollectiveMainloopFwdSm90ILi2EN4cute5tupleIJNS5_1CILi1EEES8_S8_EEENS6_IJNS7_ILi128EEESA_NS7_ILi192EEEEEELi128ENS_6half_tEfNS_4arch4Sm90ELb1ELb0ELb0ELb1ELb0ELb0ELb0ELb1ELb1ELb1ELb1ELb0EEENS1_21CollectiveEpilogueFwdINS6_IJSA_SA_SA_EEES9_SD_SF_Li256ELb1ELb1ELb1ELb0EEENS1_36VarlenDynamicPersistentTileSchedulerILi128ELi128ELi256ELi128ELb1ELb1ELb1ELb1ELb1ELb1EEEEEEEEEvNT_6ParamsE)
        /*0380*/ 	.word	0x00000004


	//----- nvinfo : EIATTR_FRAME_SIZE
	.align		4
.L_160:
        /*0384*/ 	.byte	0x04, 0x11
        /*0386*/ 	.short	(.L_162 - .L_161)
	.align		4
.L_161:
        /*0388*/ 	.word	index@(_ZN7cutlass13device_kernelIN5flash11enable_sm90INS1_16FlashAttnFwdSm90INS1_25CollectiveMainloopFwdSm90ILi2EN4cute5tupleIJNS5_1CILi1EEES8_S8_EEENS6_IJNS7_ILi128EEESA_NS7_ILi192EEEEEELi128ENS_6half_tEfNS_4arch4Sm90ELb1ELb0ELb0ELb1ELb0ELb0ELb0ELb1ELb1ELb1ELb1ELb0EEENS1_21CollectiveEpilogueFwdINS6_IJSA_SA_SA_EEES9_SD_SF_Li256ELb1ELb1ELb1ELb0EEENS1_36VarlenDynamicPersistentTileSchedulerILi128ELi128ELi256ELi128ELb1ELb1ELb1ELb1ELb1ELb1EEEEEEEEEvNT_6ParamsE)
        /*038c*/ 	.word	0x00000000


	//----- nvinfo : EIATTR_REGCOUNT
	.align		4
.L_162:
        /*0390*/ 	.byte	0x04, 0x2f
        /*0392*/ 	.short	(.L_164 - .L_163)
	.align		4
.L_163:
        /*0394*/ 	.word	index@(_ZN7cutlass13device_kernelIN5flash11enable_sm90INS1_16FlashAttnFwdSm90INS1_25CollectiveMainloopFwdSm90ILi2EN4cute5tupleIJNS5_1CILi1EEES8_S8_EEENS6_IJNS7_ILi128EEESA_NS7_ILi192EEEEEELi128ENS_6half_tEfNS_4arch4Sm90ELb1ELb0ELb0ELb0ELb0ELb0ELb0ELb1ELb1ELb1ELb1ELb0EEENS1_21CollectiveEpilogueFwdINS6_IJSA_SA_SA_EEES9_SD_SF_Li256ELb0ELb1ELb1ELb0EEENS1_19SingleTileSchedulerILb0ELb1ELb1ELi128EEEEEEEEEvNT_6ParamsE)
        /*0398*/ 	.word	0x00000004


	//----- nvinfo : EIATTR_FRAME_SIZE
	.align		4
.L_164:
        /*039c*/ 	.byte	0x04, 0x11
        /*039e*/ 	.short	(.L_166 - .L_165)
	.align		4
.L_165:
        /*03a0*/ 	.word	index@(_ZN7cutlass13device_kernelIN5flash11enable_sm90INS1_16FlashAttnFwdSm90INS1_25CollectiveMainloopFwdSm90ILi2EN4cute5tupleIJNS5_1CILi1EEES8_S8_EEENS6_IJNS7_ILi128EEESA_NS7_ILi192EEEEEELi128ENS_6half_tEfNS_4arch4Sm90ELb1ELb0ELb0ELb0ELb0ELb0ELb0ELb1ELb1ELb1ELb1ELb0EEENS1_21CollectiveEpilogueFwdINS6_IJSA_SA_SA_EEES9_SD_SF_Li256ELb0ELb1ELb1ELb0EEENS1_19SingleTileSchedulerILb0ELb1ELb1ELi128EEEEEEEEEvNT_6ParamsE)
        /*03a4*/ 	.word	0x00000000


	//----- nvinfo : EIATTR_REGCOUNT
	.align		4
.L_166:
        /*03a8*/ 	.byte	0x04, 0x2f
        /*03aa*/ 	.short	(.L_168 - .L_167)
	.align		4
.L_167:
        /*03ac*/ 	.word	index@(_ZN7cutlass13device_kernelIN5flash11enable_sm90INS1_16FlashAttnFwdSm90INS1_25CollectiveMainloopFwdSm90ILi2EN4cute5tupleIJNS5_1CILi1EEES8_S8_EEENS6_IJNS7_ILi128EEENS7_ILi96EEENS7_ILi192EEEEEELi128ENS_6half_tEfNS_4arch4Sm90ELb0ELb1ELb0ELb1ELb0ELb1ELb0ELb1ELb1ELb1ELb1ELb0EEENS1_21CollectiveEpilogueFwdINS6_IJSA_SA_SB_EEES9_SE_SG_Li256ELb1ELb1ELb1ELb0EEENS1_36VarlenDynamicPersistentTileSchedulerILi128ELi96ELi256ELi128ELb1ELb1ELb1ELb1ELb0ELb1EEEEEEEEEvNT_6ParamsE)
        /*03b0*/ 	.word	0x00000004


	//----- nvinfo : EIATTR_FRAME_SIZE
	.align		4
.L_168:
        /*03b4*/ 	.byte	0x04, 0x11
        /*03b6*/ 	.short	(.L_170 - .L_169)
	.align		4
.L_169:
        /*03b8*/ 	.word	index@(_ZN7cutlass13device_kernelIN5flash11enable_sm90INS1_16FlashAttnFwdSm90INS1_25CollectiveMainloopFwdSm90ILi2EN4cute5tupleIJNS5_1CILi1EEES8_S8_EEENS6_IJNS7_ILi128EEENS7_ILi96EEENS7_ILi192EEEEEELi128ENS_6half_tEfNS_4arch4Sm90ELb0ELb1ELb0ELb1ELb0ELb1ELb0ELb1ELb1ELb1ELb1ELb0EEENS1_21CollectiveEpilogueFwdINS6_IJSA_SA_SB_EEES9_SE_SG_Li256ELb1ELb1ELb1ELb0EEENS1_36VarlenDynamicPersistentTileSchedulerILi128ELi96ELi256ELi128ELb1ELb1ELb1ELb1ELb0ELb1EEEEEEEEEvNT_6ParamsE)
        /*03bc*/ 	.word	0x00000000


	//----- nvinfo : EIATTR_REGCOUNT
	.align		4
.L_170:
        /*03c0*/ 	.byte	0x04, 0x2f
        /*03c2*/ 	.short	(.L_172 - .L_171)
	.align		4
.L_171:
        /*03c4*/ 	.word	index@(_ZN7cutlass13device_kernelIN5flash11enable_sm90INS1_16FlashAttnFwdSm90INS1_25CollectiveMainloopFwdSm90ILi2EN4cute5tupleIJNS5_1CILi1EEES8_S8_EEENS6_IJNS7_ILi128EEENS7_ILi96EEENS7_ILi192EEEEEELi128ENS_6half_tEfNS_4arch4Sm90ELb0ELb1ELb0ELb1ELb0ELb0ELb0ELb1ELb1ELb1ELb1ELb0EEENS1_21CollectiveEpilogueFwdINS6_IJSA_SA_SB_EEES9_SE_SG_Li256ELb1ELb1ELb1ELb0EEENS1_36VarlenDynamicPersistentTileSchedulerILi128ELi96ELi256ELi128ELb1ELb1ELb1ELb1ELb0ELb1EEEEEEEEEvNT_6ParamsE)
        /*03c8*/ 	.word	0x00000004


	//----- nvinfo : EIATTR_FRAME_SIZE
	.align		4
.L_172:
        /*03cc*/ 	.byte	0x04, 0x11
        /*03ce*/ 	.short	(.L_174 - .L_173)
	.align		4
.L_173:
        /*03d0*/ 	.word	index@(_ZN7cutlass13device_kernelIN5flash11enable_sm90INS1_16FlashAttnFwdSm90INS1_25CollectiveMainloopFwdSm90ILi2EN4cute5tupleIJNS5_1CILi1EEES8_S8_EEENS6_IJNS7_ILi128EEENS7_ILi96EEENS7_ILi192EEEEEELi128ENS_6half_tEfNS_4arch4Sm90ELb0ELb1ELb0ELb1ELb0ELb0ELb0ELb1ELb1ELb1ELb1ELb0EEENS1_21CollectiveEpilogueFwdINS6_IJSA_SA_SB_EEES9_SE_SG_Li256ELb1ELb1ELb1ELb0EEENS1_36VarlenDynamicPersistentTileSchedulerILi128ELi96ELi256ELi128ELb1ELb1ELb1ELb1ELb0ELb1EEEEEEEEEvNT_6ParamsE)
        /*03d4*/ 	.word	0x00000000


	//----- nvinfo : EIATTR_REGCOUNT
	.align		4
.L_174:
        /*03d8*/ 	.byte	0x04, 0x2f
        /*03da*/ 	.short	(.L_176 - .L_175)
	.align		4
.L_175:
        /*03dc*/ 	.word	index@(_ZN7cutlass13device_kernelIN5flash11enable_sm90INS1_16FlashAttnFwdSm90INS1_25CollectiveMainloopFwdSm90ILi2EN4cute5tupleIJNS5_1CILi1EEES8_S8_EEENS6_IJNS7_ILi128EEENS7_ILi96EEENS7_ILi192EEEEEELi128ENS_6half_tEfNS_4arch4Sm90ELb0ELb1ELb0ELb0ELb0ELb0ELb0ELb1ELb1ELb1ELb1ELb0EEENS1_21CollectiveEpilogueFwdINS6_IJSA_SA_SB_EEES9_SE_SG_Li256ELb0ELb1ELb1ELb0EEENS1_19SingleTileSchedulerILb0ELb1ELb1ELi128EEEEEEEEEvNT_6ParamsE)
        /*03e0*/ 	.word	0x00000004


	//----- nvinfo : EIATTR_FRAME_SIZE
	.align		4
.L_176:
        /*03e4*/ 	.byte	0x04, 0x11
        /*03e6*/ 	.short	(.L_178 - .L_177)
	.align		4
.L_177:
        /*03e8*/ 	.word	index@(_ZN7cutlass13device_kernelIN5flash11enable_sm90INS1_16FlashAttnFwdSm90INS1_25CollectiveMainloopFwdSm90ILi2EN4cute5tupleIJNS5_1CILi1EEES8_S8_EEENS6_IJNS7_ILi128EEENS7_ILi96EEENS7_ILi192EEEEEELi128ENS_6half_tEfNS_4arch4Sm90ELb0ELb1ELb0ELb0ELb0ELb0ELb0ELb1ELb1ELb1ELb1ELb0EEENS1_21CollectiveEpilogueFwdINS6_IJSA_SA_SB_EEES9_SE_SG_Li256ELb0ELb1ELb1ELb0EEENS1_19SingleTileSchedulerILb0ELb1ELb1ELi128EEEEEEEEEvNT_6ParamsE)
        /*03ec*/ 	.word	0x00000000


	//----- nvinfo : EIATTR_REGCOUNT
	.align		4
.L_178:
        /*03f0*/ 	.byte	0x04, 0x2f
        /*03f2*/ 	.short	(.L_180 - .L_179)
	.align		4
.L_179:
        /*03f4*/ 	.word	index@(_ZN7cutlass13device_kernelIN5flash11enable_sm90INS1_16FlashAttnFwdSm90INS1_25CollectiveMainloopFwdSm90ILi2EN4cute5tupleIJNS5_1CILi1EEES8_S8_EEENS6_IJNS7_ILi128EEESA_NS7_ILi192EEEEEELi128ENS_6half_tEfNS_4arch4Sm90ELb0ELb0ELb0ELb1ELb0ELb1ELb0ELb1ELb1ELb1ELb1ELb0EEENS1_21CollectiveEpilogueFwdINS6_IJSA_SA_SA_EEES9_SD_SF_Li256ELb1ELb1ELb1ELb0EEENS1_36VarlenDynamicPersistentTileSchedulerILi128ELi128ELi256ELi128ELb1ELb1ELb1ELb0ELb1ELb1EEEEEEEEEvNT_6ParamsE)
        /*03f8*/ 	.word	0x00000004


	//----- nvinfo : EIATTR_FRAME_SIZE
	.align		4
.L_180:
        /*03fc*/ 	.byte	0x04, 0x11
        /*03fe*/ 	.short	(.L_182 - .L_181)
	.align		4
.L_181:
        /*0400*/ 	.word	index@(_ZN7cutlass13device_kernelIN5flash11enable_sm90INS1_16FlashAttnFwdSm90INS1_25CollectiveMainloopFwdSm90ILi2EN4cute5tupleIJNS5_1CILi1EEES8_S8_EEENS6_IJNS7_ILi128EEESA_NS7_ILi192EEEEEELi128ENS_6half_tEfNS_4arch4Sm90ELb0ELb0ELb0ELb1ELb0ELb1ELb0ELb1ELb1ELb1ELb1ELb0EEENS1_21CollectiveEpilogueFwdINS6_IJSA_SA_SA_EEES9_SD_SF_Li256ELb1ELb1ELb1ELb0EEENS1_36VarlenDynamicPersistentTileSchedulerILi128ELi128ELi256ELi128ELb1ELb1ELb1ELb0ELb1ELb1EEEEEEEEEvNT_6ParamsE)
        /*0404*/ 	.word	0x00000000


	//----- nvinfo : EIATTR_REGCOUNT
	.align		4
.L_182:
        /*0408*/ 	.byte	0x04, 0x2f
        /*040a*/ 	.short	(.L_184 - .L_183)
	.align		4
.L_183:
        /*040c*/ 	.word	index@(_ZN7cutlass13device_kernelIN5flash11enable_sm90INS1_16FlashAttnFwdSm90INS1_25CollectiveMainloopFwdSm90ILi2EN4cute5tupleIJNS5_1CILi1EEES8_S8_EEENS6_IJNS7_ILi128EEESA_NS7_ILi192EEEEEELi128ENS_6half_tEfNS_4arch4Sm90ELb0ELb0ELb0ELb1ELb0ELb0ELb0ELb1ELb1ELb1ELb1ELb0EEENS1_21CollectiveEpilogueFwdINS6_IJSA_SA_SA_EEES9_SD_SF_Li256ELb1ELb1ELb1ELb0EEENS1_36VarlenDynamicPersistentTileSchedulerILi128ELi128ELi256ELi128ELb1ELb1ELb1ELb0ELb1ELb1EEEEEEEEEvNT_6ParamsE)
        /*0410*/ 	.word	0x00000004


	//----- nvinfo : EIATTR_FRAME_SIZE
	.align		4
.L_184:
        /*0414*/ 	.byte	0x04, 0x11
        /*0416*/ 	.short	(.L_186 - .L_185)
	.align		4
.L_185:
        /*0418*/ 	.word	index@(_ZN7cutlass13device_kernelIN5flash11enable_sm90INS1_16FlashAttnFwdSm90INS1_25CollectiveMainloopFwdSm90ILi2EN4cute5tupleIJNS5_1CILi1EEES8_S8_EEENS6_IJNS7_ILi128EEESA_NS7_ILi192EEEEEELi128ENS_6half_tEfNS_4arch4Sm90ELb0ELb0ELb0ELb1ELb0ELb0ELb0ELb1ELb1ELb1ELb1ELb0EEENS1_21CollectiveEpilogueFwdINS6_IJSA_SA_SA_EEES9_SD_SF_Li256ELb1ELb1ELb1ELb0EEENS1_36VarlenDynamicPersistentTileSchedulerILi128ELi128ELi256ELi128ELb1ELb1ELb1ELb0ELb1ELb1EEEEEEEEEvNT_6ParamsE)
        /*041c*/ 	.word	0x00000000


	//----- nvinfo : EIATTR_REGCOUNT
	.align		4
.L_186:
        /*0420*/ 	.byte	0x04, 0x2f
        /*0422*/ 	.short	(.L_188 - .L_187)
	.align		4
.L_187:
        /*0424*/ 	.word	index@(_ZN7cutlass13device_kernelIN5flash11enable_sm90INS1_16FlashAttnFwdSm90INS1_25CollectiveMainloopFwdSm90ILi2EN4cute5tupleIJNS5_1CILi1EEES8_S8_EEENS6_IJNS7_ILi128EEESA_NS7_ILi192EEEEEELi128ENS_6half_tEfNS_4arch4Sm90ELb0ELb0ELb0ELb0ELb0ELb0ELb0ELb1ELb1ELb1ELb1ELb0EEENS1_21CollectiveEpilogueFwdINS6_IJSA_SA_SA_EEES9_SD_SF_Li256ELb0ELb1ELb1ELb0EEENS1_19SingleTileSchedulerILb0ELb1ELb1ELi128EEEEEEEEEvNT_6ParamsE)
        /*0428*/ 	.word	0x00000004


	//----- nvinfo : EIATTR_FRAME_SIZE
	.align		4
.L_188:
        /*042c*/ 	.byte	0x04, 0x11
        /*042e*/ 	.short	(.L_190 - .L_189)
	.align		4
.L_189:
        /*0430*/ 	.word	index@(_ZN7cutlass13device_kernelIN5flash11enable_sm90INS1_16FlashAttnFwdSm90INS1_25CollectiveMainloopFwdSm90ILi2EN4cute5tupleIJNS5_1CILi1EEES8_S8_EEENS6_IJNS7_ILi128EEESA_NS7_ILi192EEEEEELi128ENS_6half_tEfNS_4arch4Sm90ELb0ELb0ELb0ELb0ELb0ELb0ELb0ELb1ELb1ELb1ELb1ELb0EEENS1_21CollectiveEpilogueFwdINS6_IJSA_SA_SA_EEES9_SD_SF_Li256ELb0ELb1ELb1ELb0EEENS1_19SingleTileSchedulerILb0ELb1ELb1ELi128EEEEEEEEEvNT_6ParamsE)
        /*0434*/ 	.word	0x00000000


	//----- nvinfo : EIATTR_MIN_STACK_SIZE
	.align		4
.L_190:
        /*0438*/ 	.byte	0x04, 0x12
        /*043a*/ 	.short	(.L_192 - .L_191)
	.align		4
.L_191:
        /*043c*/ 	.word	index@(_ZN7cutlass13device_kernelIN5flash11enable_sm90INS1_16FlashAttnFwdSm90INS1_25CollectiveMainloopFwdSm90ILi2EN4cute5tupleIJNS5_1CILi1EEES8_S8_EEENS6_IJNS7_ILi128EEESA_NS7_ILi192EEEEEELi128ENS_6half_tEfNS_4arch4Sm90ELb0ELb0ELb0ELb0ELb0ELb0ELb0ELb1ELb1ELb1ELb1ELb0EEENS1_21CollectiveEpilogueFwdINS6_IJSA_SA_SA_EEES9_SD_SF_Li256ELb0ELb1ELb1ELb0EEENS1_19SingleTileSchedulerILb0ELb1ELb1ELi128EEEEEEEEEvNT_6ParamsE)
        /*0440*/ 	.word	0x00000000


	//----- nvinfo : EIATTR_MIN_STACK_SIZE
	.align		4
.L_192:
        /*0444*/ 	.byte	0x04, 0x12
        /*0446*/ 	.short	(.L_194 - .L_193)
	.align		4
.L_193:
        /*0448*/ 	.word	index@(_ZN7cutlass13device_kernelIN5flash11enable_sm90INS1_16FlashAttnFwdSm90INS1_25CollectiveMainloopFwdSm90ILi2EN4cute5tupleIJNS5_1CILi1EEES8_S8_EEENS6_IJNS7_ILi128EEESA_NS7_ILi192EEEEEELi128ENS_6half_tEfNS_4arch4Sm90ELb0ELb0ELb0ELb1ELb0ELb0ELb0ELb1ELb1ELb1ELb1ELb0EEENS1_21CollectiveEpilogueFwdINS6_IJSA_SA_SA_EEES9_SD_SF_Li256ELb1ELb1ELb1ELb0EEENS1_36VarlenDynamicPersistentTileSchedulerILi128ELi128ELi256ELi128ELb1ELb1ELb1ELb0ELb1ELb1EEEEEEEEEvNT_6ParamsE)
        /*044c*/ 	.word	0x00000000


	//----- nvinfo : EIATTR_MIN_STACK_SIZE
	.align		4
.L_194:
        /*0450*/ 	.byte	0x04, 0x12
        /*0452*/ 	.short	(.L_196 - .L_195)
	.align		4
.L_195:
        /*0454*/ 	.word	index@(_ZN7cutlass13device_kernelIN5flash11enable_sm90INS1_16FlashAttnFwdSm90INS1_25CollectiveMainloopFwdSm90ILi2EN4cute5tupleIJNS5_1CILi1EEES8_S8_EEENS6_IJNS7_ILi128EEESA_NS7_ILi192EEEEEELi128ENS_6half_tEfNS_4arch4Sm90ELb0ELb0ELb0ELb1ELb0ELb1ELb0ELb1ELb1ELb1ELb1ELb0EEENS1_21CollectiveEpilogueFwdINS6_IJSA_SA_SA_EEES9_SD_SF_Li256ELb1ELb1ELb1ELb0EEENS1_36VarlenDynamicPersistentTileSchedulerILi128ELi128ELi256ELi128ELb1ELb1ELb1ELb0ELb1ELb1EEEEEEEEEvNT_6ParamsE)
        /*0458*/ 	.word	0x00000000


	//----- nvinfo : EIATTR_MIN_STACK_SIZE
	.align		4
.L_196:
        /*045c*/ 	.byte	0x04, 0x12
        /*045e*/ 	.short	(.L_198 - .L_197)
	.align		4
.L_197:
        /*0460*/ 	.word	index@(_ZN7cutlass13device_kernelIN5flash11enable_sm90INS1_16FlashAttnFwdSm90INS1_25CollectiveMainloopFwdSm90ILi2EN4cute5tupleIJNS5_1CILi1EEES8_S8_EEENS6_IJNS7_ILi128EEENS7_ILi96EEENS7_ILi192EEEEEELi128ENS_6half_tEfNS_4arch4Sm90ELb0ELb1ELb0ELb0ELb0ELb0ELb0ELb1ELb1ELb1ELb1ELb0EEENS1_21CollectiveEpilogueFwdINS6_IJSA_SA_SB_EEES9_SE_SG_Li256ELb0ELb1ELb1ELb0EEENS1_19SingleTileSchedulerILb0ELb1ELb1ELi128EEEEEEEEEvNT_6ParamsE)
        /*0464*/ 	.word	0x00000000


	//----- nvinfo : EIATTR_MIN_STACK_SIZE
	.align		4
.L_198:
        /*0468*/ 	.byte	0x04, 0x12
        /*046a*/ 	.short	(.L_200 - .L_199)
	.align		4
.L_199:
        /*046c*/ 	.word	index@(_ZN7cutlass13device_kernelIN5flash11enable_sm90INS1_16FlashAttnFwdSm90INS1_25CollectiveMainloopFwdSm90ILi2EN4cute5tupleIJNS5_1CILi1EEES8_S8_EEENS6_IJNS7_ILi128EEENS7_ILi96EEENS7_ILi192EEEEEELi128ENS_6half_tEfNS_4arch4Sm90ELb0ELb1ELb0ELb1ELb0ELb0ELb0ELb1ELb1ELb1ELb1ELb0EEENS1_21CollectiveEpilogueFwdINS6_IJSA_SA_SB_EEES9_SE_SG_Li256ELb1ELb1ELb1ELb0EEENS1_36VarlenDynamicPersistentTileSchedulerILi128ELi96ELi256ELi128ELb1ELb1ELb1ELb1ELb0ELb1EEEEEEEEEvNT_6ParamsE)
        /*0470*/ 	.word	0x00000000


	//----- nvinfo : EIATTR_MIN_STACK_SIZE
	.align		4
.L_200:
        /*0474*/ 	.byte	0x04, 0x12
        /*0476*/ 	.short	(.L_202 - .L_201)
	.align		4
.L_201:
        /*0478*/ 	.word	index@(_ZN7cutlass13device_kernelIN5flash11enable_sm90INS1_16FlashAttnFwdSm90INS1_25CollectiveMainloopFwdSm90ILi2EN4cute5tupleIJNS5_1CILi1EEES8_S8_EEENS6_IJNS7_ILi128EEENS7_ILi96EEENS7_ILi192EEEEEELi128ENS_6half_tEfNS_4arch4Sm90ELb0ELb1ELb0ELb1ELb0ELb1ELb0ELb1ELb1ELb1ELb1ELb0EEENS1_21CollectiveEpilogueFwdINS6_IJSA_SA_SB_EEES9_SE_SG_Li256ELb1ELb1ELb1ELb0EEENS1_36VarlenDynamicPersistentTileSchedulerILi128ELi96ELi256ELi128ELb1ELb1ELb1ELb1ELb0ELb1EEEEEEEEEvNT_6ParamsE)
        /*047c*/ 	.word	0x00000000


	//----- nvinfo : EIATTR_MIN_STACK_SIZE
	.align		4
.L_202:
        /*0480*/ 	.byte	0x04, 0x12
        /*0482*/ 	.short	(.L_204 - .L_203)
	.align		4
.L_203:
        /*0484*/ 	.word	index@(_ZN7cutlass13device_kernelIN5flash11enable_sm90INS1_16FlashAttnFwdSm90INS1_25CollectiveMainloopFwdSm90ILi2EN4cute5tupleIJNS5_1CILi1EEES8_S8_EEENS6_IJNS7_ILi128EEESA_NS7_ILi192EEEEEELi128ENS_6half_tEfNS_4arch4Sm90ELb1ELb0ELb0ELb0ELb0ELb0ELb0ELb1ELb1ELb1ELb1ELb0EEENS1_21CollectiveEpilogueFwdINS6_IJSA_SA_SA_EEES9_SD_SF_Li256ELb0ELb1ELb1ELb0EEENS1_19SingleTileSchedulerILb0ELb1ELb1ELi128EEEEEEEEEvNT_6ParamsE)
        /*0488*/ 	.word	0x00000000


	//----- nvinfo : EIATTR_MIN_STACK_SIZE
	.align		4
.L_204:
        /*048c*/ 	.byte	0x04, 0x12
        /*048e*/ 	.short	(.L_206 - .L_205)
	.align		4
.L_205:
        /*0490*/ 	.word	index@(_ZN7cutlass13device_kernelIN5flash11enable_sm90INS1_16FlashAttnFwdSm90INS1_25CollectiveMainloopFwdSm90ILi2EN4cute5tupleIJNS5_1CILi1EEES8_S8_EEENS6_IJNS7_ILi128EEESA_NS7_ILi192EEEEEELi128ENS_6half_tEfNS_4arch4Sm90ELb1ELb0ELb0ELb1ELb0ELb0ELb0ELb1ELb1ELb1ELb1ELb0EEENS1_21CollectiveEpilogueFwdINS6_IJSA_SA_SA_EEES9_SD_SF_Li256ELb1ELb1ELb1ELb0EEENS1_36VarlenDynamicPersistentTileSchedulerILi128ELi128ELi256ELi128ELb1ELb1ELb1ELb1ELb1ELb1EEEEEEEEEvNT_6ParamsE)
        /*0494*/ 	.word	0x00000000


	//----- nvinfo : EIATTR_MIN_STACK_SIZE
	.align		4
.L_206:
        /*0498*/ 	.byte	0x04, 0x12
        /*049a*/ 	.short	(.L_208 - .L_207)
	.align		4
.L_207:
        /*049c*/ 	.word	index@(_ZN7cutlass13device_kernelIN5flash11enable_sm90INS1_16FlashAttnFwdSm90INS1_25CollectiveMainloopFwdSm90ILi2EN4cute5tupleIJNS5_1CILi1EEES8_S8_EEENS6_IJNS7_ILi128EEESA_NS7_ILi192EEEEEELi128ENS_6half_tEfNS_4arch4Sm90ELb1ELb0ELb0ELb1ELb0ELb1ELb0ELb1ELb1ELb1ELb1ELb0EEENS1_21CollectiveEpilogueFwdINS6_IJSA_SA_SA_EEES9_SD_SF_Li256ELb1ELb1ELb1ELb0EEENS1_36VarlenDynamicPersistentTileSchedulerILi128ELi128ELi256ELi128ELb1ELb1ELb1ELb1ELb1ELb1EEEEEEEEEvNT_6ParamsE)
        /*04a0*/ 	.word	0x00000000


	//----- nvinfo : EIATTR_MIN_STACK_SIZE
	.align		4
.L_208:
        /*04a4*/ 	.byte	0x04, 0x12
        /*04a6*/ 	.short	(.L_210 - .L_209)
	.align		4
.L_209:
        /*04a8*/ 	.word	index@(_ZN7cutlass13device_kernelIN5flash11enable_sm90INS1_16FlashAttnFwdSm90INS1_25CollectiveMainloopFwdSm90ILi2EN4cute5tupleIJNS5_1CILi1EEES8_S8_EEENS6_IJNS7_ILi64EEESA_SA_EEELi512ENS_6half_tEfNS_4arch4Sm90ELb0ELb0ELb0ELb0ELb0ELb0ELb0ELb0ELb0ELb1ELb1ELb0EEENS1_21CollectiveEpilogueFwdINS6_IJSA_NS7_ILi512EEESA_EEES9_SC_SE_Li256ELb0ELb1ELb1ELb0EEENS1_19SingleTileSchedulerILb0ELb1ELb1ELi64EEEEEEEEEvNT_6ParamsE)
        /*04ac*/ 	.word	0x00000000


	//----- nvinfo : EIATTR_MIN_STACK_SIZE
	.align		4
.L_210:
        /*04b0*/ 	.byte	0x04, 0x12
        /*04b2*/ 	.short	(.L_212 - .L_211)
	.align		4
.L_211:
        /*04b4*/ 	.word	index@(_ZN7cutlass13device_kernelIN5flash11enable_sm90INS1_16FlashAttnFwdSm90INS1_25CollectiveMainloopFwdSm90ILi2EN4cute5tupleIJNS5_1CILi1EEES8_S8_EEENS6_IJNS7_ILi64EEESA_SA_EEELi512ENS_6half_tEfNS_4arch4Sm90ELb0ELb0ELb0ELb0ELb0ELb0ELb1ELb0ELb0ELb1ELb1ELb0EEENS1_21CollectiveEpilogueFwdINS6_IJSA_NS7_ILi512EEESA_EEES9_SC_SE_Li256ELb0ELb1ELb1ELb0EEENS1_19SingleTileSchedulerILb0ELb1ELb1ELi64EEEEEEEEEvNT_6ParamsE)
        /*04b8*/ 	.word	0x00000000


	//----- nvinfo : EIATTR_MIN_STACK_SIZE
	.align		4
.L_212:
        /*04bc*/ 	.byte	0x04, 0x12
        /*04be*/ 	.short	(.L_214 - .L_213)
	.align		4
.L_213:
        /*04c0*/ 	.word	index@(_ZN7cutlass13device_kernelIN5flash11enable_sm90INS1_16FlashAttnFwdSm90INS1_25CollectiveMainloopFwdSm90ILi2EN4cute5tupleIJNS5_1CILi1EEES8_S8_EEENS6_IJNS7_ILi64EEESA_SA_EEELi512ENS_6half_tEfNS_4arch4Sm90ELb0ELb0ELb0ELb1ELb0ELb0ELb0ELb0ELb0ELb1ELb1ELb0EEENS1_21CollectiveEpilogueFwdINS6_IJSA_NS7_ILi512EEESA_EEES9_SC_SE_Li256ELb1ELb1ELb1ELb0EEENS1_36VarlenDynamicPersistentTileSchedulerILi64ELi64ELi256ELi128ELb1ELb1ELb1ELb0ELb1ELb1EEEEEEEEEvNT_6ParamsE)
        /*04c4*/ 	.word	0x00000000


	//----- nvinfo : EIATTR_MIN_STACK_SIZE
	.align		4
.L_214:
        /*04c8*/ 	.byte	0x04, 0x12
        /*04ca*/ 	.short	(.L_216 - .L_215)
	.align		4
.L_215:
        /*04cc*/ 	.word	index@(_ZN7cutlass13device_kernelIN5flash11enable_sm90INS1_16FlashAttnFwdSm90INS1_25CollectiveMainloopFwdSm90ILi2EN4cute5tupleIJNS5_1CILi1EEES8_S8_EEENS6_IJNS7_ILi64EEESA_SA_EEELi512ENS_6half_tEfNS_4arch4Sm90ELb0ELb0ELb0ELb1ELb0ELb1ELb0ELb0ELb0ELb1ELb1ELb0EEENS1_21CollectiveEpilogueFwdINS6_IJSA_NS7_ILi512EEESA_EEES9_SC_SE_Li256ELb1ELb1ELb1ELb0EEENS1_36VarlenDynamicPersistentTileSchedulerILi64ELi64ELi256ELi128ELb1ELb1ELb1ELb0ELb1ELb1EEEEEEEEEvNT_6ParamsE)
        /*04d0*/ 	.word	0x00000000


	//----- nvinfo : EIATTR_MIN_STACK_SIZE
	.align		4
.L_216:
        /*04d4*/ 	.byte	0x04, 0x12
        /*04d6*/ 	.short	(.L_218 - .L_217)
	.align		4
.L_217:
        /*04d8*/ 	.word	index@(_ZN7cutlass13device_kernelIN5flash11enable_sm90INS1_16FlashAttnFwdSm90INS1_25CollectiveMainloopFwdSm90ILi2EN4cute5tupleIJNS5_1CILi1EEES8_S8_EEENS6_IJNS7_ILi64EEESA_SA_EEELi512ENS_6half_tEfNS_4arch4Sm90ELb0ELb0ELb0ELb1ELb0ELb0ELb1ELb0ELb0ELb1ELb1ELb0EEENS1_21CollectiveEpilogueFwdINS6_IJSA_NS7_ILi512EEESA_EEES9_SC_SE_Li256ELb1ELb1ELb1ELb0EEENS1_36VarlenDynamicPersistentTileSchedulerILi64ELi64ELi256ELi128ELb1ELb1ELb1ELb0ELb1ELb1EEEEEEEEEvNT_6ParamsE)
        /*04dc*/ 	.word	0x00000000


	//----- nvinfo : EIATTR_MIN_STACK_SIZE
	.align		4
.L_218:
        /*04e0*/ 	.byte	0x04, 0x12
        /*04e2*/ 	.short	(.L_220 - .L_219)
	.align		4
.L_219:
        /*04e4*/ 	.word	index@(_ZN7cutlass13device_kernelIN5flash11enable_sm90INS1_16FlashAttnFwdSm90INS1_25CollectiveMainloopFwdSm90ILi2EN4cute5tupleIJNS5_1CILi1EEES8_S8_EEENS6_IJNS7_ILi64EEESA_SA_EEELi512ENS_6half_tEfNS_4arch4Sm90ELb0ELb0ELb0ELb1ELb0ELb1ELb1ELb0ELb0ELb1ELb1ELb0EEENS1_21CollectiveEpilogueFwdINS6_IJSA_NS7_ILi512EEESA_EEES9_SC_SE_Li256ELb1ELb1ELb1ELb0EEENS1_36VarlenDynamicPersistentTileSchedulerILi64ELi64ELi256ELi128ELb1ELb1ELb1ELb0ELb1ELb1EEEEEEEEEvNT_6ParamsE)
        /*04e8*/ 	.word	0x00000000


	//----- nvinfo : EIATTR_MIN_STACK_SIZE
	.align		4
.L_220:
        /*04ec*/ 	.byte	0x04, 0x12
        /*04ee*/ 	.short	(.L_222 - .L_221)
	.align		4
.L_221:
        /*04f0*/ 	.word	index@(_ZN7cutlass13device_kernelIN5flash11enable_sm90INS1_16FlashAttnFwdSm90INS1_25CollectiveMainloopFwdSm90ILi2EN4cute5tupleIJNS5_1CILi1EEES8_S8_EEENS6_IJNS7_ILi64EEESA_SA_EEELi512ENS_6half_tEfNS_4arch4Sm90ELb0ELb1ELb0ELb0ELb0ELb0ELb0ELb0ELb0ELb1ELb1ELb0EEENS1_21CollectiveEpilogueFwdINS6_IJSA_NS7_ILi512EEESA_EEES9_SC_SE_Li256ELb0ELb1ELb1ELb0EEENS1_19SingleTileSchedulerILb0ELb1ELb1ELi64EEEEEEEEEvNT_6ParamsE)
        /*04f4*/ 	.word	0x00000000


	//----- nvinfo : EIATTR_MIN_STACK_SIZE
	.align		4
.L_222:
        /*04f8*/ 	.byte	0x04, 0x12
        /*04fa*/ 	.short	(.L_224 - .L_223)
	.align		4
.L_223:
        /*04fc*/ 	.word	index@(_ZN7cutlass13device_kernelIN5flash11enable_sm90INS1_16FlashAttnFwdSm90INS1_25CollectiveMainloopFwdSm90ILi2EN4cute5tupleIJNS5_1CILi1EEES8_S8_EEENS6_IJNS7_ILi64EEESA_SA_EEELi512ENS_6half_tEfNS_4arch4Sm90ELb0ELb1ELb0ELb0ELb0ELb0ELb1ELb0ELb0ELb1ELb1ELb0EEENS1_21CollectiveEpilogueFwdINS6_IJSA_NS7_ILi512EEESA_EEES9_SC_SE_Li256ELb0ELb1ELb1ELb0EEENS1_19SingleTileSchedulerILb0ELb1ELb1ELi64EEEEEEEEEvNT_6ParamsE)
        /*0500*/ 	.word	0x00000000


	//----- nvinfo : EIATTR_MIN_STACK_SIZE
	.align		4
.L_224:
        /*0504*/ 	.byte	0x04, 0x12
        /*0506*/ 	.short	(.L_226 - .L_225)
	.align		4
.L_225:
        /*0508*/ 	.word	index@(_ZN7cutlass13device_kernelIN5flash11enable_sm90INS1_16FlashAttnFwdSm90INS1_25CollectiveMainloopFwdSm90ILi2EN4cute5tupleIJNS5_1CILi1EEES8_S8_EEENS6_IJNS7_ILi64EEESA_SA_EEELi512ENS_6half_tEfNS_4arch4Sm90ELb0ELb1ELb0ELb1ELb0ELb0ELb0ELb0ELb0ELb1ELb1ELb0EEENS1_21CollectiveEpilogueFwdINS6_IJSA_NS7_ILi512EEESA_EEES9_SC_SE_Li256ELb1ELb1ELb1ELb0EEENS1_36VarlenDynamicPersistentTileSchedulerILi64ELi64ELi256ELi128ELb1ELb1ELb1ELb1ELb0ELb1EEEEEEEEEvNT_6ParamsE)
        /*050c*/ 	.word	0x00000000


	//----- nvinfo : EIATTR_MIN_STACK_SIZE
	.align		4
.L_226:
        /*0510*/ 	.byte	0x04, 0x12
        /*0512*/ 	.short	(.L_228 - .L_227)
	.align		4
.L_227:
        /*0514*/ 	.word	index@(_ZN7cutlass13device_kernelIN5flash11enable_sm90INS1_16FlashAttnFwdSm90INS1_25CollectiveMainloopFwdSm90ILi2EN4cute5tupleIJNS5_1CILi1EEES8_S8_EEENS6_IJNS7_ILi64EEESA_SA_EEELi512ENS_6half_tEfNS_4arch4Sm90ELb0ELb1ELb0ELb1ELb0ELb1ELb0ELb0ELb0ELb1ELb1ELb0EEENS1_21CollectiveEpilogueFwdINS6_IJSA_NS7_ILi512EEESA_EEES9_SC_SE_Li256ELb1ELb1ELb1ELb0EEENS1_36VarlenDynamicPersistentTileSchedulerILi64ELi64ELi256ELi128ELb1ELb1ELb1ELb1ELb0ELb1EEEEEEEEEvNT_6ParamsE)
        /*0518*/ 	.word	0x00000000


	//----- nvinfo : EIATTR_MIN_STACK_SIZE
	.align		4
.L_228:
        /*051c*/ 	.byte	0x04, 0x12
        /*051e*/ 	.short	(.L_230 - .L_229)
	.align		4
.L_229:
        /*0520*/ 	.word	index@(_ZN7cutlass13device_kernelIN5flash11enable_sm90INS1_16FlashAttnFwdSm90INS1_25CollectiveMainloopFwdSm90ILi2EN4cute5tupleIJNS5_1CILi1EEES8_S8_EEENS6_IJNS7_ILi64EEESA_SA_EEELi512ENS_6half_tEfNS_4arch4Sm90ELb0ELb1ELb0ELb1ELb0ELb0ELb1ELb0ELb0ELb1ELb1ELb0EEENS1_21CollectiveEpilogueFwdINS6_IJSA_NS7_ILi512EEESA_EEES9_SC_SE_Li256ELb1ELb1ELb1ELb0EEENS1_36VarlenDynamicPersistentTileSchedulerILi64ELi64ELi256ELi128ELb1ELb1ELb1ELb1ELb0ELb1EEEEEEEEEvNT_6ParamsE)
        /*0524*/ 	.word	0x00000000


	//----- nvinfo : EIATTR_MIN_STACK_SIZE
	.align		4
.L_230:
        /*0528*/ 	.byte	0x04, 0x12
        /*052a*/ 	.short	(.L_232 - .L_231)
	.align		4
.L_231:
        /*052c*/ 	.word	index@(_ZN7cutlass13device_kernelIN5flash11enable_sm90INS1_16FlashAttnFwdSm90INS1_25CollectiveMainloopFwdSm90ILi2EN4cute5tupleIJNS5_1CILi1EEES8_S8_EEENS6_IJNS7_ILi64EEESA_SA_EEELi512ENS_6half_tEfNS_4arch4Sm90ELb0ELb1ELb0ELb1ELb0ELb1ELb1ELb0ELb0ELb1ELb1ELb0EEENS1_21CollectiveEpilogueFwdINS6_IJSA_NS7_ILi512EEESA_EEES9_SC_SE_Li256ELb1ELb1ELb1ELb0EEENS1_36VarlenDynamicPersistentTileSchedulerILi64ELi64ELi256ELi128ELb1ELb1ELb1ELb1ELb0ELb1EEEEEEEEEvNT_6ParamsE)
        /*0530*/ 	.word	0x00000000


	//----- nvinfo : EIATTR_MIN_STACK_SIZE
	.align		4
.L_232:
        /*0534*/ 	.byte	0x04, 0x12
        /*0536*/ 	.short	(.L_234 - .L_233)
	.align		4
.L_233:
        /*0538*/ 	.word	index@(_ZN7cutlass13device_kernelIN5flash11enable_sm90INS1_16FlashAttnFwdSm90INS1_25CollectiveMainloopFwdSm90ILi2EN4cute5tupleIJNS5_1CILi1EEES8_S8_EEENS6_IJNS7_ILi64EEESA_SA_EEELi512ENS_6half_tEfNS_4arch4Sm90ELb1ELb0ELb0ELb0ELb0ELb0ELb0ELb0ELb0ELb1ELb1ELb0EEENS1_21CollectiveEpilogueFwdINS6_IJSA_NS7_ILi512EEESA_EEES9_SC_SE_Li256ELb0ELb1ELb1ELb0EEENS1_19SingleTileSchedulerILb0ELb1ELb1ELi64EEEEEEEEEvNT_6ParamsE)
        /*053c*/ 	.word	0x00000000


	//----- nvinfo : EIATTR_MIN_STACK_SIZE
	.align		4
.L_234:
        /*0540*/ 	.byte	0x04, 0x12
        /*0542*/ 	.short	(.L_236 - .L_235)
	.align		4
.L_235:
        /*0544*/ 	.word	index@(_ZN7cutlass13device_kernelIN5flash11enable_sm90INS1_16FlashAttnFwdSm90INS1_25CollectiveMainloopFwdSm90ILi2EN4cute5tupleIJNS5_1CILi1EEES8_S8_EEENS6_IJNS7_ILi64EEESA_SA_EEELi512ENS_6half_tEfNS_4arch4Sm90ELb1ELb0ELb0ELb0ELb0ELb0ELb1ELb0ELb0ELb1ELb1ELb0EEENS1_21CollectiveEpilogueFwdINS6_IJSA_NS7_ILi512EEESA_EEES9_SC_SE_Li256ELb0ELb1ELb1ELb0EEENS1_19SingleTileSchedulerILb0ELb1ELb1ELi64EEEEEEEEEvNT_6ParamsE)
        /*0548*/ 	.word	0x00000000


	//----- nvinfo : EIATTR_MIN_STACK_SIZE
	.align		4
.L_236:
        /*054c*/ 	.byte	0x04, 0x12
        /*054e*/ 	.short	(.L_238 - .L_237)
	.align		4
.L_237:
        /*0550*/ 	.word	index@(_ZN7cutlass13device_kernelIN5flash11enable_sm90INS1_16FlashAttnFwdSm90INS1_25CollectiveMainloopFwdSm90ILi2EN4cute5tupleIJNS5_1CILi1EEES8_S8_EEENS6_IJNS7_ILi64EEESA_SA_EEELi512ENS_6half_tEfNS_4arch4Sm90ELb1ELb0ELb0ELb1ELb0ELb0ELb0ELb0ELb0ELb1ELb1ELb0EEENS1_21CollectiveEpilogueFwdINS6_IJSA_NS7_ILi512EEESA_EEES9_SC_SE_Li256ELb1ELb1ELb1ELb0EEENS1_36VarlenDynamicPersistentTileSchedulerILi64ELi64ELi256ELi128ELb1ELb1ELb1ELb1ELb1ELb1EEEEEEEEEvNT_6ParamsE)
        /*0554*/ 	.word	0x00000000


	//----- nvinfo : EIATTR_MIN_STACK_SIZE
	.align		4
.L_238:
        /*0558*/ 	.byte	0x04, 0x12
        /*055a*/ 	.short	(.L_240 - .L_239)
	.align		4
.L_239:
        /*055c*/ 	.word	index@(_ZN7cutlass13device_kernelIN5flash11enable_sm90INS1_16FlashAttnFwdSm90INS1_25CollectiveMainloopFwdSm90ILi2EN4cute5tupleIJNS5_1CILi1EEES8_S8_EEENS6_IJNS7_ILi64EEESA_SA_EEELi512ENS_6half_tEfNS_4arch4Sm90ELb1ELb0ELb0ELb1ELb0ELb1ELb0ELb0ELb0ELb1ELb1ELb0EEENS1_21CollectiveEpilogueFwdINS6_IJSA_NS7_ILi512EEESA_EEES9_SC_SE_Li256ELb1ELb1ELb1ELb0EEENS1_36VarlenDynamicPersistentTileSchedulerILi64ELi64ELi256ELi128ELb1ELb1ELb1ELb1ELb1ELb1EEEEEEEEEvNT_6ParamsE)
        /*0560*/ 	.word	0x00000000


	//----- nvinfo : EIATTR_MIN_STACK_SIZE
	.align		4
.L_240:
        /*0564*/ 	.byte	0x04, 0x12
        /*0566*/ 	.short	(.L_242 - .L_241)
	.align		4
.L_241:
        /*0568*/ 	.word	index@(_ZN7cutlass13device_kernelIN5flash11enable_sm90INS1_16FlashAttnFwdSm90INS1_25CollectiveMainloopFwdSm90ILi2EN4cute5tupleIJNS5_1CILi1EEES8_S8_EEENS6_IJNS7_ILi64EEESA_SA_EEELi512ENS_6half_tEfNS_4arch4Sm90ELb1ELb0ELb0ELb1ELb0ELb0ELb1ELb0ELb0ELb1ELb1ELb0EEENS1_21CollectiveEpilogueFwdINS6_IJSA_NS7_ILi512EEESA_EEES9_SC_SE_Li256ELb1ELb1ELb1ELb0EEENS1_36VarlenDynamicPersistentTileSchedulerILi64ELi64ELi256ELi128ELb1ELb1ELb1ELb1ELb1ELb1EEEEEEEEEvNT_6ParamsE)
        /*056c*/ 	.word	0x00000000


	//----- nvinfo : EIATTR_MIN_STACK_SIZE
	.align		4
.L_242:
        /*0570*/ 	.byte	0x04, 0x12
        /*0572*/ 	.short	(.L_244 - .L_243)
	.align		4
.L_243:
        /*0574*/ 	.word	index@(_ZN7cutlass13device_kernelIN5flash11enable_sm90INS1_16FlashAttnFwdSm90INS1_25CollectiveMainloopFwdSm90ILi2EN4cute5tupleIJNS5_1CILi1EEES8_S8_EEENS6_IJNS7_ILi64EEESA_SA_EEELi512ENS_6half_tEfNS_4arch4Sm90ELb1ELb0ELb0ELb1ELb0ELb1ELb1ELb0ELb0ELb1ELb1ELb0EEENS1_21CollectiveEpilogueFwdINS6_IJSA_NS7_ILi512EEESA_EEES9_SC_SE_Li256ELb1ELb1ELb1ELb0EEENS1_36VarlenDynamicPersistentTileSchedulerILi64ELi64ELi256ELi128ELb1ELb1ELb1ELb1ELb1ELb1EEEEEEEEEvNT_6ParamsE)
        /*0578*/ 	.word	0x00000000


	//----- nvinfo : EIATTR_MIN_STACK_SIZE
	.align		4
.L_244:
        /*057c*/ 	.byte	0x04, 0x12
        /*057e*/ 	.short	(.L_246 - .L_245)
	.align		4
.L_245:
        /*0580*/ 	.word	index@(_ZN7cutlass13device_kernelIN5flash11enable_sm90INS1_16FlashAttnFwdSm90INS1_25CollectiveMainloopFwdSm90ILi2EN4cute5tupleIJNS5_1CILi1EEES8_S8_EEENS6_IJNS7_ILi128EEENS7_ILi96EEENS7_ILi64EEEEEELi256ENS_6half_tEfNS_4arch4Sm90ELb0ELb0ELb0ELb0ELb0ELb0ELb0ELb1ELb0ELb1ELb1ELb0EEENS1_21CollectiveEpilogueFwdINS6_IJSA_NS7_ILi256EEESB_EEES9_SE_SG_Li256ELb0ELb1ELb1ELb0EEENS1_19SingleTileSchedulerILb0ELb1ELb1ELi128EEEEEEEEEvNT_6ParamsE)
        /*0584*/ 	.word	0x00000000


	//----- nvinfo : EIATTR_MIN_STACK_SIZE
	.align		4
.L_246:
        /*0588*/ 	.byte	0x04, 0x12
        /*058a*/ 	.short	(.L_248 - .L_247)
	.align		4
.L_247:
        /*058c*/ 	.word	index@(_ZN7cutlass13device_kernelIN5flash11enable_sm90INS1_16FlashAttnFwdSm90INS1_25CollectiveMainloopFwdSm90ILi2EN4cute5tupleIJNS5_1CILi1EEES8_S8_EEENS6_IJNS7_ILi128EEENS7_ILi96EEENS7_ILi64EEEEEELi256ENS_6half_tEfNS_4arch4Sm90ELb0ELb0ELb0ELb0ELb0ELb0ELb1ELb1ELb0ELb1ELb1ELb0EEENS1_21CollectiveEpilogueFwdINS6_IJSA_NS7_ILi256EEESB_EEES9_SE_SG_Li256ELb0ELb1ELb1ELb0EEENS1_19SingleTileSchedulerILb0ELb1ELb1ELi128EEEEEEEEEvNT_6ParamsE)
        /*0590*/ 	.word	0x00000000


	//----- nvinfo : EIATTR_MIN_STACK_SIZE
	.align		4
.L_248:
        /*0594*/ 	.byte	0x04, 0x12
        /*0596*/ 	.short	(.L_250 - .L_249)
	.align		4
.L_249:
        /*0598*/ 	.word	index@(_ZN7cutlass13device_kernelIN5flash11enable_sm90INS1_16FlashAttnFwdSm90INS1_25CollectiveMainloopFwdSm90ILi2EN4cute5tupleIJNS5_1CILi1EEES8_S8_EEENS6_IJNS7_ILi128EEENS7_ILi96EEENS7_ILi64EEEEEELi256ENS_6half_tEfNS_4arch4Sm90ELb0ELb0ELb0ELb1ELb0ELb0ELb0ELb1ELb0ELb1ELb1ELb0EEENS1_21CollectiveEpilogueFwdINS6_IJSA_NS7_ILi256EEESB_EEES9_SE_SG_Li256ELb1ELb1ELb1ELb0EEENS1_36VarlenDynamicPersistentTileSchedulerILi128ELi96ELi256ELi128ELb1ELb1ELb1ELb0ELb1ELb1EEEEEEEEEvNT_6ParamsE)
        /*059c*/ 	.word	0x00000000


	//----- nvinfo : EIATTR_MIN_STACK_SIZE
	.align		4
.L_250:
        /*05a0*/ 	.byte	0x04, 0x12
        /*05a2*/ 	.short	(.L_252 - .L_251)
	.align		4
.L_251:
        /*05a4*/ 	.word	index@(_ZN7cutlass13device_kernelIN5flash11enable_sm90INS1_16FlashAttnFwdSm90INS1_25CollectiveMainloopFwdSm90ILi2EN4cute5tupleIJNS5_1CILi1EEES8_S8_EEENS6_IJNS7_ILi128EEENS7_ILi96EEENS7_ILi64EEEEEELi256ENS_6half_tEfNS_4arch4Sm90ELb0ELb0ELb0ELb1ELb0ELb1ELb0ELb1ELb0ELb1ELb1ELb0EEENS1_21CollectiveEpilogueFwdINS6_IJSA_NS7_ILi256EEESB_EEES9_SE_SG_Li256ELb1ELb1ELb1ELb0EEENS1_36VarlenDynamicPersistentTileSchedulerILi128ELi96ELi256ELi128ELb1ELb1ELb1ELb0ELb1ELb1EEEEEEEEEvNT_6ParamsE)
        /*05a8*/ 	.word	0x00000000


	//----- nvinfo : EIATTR_MIN_STACK_SIZE
	.align		4
.L_252:
        /*05ac*/ 	.byte	0x04, 0x12
        /*05ae*/ 	.short	(.L_254 - .L_253)
	.align		4
.L_253:
        /*05b0*/ 	.word	index@(_ZN7cutlass13device_kernelIN5flash11enable_sm90INS1_16FlashAttnFwdSm90INS1_25CollectiveMainloopFwdSm90ILi2EN4cute5tupleIJNS5_1CILi1EEES8_S8_EEENS6_IJNS7_ILi128EEENS7_ILi96EEENS7_ILi64EEEEEELi256ENS_6half_tEfNS_4arch4Sm90ELb0ELb0ELb0ELb1ELb0ELb0ELb1ELb1ELb0ELb1ELb1ELb0EEENS1_21CollectiveEpilogueFwdINS6_IJSA_NS7_ILi256EEESB_EEES9_SE_SG_Li256ELb1ELb1ELb1ELb0EEENS1_36VarlenDynamicPersistentTileSchedulerILi128ELi96ELi256ELi128ELb1ELb1ELb1ELb0ELb1ELb1EEEEEEEEEvNT_6ParamsE)
        /*05b4*/ 	.word	0x00000000


	//----- nvinfo : EIATTR_MIN_STACK_SIZE
	.align		4
.L_254:
        /*05b8*/ 	.byte	0x04, 0x12
        /*05ba*/ 	.short	(.L_256 - .L_255)
	.align		4
.L_255:
        /*05bc*/ 	.word	index@(_ZN7cutlass13device_kernelIN5flash11enable_sm90INS1_16FlashAttnFwdSm90INS1_25CollectiveMainloopFwdSm90ILi2EN4cute5tupleIJNS5_1CILi1EEES8_S8_EEENS6_IJNS7_ILi128EEENS7_ILi96EEENS7_ILi64EEEEEELi256ENS_6half_tEfNS_4arch4Sm90ELb0ELb0ELb0ELb1ELb0ELb1ELb1ELb1ELb0ELb1ELb1ELb0EEENS1_21CollectiveEpilogueFwdINS6_IJSA_NS7_ILi256EEESB_EEES9_SE_SG_Li256ELb1ELb1ELb1ELb0EEENS1_36VarlenDynamicPersistentTileSchedulerILi128ELi96ELi256ELi128ELb1ELb1ELb1ELb0ELb1ELb1EEEEEEEEEvNT_6ParamsE)
        /*05c0*/ 	.word	0x00000000


	//----- nvinfo : EIATTR_MIN_STACK_SIZE
	.align		4
.L_256:
        /*05c4*/ 	.byte	0x04, 0x12
        /*05c6*/ 	.short	(.L_258 - .L_257)
	.align		4
.L_257:
        /*05c8*/ 	.word	index@(_ZN7cutlass13device_kernelIN5flash11enable_sm90INS1_16FlashAttnFwdSm90INS1_25CollectiveMainloopFwdSm90ILi2EN4cute5tupleIJNS5_1CILi1EEES8_S8_EEENS6_IJNS7_ILi128EEENS7_ILi96EEENS7_ILi64EEEEEELi256ENS_6half_tEfNS_4arch4Sm90ELb0ELb1ELb0ELb0ELb0ELb0ELb0ELb1ELb0ELb1ELb1ELb0EEENS1_21CollectiveEpilogueFwdINS6_IJSA_NS7_ILi256EEESB_EEES9_SE_SG_Li256ELb0ELb1ELb1ELb0EEENS1_19SingleTileSchedulerILb0ELb1ELb1ELi128EEEEEEEEEvNT_6ParamsE)
        /*05cc*/ 	.word	0x00000000


	//----- nvinfo : EIATTR_MIN_STACK_SIZE
	.align		4
.L_258:
        /*05d0*/ 	.byte	0x04, 0x12
        /*05d2*/ 	.short	(.L_260 - .L_259)
	.align		4
.L_259:
        /*05d4*/ 	.word	index@(_ZN7cutlass13device_kernelIN5flash11enable_sm90INS1_16FlashAttnFwdSm90INS1_25CollectiveMainloopFwdSm90ILi2EN4cute5tupleIJNS5_1CILi1EEES8_S8_EEENS6_IJNS7_ILi128EEENS7_ILi96EEENS7_ILi64EEEEEELi256ENS_6half_tEfNS_4arch4Sm90ELb0ELb1ELb0ELb0ELb0ELb0ELb1ELb1ELb0ELb1ELb1ELb0EEENS1_21CollectiveEpilogueFwdINS6_IJSA_NS7_ILi256EEESB_EEES9_SE_SG_Li256ELb0ELb1ELb1ELb0EEENS1_19SingleTileSchedulerILb0ELb1ELb1ELi128EEEEEEEEEvNT_6ParamsE)
        /*05d8*/ 	.word	0x00000000


	//----- nvinfo : EIATTR_MIN_STACK_SIZE
	.align		4
.L_260:
        /*05dc*/ 	.byte	0x04, 0x12
        /*05de*/ 	.short	(.L_262 - .L_261)
	.align		4
.L_261:
        /*05e0*/ 	.word	index@(_ZN7cutlass13device_kernelIN5flash11enable_sm90INS1_16FlashAttnFwdSm90INS1_25CollectiveMainloopFwdSm90ILi2EN4cute5tupleIJNS5_1CILi1EEES8_S8_EEENS6_IJNS7_ILi128EEENS7_ILi96EEENS7_ILi64EEEEEELi256ENS_6half_tEfNS_4arch4Sm90ELb0ELb1ELb0ELb1ELb0ELb0ELb0ELb1ELb0ELb1ELb1ELb0EEENS1_21CollectiveEpilogueFwdINS6_IJSA_NS7_ILi256EEESB_EEES9_SE_SG_Li256ELb1ELb1ELb1ELb0EEENS1_36VarlenDynamicPersistentTileSchedulerILi128ELi96ELi256ELi128ELb1ELb1ELb1ELb1ELb0ELb1EEEEEEEEEvNT_6ParamsE)
        /*05e4*/ 	.word	0x00000000


	//----- nvinfo : EIATTR_MIN_STACK_SIZE
	.align		4
.L_262:
        /*05e8*/ 	.byte	0x04, 0x12
        /*05ea*/ 	.short	(.L_264 - .L_263)
	.align		4
.L_263:
        /*05ec*/ 	.word	index@(_ZN7cutlass13device_kernelIN5flash11enable_sm90INS1_16FlashAttnFwdSm90INS1_25CollectiveMainloopFwdSm90ILi2EN4cute5tupleIJNS5_1CILi1EEES8_S8_EEENS6_IJNS7_ILi128EEENS7_ILi96EEENS7_ILi64EEEEEELi256ENS_6half_tEfNS_4arch4Sm90ELb0ELb1ELb0ELb1ELb0ELb1ELb0ELb1ELb0ELb1ELb1ELb0EEENS1_21CollectiveEpilogueFwdINS6_IJSA_NS7_ILi256EEESB_EEES9_SE_SG_Li256ELb1ELb1ELb1ELb0EEENS1_36VarlenDynamicPersistentTileSchedulerILi128ELi96ELi256ELi128ELb1ELb1ELb1ELb1ELb0ELb1EEEEEEEEEvNT_6ParamsE)
        /*05f0*/ 	.word	0x00000000


	//----- nvinfo : EIATTR_MIN_STACK_SIZE
	.align		4
.L_264:
        /*05f4*/ 	.byte	0x04, 0x12
        /*05f6*/ 	.short	(.L_266 - .L_265)
	.align		4
.L_265:
        /*05f8*/ 	.word	index@(_ZN7cutlass13device_kernelIN5flash11enable_sm90INS1_16FlashAttnFwdSm90INS1_25CollectiveMainloopFwdSm90ILi2EN4cute5tupleIJNS5_1CILi1EEES8_S8_EEENS6_IJNS7_ILi128EEENS7_ILi96EEENS7_ILi64EEEEEELi256ENS_6half_tEfNS_4arch4Sm90ELb0ELb1ELb0ELb1ELb0ELb0ELb1ELb1ELb0ELb1ELb1ELb0EEENS1_21CollectiveEpilogueFwdINS6_IJSA_NS7_ILi256EEESB_EEES9_SE_SG_Li256ELb1ELb1ELb1ELb0EEENS1_36VarlenDynamicPersistentTileSchedulerILi128ELi96ELi256ELi128ELb1ELb1ELb1ELb1ELb0ELb1EEEEEEEEEvNT_6ParamsE)
        /*05fc*/ 	.word	0x00000000


	//----- nvinfo : EIATTR_MIN_STACK_SIZE
	.align		4
.L_266:
        /*0600*/ 	.byte	0x04, 0x12
        /*0602*/ 	.short	(.L_268 - .L_267)
	.align		4
.L_267:
        /*0604*/ 	.word	index@(_ZN7cutlass13device_kernelIN5flash11enable_sm90INS1_16FlashAttnFwdSm90INS1_25CollectiveMainloopFwdSm90ILi2EN4cute5tupleIJNS5_1CILi1EEES8_S8_EEENS6_IJNS7_ILi128EEENS7_ILi96EEENS7_ILi64EEEEEELi256ENS_6half_tEfNS_4arch4Sm90ELb0ELb1ELb0ELb1ELb0ELb1ELb1ELb1ELb0ELb1ELb1ELb0EEENS1_21CollectiveEpilogueFwdINS6_IJSA_NS7_ILi256EEESB_EEES9_SE_SG_Li256ELb1ELb1ELb1ELb0EEENS1_36VarlenDynamicPersistentTileSchedulerILi128ELi96ELi256ELi128ELb1ELb1ELb1ELb1ELb0ELb1EEEEEEEEEvNT_6ParamsE)
        /*0608*/ 	.word	0x00000000


	//----- nvinfo : EIATTR_MIN_STACK_SIZE
	.align		4
.L_268:
        /*060c*/ 	.byte	0x04, 0x12
        /*060e*/ 	.short	(.L_270 - .L_269)
	.align		4
.L_269:
        /*0610*/ 	.word	index@(_ZN7cutlass13device_kernelIN5flash11enable_sm90INS1_16FlashAttnFwdSm90INS1_25CollectiveMainloopFwdSm90ILi2EN4cute5tupleIJNS5_1CILi1EEES8_S8_EEENS6_IJNS7_ILi128EEENS7_ILi96EEENS7_ILi64EEEEEELi256ENS_6half_tEfNS_4arch4Sm90ELb1ELb0ELb0ELb0ELb0ELb0ELb0ELb1ELb0ELb1ELb1ELb0EEENS1_21CollectiveEpilogueFwdINS6_IJSA_NS7_ILi256EEESB_EEES9_SE_SG_Li256ELb0ELb1ELb1ELb0EEENS1_19SingleTileSchedulerILb0ELb1ELb1ELi128EEEEEEEEEvNT_6ParamsE)
        /*0614*/ 	.word	0x00000000


	//----- nvinfo : EIATTR_MIN_STACK_SIZE
	.align		4
.L_270:
        /*0618*/ 	.byte	0x04, 0x12
        /*061a*/ 	.short	(.L_272 - .L_271)
	.align		4
.L_271:
        /*061c*/ 	.word	index@(_ZN7cutlass13device_kernelIN5flash11enable_sm90INS1_16FlashAttnFwdSm90INS1_25CollectiveMainloopFwdSm90ILi2EN4cute5tupleIJNS5_1CILi1EEES8_S8_EEENS6_IJNS7_ILi128EEENS7_ILi96EEENS7_ILi64EEEEEELi256ENS_6half_tEfNS_4arch4Sm90ELb1ELb0ELb0ELb0ELb0ELb0ELb1ELb1ELb0ELb1ELb1ELb0EEENS1_21CollectiveEpilogueFwdINS6_IJSA_NS7_ILi256EEESB_EEES9_SE_SG_Li256ELb0ELb1ELb1ELb0EEENS1_19SingleTileSchedulerILb0ELb1ELb1ELi128EEEEEEEEEvNT_6ParamsE)
        /*0620*/ 	.word	0x00000000


	//----- nvinfo : EIATTR_MIN_STACK_SIZE
	.align		4
.L_272:
        /*0624*/ 	.byte	0x04, 0x12
        /*0626*/ 	.short	(.L_274 - .L_273)
	.align		4
.L_273:
        /*0628*/ 	.word	index@(_ZN7cutlass13device_kernelIN5flash11enable_sm90INS1_16FlashAttnFwdSm90INS1_25CollectiveMainloopFwdSm90ILi2EN4cute5tupleIJNS5_1CILi1EEES8_S8_EEENS6_IJNS7_ILi128EEENS7_ILi96EEENS7_ILi64EEEEEELi256ENS_6half_tEfNS_4arch4Sm90ELb1ELb0ELb0ELb1ELb0ELb0ELb0ELb1ELb0ELb1ELb1ELb0EEENS1_21CollectiveEpilogueFwdINS6_IJSA_NS7_ILi256EEESB_EEES9_SE_SG_Li256ELb1ELb1ELb1ELb0EEENS1_36VarlenDynamicPersistentTileSchedulerILi128ELi96ELi256ELi128ELb1ELb1ELb1ELb1ELb1ELb1EEEEEEEEEvNT_6ParamsE)
        /*062c*/ 	.word	0x00000000


	//----- nvinfo : EIATTR_MIN_STACK_SIZE
	.align		4
.L_274:
        /*0630*/ 	.byte	0x04, 0x12
        /*0632*/ 	.short	(.L_276 - .L_275)
	.align		4
.L_275:
        /*0634*/ 	.word	index@(_ZN7cutlass13device_kernelIN5flash11enable_sm90INS1_16FlashAttnFwdSm90INS1_25CollectiveMainloopFwdSm90ILi2EN4cute5tupleIJNS5_1CILi1EEES8_S8_EEENS6_IJNS7_ILi128EEENS7_ILi96EEENS7_ILi64EEEEEELi256ENS_6half_tEfNS_4arch4Sm90ELb1ELb0ELb0ELb1ELb0ELb1ELb0ELb1ELb0ELb1ELb1ELb0EEENS1_21CollectiveEpilogueFwdINS6_IJSA_NS7_ILi256EEESB_EEES9_SE_SG_Li256ELb1ELb1ELb1ELb0EEENS1_36VarlenDynamicPersistentTileSchedulerILi128ELi96ELi256ELi128ELb1ELb1ELb1ELb1ELb1ELb1EEEEEEEEEvNT_6ParamsE)
        /*0638*/ 	.word	0x00000000


	//----- nvinfo : EIATTR_MIN_STACK_SIZE
	.align		4
.L_276:
        /*063c*/ 	.byte	0x04, 0x12
        /*063e*/ 	.short	(.L_278 - .L_277)
	.align		4
.L_277:
        /*0640*/ 	.word	index@(_ZN7cutlass13device_kernelIN5flash11enable_sm90INS1_16FlashAttnFwdSm90INS1_25CollectiveMainloopFwdSm90ILi2EN4cute5tupleIJNS5_1CILi1EEES8_S8_EEENS6_IJNS7_ILi128EEENS7_ILi96EEENS7_ILi64EEEEEELi256ENS_6half_tEfNS_4arch4Sm90ELb1ELb0ELb0ELb1ELb0ELb0ELb1ELb1ELb0ELb1ELb1ELb0EEENS1_21CollectiveEpilogueFwdINS6_IJSA_NS7_ILi256EEESB_EEES9_SE_SG_Li256ELb1ELb1ELb1ELb0EEENS1_36VarlenDynamicPersistentTileSchedulerILi128ELi96ELi256ELi128ELb1ELb1ELb1ELb1ELb1ELb1EEEEEEEEEvNT_6ParamsE)
        /*0644*/ 	.word	0x00000000


	//----- nvinfo : EIATTR_MIN_STACK_SIZE
	.align		4
.L_278:
        /*0648*/ 	.byte	0x04, 0x12
        /*064a*/ 	.short	(.L_280 - .L_279)
	.align		4
.L_279:
        /*064c*/ 	.word	index@(_ZN7cutlass13device_kernelIN5flash11enable_sm90INS1_16FlashAttnFwdSm90INS1_25CollectiveMainloopFwdSm90ILi2EN4cute5tupleIJNS5_1CILi1EEES8_S8_EEENS6_IJNS7_ILi128EEENS7_ILi96EEENS7_ILi64EEEEEELi256ENS_6half_tEfNS_4arch4Sm90ELb1ELb0ELb0ELb1ELb0ELb1ELb1ELb1ELb0ELb1ELb1ELb0EEENS1_21CollectiveEpilogueFwdINS6_IJSA_NS7_ILi256EEESB_EEES9_SE_SG_Li256ELb1ELb1ELb1ELb0EEENS1_36VarlenDynamicPersistentTileSchedulerILi128ELi96ELi256ELi128ELb1ELb1ELb1ELb1ELb1ELb1EEEEEEEEEvNT_6ParamsE)
        /*0650*/ 	.word	0x00000000
.L_280:


//--------------------- .nv.compat                --------------------------
	.section	.nv.compat,"",@"SHT_CUDA_COMPAT_INFO"
	.align	4
        /*0000*/ 	.byte	0x02, 0x09, 0x01, 0x00, 0x02, 0x02, 0x01, 0x00, 0x02, 0x05, 0x05, 0x00, 0x03, 0x07, 0x01, 0x01
        /*0010*/ 	.byte	0x02, 0x03, 0x00, 0x00, 0x02, 0x06, 0x01, 0x00, 0x04, 0x0b, 0x08, 0x00, 0x09, 0x00, 0x00, 0x00
        /*0020*/ 	.byte	0x00, 0x00, 0x00, 0x00


//--------------------- .nv.info._ZN7cutlass13device_kernelIN5flash11enable_sm90INS1_16FlashAttnFwdSm90INS1_25CollectiveMainloopFwdSm90ILi2EN4cute5tupleIJNS5_1CILi1EEES8_S8_EEENS6_IJNS7_ILi128EEESA_NS7_ILi192EEEEEELi128ENS_6half_tEfNS_4arch4Sm90ELb0ELb0ELb0ELb0ELb0ELb0ELb0ELb1ELb1ELb1ELb1ELb0EEENS1_21CollectiveEpilogueFwdINS6_IJSA_SA_SA_EEES9_SD_SF_Li256ELb0ELb1ELb1ELb0EEENS1_19SingleTileSchedulerILb0ELb1ELb1ELi128EEEEEEEEEvNT_6ParamsE --------------------------
	.section	.nv.info._ZN7cutlass13device_kernelIN5flash11enable_sm90INS1_16FlashAttnFwdSm90INS1_25CollectiveMainloopFwdSm90ILi2EN4cute5tupleIJNS5_1CILi1EEES8_S8_EEENS6_IJNS7_ILi128EEESA_NS7_ILi192EEEEEELi128ENS_6half_tEfNS_4arch4Sm90ELb0ELb0ELb0ELb0ELb0ELb0ELb0ELb1ELb1ELb1ELb1ELb0EEENS1_21CollectiveEpilogueFwdINS6_IJSA_SA_SA_EEES9_SD_SF_Li256ELb0ELb1ELb1ELb0EEENS1_19SingleTileSchedulerILb0ELb1ELb1ELi128EEEEEEEEEvNT_6ParamsE,"",@"SHT_CUDA_INFO"
	.sectionflags	@""
	.align	4


	//----- nvinfo : EIATTR_CUDA_API_VERSION
	.align		4
        /*0000*/ 	.byte	0x04, 0x37
        /*0002*/ 	.short	(.L_282 - .L_281)
.L_281:
        /*0004*/ 	.word	0x00000082


	//----- nvinfo : EIATTR_KPARAM_INFO
	.align		4
.L_282:
        /*0008*/ 	.byte	0x04, 0x17
        /*000a*/ 	.short	(.L_284 - .L_283)
.L_283:
        /*000c*/ 	.word	0x00000000
        /*0010*/ 	.short	0x0000
        /*0012*/ 	.short	0x0000
        /*0014*/ 	.byte	0x00, 0xf0, 0x01, 0x28


	//----- nvinfo : EIATTR_SPARSE_MMA_MASK
	.align		4
.L_284:
        /*0018*/ 	.byte	0x03, 0x50
        /*001a*/ 	.short	0x0000


	//----- nvinfo : EIATTR_MAXREG_COUNT
	.align		4
        /*001c*/ 	.byte	0x03, 0x1b
        /*001e*/ 	.short	0x00a8


	//----- nvinfo : EIATTR_MERCURY_ISA_VERSION
	.align		4
        /*0020*/ 	.byte	0x03, 0x5f
        /*0022*/ 	.short	0x0101


	//----- nvinfo : EIATTR_VRC_CTA_INIT_COUNT
	.align		4
        /*0024*/ 	.byte	0x02, 0x4a
	.zero		1
	.zero		1


	//----- nvinfo : EIATTR_EXIT_INSTR_OFFSETS
	.align		4
        /*0028*/ 	.byte	0x04, 0x1c
        /*002a*/ 	.short	(.L_286 - .L_285)


	//   ....[0]....
.L_285:
        /*002c*/ 	.word	0x00000010


	//----- nvinfo : EIATTR_MAX_THREADS
	.align		4
.L_286:
        /*0030*/ 	.byte	0x04, 0x05
        /*0032*/ 	.short	(.L_288 - .L_287)
.L_287:
        /*0034*/ 	.word	0x00000180
        /*0038*/ 	.word	0x00000001
        /*003c*/ 	.word	0x00000001


	//----- nvinfo : EIATTR_CBANK_PARAM_SIZE
	.align		4
.L_288:
        /*0040*/ 	.byte	0x03, 0x19
        /*0042*/ 	.short	0x0a00


	//----- nvinfo : EIATTR_PARAM_CBANK
	.align		4
        /*0044*/ 	.byte	0x04, 0x0a
        /*0046*/ 	.short	(.L_290 - .L_289)
	.align		4
.L_289:
        /*0048*/ 	.word	index@(.nv.constant0._ZN7cutlass13device_kernelIN5flash11enable_sm90INS1_16FlashAttnFwdSm90INS1_25CollectiveMainloopFwdSm90ILi2EN4cute5tupleIJNS5_1CILi1EEES8_S8_EEENS6_IJNS7_ILi128EEESA_NS7_ILi192EEEEEELi128ENS_6half_tEfNS_4arch4Sm90ELb0ELb0ELb0ELb0ELb0ELb0ELb0ELb1ELb1ELb1ELb1ELb0EEENS1_21CollectiveEpilogueFwdINS6_IJSA_SA_SA_EEES9_SD_SF_Li256ELb0ELb1ELb1ELb0EEENS1_19SingleTileSchedulerILb0ELb1ELb1ELi128EEEEEEEEEvNT_6ParamsE)
        /*004c*/ 	.short	0x0380
        /*004e*/ 	.short	0x0a00


	//----- nvinfo : EIATTR_SW_WAR
	.align		4
.L_290:
        /*0050*/ 	.byte	0x04, 0x36
        /*0052*/ 	.short	(.L_292 - .L_291)
.L_291:
        /*0054*/ 	.word	0x00000008
.L_292:


//--------------------- .nv.info._ZN7cutlass13device_kernelIN5flash11enable_sm90INS1_16FlashAttnFwdSm90INS1_25CollectiveMainloopFwdSm90ILi2EN4cute5tupleIJNS5_1CILi1EEES8_S8_EEENS6_IJNS7_ILi128EEESA_NS7_ILi192EEEEEELi128ENS_6half_tEfNS_4arch4Sm90ELb0ELb0ELb0ELb1ELb0ELb0ELb0ELb1ELb1ELb1ELb1ELb0EEENS1_21CollectiveEpilogueFwdINS6_IJSA_SA_SA_EEES9_SD_SF_Li256ELb1ELb1ELb1ELb0EEENS1_36VarlenDynamicPersistentTileSchedulerILi128ELi128ELi256ELi128ELb1ELb1ELb1ELb0ELb1ELb1EEEEEEEEEvNT_6ParamsE --------------------------
	.section	.nv.info._ZN7cutlass13device_kernelIN5flash11enable_sm90INS1_16FlashAttnFwdSm90INS1_25CollectiveMainloopFwdSm90ILi2EN4cute5tupleIJNS5_1CILi1EEES8_S8_EEENS6_IJNS7_ILi128EEESA_NS7_ILi192EEEEEELi128ENS_6half_tEfNS_4arch4Sm90ELb0ELb0ELb0ELb1ELb0ELb0ELb0ELb1ELb1ELb1ELb1ELb0EEENS1_21CollectiveEpilogueFwdINS6_IJSA_SA_SA_EEES9_SD_SF_Li256ELb1ELb1ELb1ELb0EEENS1_36VarlenDynamicPersistentTileSchedulerILi128ELi128ELi256ELi128ELb1ELb1ELb1ELb0ELb1ELb1EEEEEEEEEvNT_6ParamsE,"",@"SHT_CUDA_INFO"
	.sectionflags	@""
	.align	4


	//----- nvinfo : EIATTR_CUDA_API_VERSION
	.align		4
        /*0000*/ 	.byte	0x04, 0x37
        /*0002*/ 	.short	(.L_294 - .L_293)
.L_293:
        /*0004*/ 	.word	0x00000082


	//----- nvinfo : EIATTR_KPARAM_INFO
	.align		4
.L_294:
        /*0008*/ 	.byte	0x04, 0x17
        /*000a*/ 	.short	(.L_296 - .L_295)
.L_295:
        /*000c*/ 	.word	0x00000000
        /*0010*/ 	.short	0x0000
        /*0012*/ 	.short	0x0000
        /*0014*/ 	.byte	0x00, 0xf0, 0x01, 0x2a


	//----- nvinfo : EIATTR_SPARSE_MMA_MASK
	.align		4
.L_296:
        /*0018*/ 	.byte	0x03, 0x50
        /*001a*/ 	.short	0x0000


	//----- nvinfo : EIATTR_MAXREG_COUNT
	.align		4
        /*001c*/ 	.byte	0x03, 0x1b
        /*001e*/ 	.short	0x00a8


	//----- nvinfo : EIATTR_MERCURY_ISA_VERSION
	.align		4
        /*0020*/ 	.byte	0x03, 0x5f
        /*0022*/ 	.short	0x0101


	//----- nvinfo : EIATTR_VRC_CTA_INIT_COUNT
	.align		4
        /*0024*/ 	.byte	0x02, 0x4a
	.zero		1
	.zero		1


	//----- nvinfo : EIATTR_EXIT_INSTR_OFFSETS
	.align		4
        /*0028*/ 	.byte	0x04, 0x1c
        /*002a*/ 	.short	(.L_298 - .L_297)


	//   ....[0]....
.L_297:
        /*002c*/ 	.word	0x00000010


	//----- nvinfo : EIATTR_MAX_THREADS
	.align		4
.L_298:
        /*0030*/ 	.byte	0x04, 0x05
        /*0032*/ 	.short	(.L_300 - .L_299)
.L_299:
        /*0034*/ 	.word	0x00000180
        /*0038*/ 	.word	0x00000001
        /*003c*/ 	.word	0x00000001


	//----- nvinfo : EIATTR_CBANK_PARAM_SIZE
	.align		4
.L_300:
        /*0040*/ 	.byte	0x03, 0x19
        /*0042*/ 	.short	0x0a80


	//----- nvinfo : EIATTR_PARAM_CBANK
	.align		4
        /*0044*/ 	.byte	0x04, 0x0a
        /*0046*/ 	.short	(.L_302 - .L_301)
	.align		4
.L_301:
        /*0048*/ 	.word	index@(.nv.constant0._ZN7cutlass13device_kernelIN5flash11enable_sm90INS1_16FlashAttnFwdSm90INS1_25CollectiveMainloopFwdSm90ILi2EN4cute5tupleIJNS5_1CILi1EEES8_S8_EEENS6_IJNS7_ILi128EEESA_NS7_ILi192EEEEEELi128ENS_6half_tEfNS_4arch4Sm90ELb0ELb0ELb0ELb1ELb0ELb0ELb0ELb1ELb1ELb1ELb1ELb0EEENS1_21CollectiveEpilogueFwdINS6_IJSA_SA_SA_EEES9_SD_SF_Li256ELb1ELb1ELb1ELb0EEENS1_36VarlenDynamicPersistentTileSchedulerILi128ELi128ELi256ELi128ELb1ELb1ELb1ELb0ELb1ELb1EEEEEEEEEvNT_6ParamsE)
        /*004c*/ 	.short	0x0380
        /*004e*/ 	.short	0x0a80


	//----- nvinfo : EIATTR_SW_WAR
	.align		4
.L_302:
        /*0050*/ 	.byte	0x04, 0x36
        /*0052*/ 	.short	(.L_304 - .L_303)
.L_303:
        /*0054*/ 	.word	0x00000008
.L_304:


//--------------------- .nv.info._ZN7cutlass13device_kernelIN5flash11enable_sm90INS1_16FlashAttnFwdSm90INS1_25CollectiveMainloopFwdSm90ILi2EN4cute5tupleIJNS5_1CILi1EEES8_S8_EEENS6_IJNS7_ILi128EEESA_NS7_ILi192EEEEEELi128ENS_6half_tEfNS_4arch4Sm90ELb0ELb0ELb0ELb1ELb0ELb1ELb0ELb1ELb1ELb1ELb1ELb0EEENS1_21CollectiveEpilogueFwdINS6_IJSA_SA_SA_EEES9_SD_SF_Li256ELb1ELb1ELb1ELb0EEENS1_36VarlenDynamicPersistentTileSchedulerILi128ELi128ELi256ELi128ELb1ELb1ELb1ELb0ELb1ELb1EEEEEEEEEvNT_6ParamsE --------------------------
	.section	.nv.info._ZN7cutlass13device_kernelIN5flash11enable_sm90INS1_16FlashAttnFwdSm90INS1_25CollectiveMainloopFwdSm90ILi2EN4cute5tupleIJNS5_1CILi1EEES8_S8_EEENS6_IJNS7_ILi128EEESA_NS7_ILi192EEEEEELi128ENS_6half_tEfNS_4arch4Sm90ELb0ELb0ELb0ELb1ELb0ELb1ELb0ELb1ELb1ELb1ELb1ELb0EEENS1_21CollectiveEpilogueFwdINS6_IJSA_SA_SA_EEES9_SD_SF_Li256ELb1ELb1ELb1ELb0EEENS1_36VarlenDynamicPersistentTileSchedulerILi128ELi128ELi256ELi128ELb1ELb1ELb1ELb0ELb1ELb1EEEEEEEEEvNT_6ParamsE,"",@"SHT_CUDA_INFO"
	.sectionflags	@""
	.align	4


	//----- nvinfo : EIATTR_CUDA_API_VERSION
	.align		4
        /*0000*/ 	.byte	0x04, 0x37
        /*0002*/ 	.short	(.L_306 - .L_305)
.L_305:
        /*0004*/ 	.word	0x00000082


	//----- nvinfo : EIATTR_KPARAM_INFO
	.align		4
.L_306:
        /*0008*/ 	.byte	0x04, 0x17
        /*000a*/ 	.short	(.L_308 - .L_307)
.L_307:
        /*000c*/ 	.word	0x00000000
        /*0010*/ 	.short	0x0000
        /*0012*/ 	.short	0x0000
        /*0014*/ 	.byte	0x00, 0xf0, 0x01, 0x2a


	//----- nvinfo : EIATTR_SPARSE_MMA_MASK
	.align		4
.L_308:
        /*0018*/ 	.byte	0x03, 0x50
        /*001a*/ 	.short	0x0000


	//----- nvinfo : EIATTR_MAXREG_COUNT
	.align		4
        /*001c*/ 	.byte	0x03, 0x1b
        /*001e*/ 	.short	0x00a8


	//----- nvinfo : EIATTR_MERCURY_ISA_VERSION
	.align		4
        /*0020*/ 	.byte	0x03, 0x5f
        /*0022*/ 	.short	0x0101


	//----- nvinfo : EIATTR_VRC_CTA_INIT_COUNT
	.align		4
        /*0024*/ 	.byte	0x02, 0x4a
	.zero		1
	.zero		1


	//----- nvinfo : EIATTR_EXIT_INSTR_OFFSETS
	.align		4
        /*0028*/ 	.byte	0x04, 0x1c
        /*002a*/ 	.short	(.L_310 - .L_309)


	//   ....[0]....
.L_309:
        /*002c*/ 	.word	0x00000010


	//----- nvinfo : EIATTR_MAX_THREADS
	.align		4
.L_310:
        /*0030*/ 	.byte	0x04, 0x05
        /*0032*/ 	.short	(.L_312 - .L_311)
.L_311:
        /*0034*/ 	.word	0x00000180
        /*0038*/ 	.word	0x00000001
        /*003c*/ 	.word	0x00000001


	//----- nvinfo : EIATTR_CBANK_PARAM_SIZE
	.align		4
.L_312:
        /*0040*/ 	.byte	0x03, 0x19
        /*0042*/ 	.short	0x0a80


	//----- nvinfo : EIATTR_PARAM_CBANK
	.align		4
        /*0044*/ 	.byte	0x04, 0x0a
        /*0046*/ 	.short	(.L_314 - .L_313)
	.align		4
.L_313:
        /*0048*/ 	.word	index@(.nv.constant0._ZN7cutlass13device_kernelIN5flash11enable_sm90INS1_16FlashAttnFwdSm90INS1_25CollectiveMainloopFwdSm90ILi2EN4cute5tupleIJNS5_1CILi1EEES8_S8_EEENS6_IJNS7_ILi128EEESA_NS7_ILi192EEEEEELi128ENS_6half_tEfNS_4arch4Sm90ELb0ELb0ELb0ELb1ELb0ELb1ELb0ELb1ELb1ELb1ELb1ELb0EEENS1_21CollectiveEpilogueFwdINS6_IJSA_SA_SA_EEES9_SD_SF_Li256ELb1ELb1ELb1ELb0EEENS1_36VarlenDynamicPersistentTileSchedulerILi128ELi128ELi256ELi128ELb1ELb1ELb1ELb0ELb1ELb1EEEEEEEEEvNT_6ParamsE)
        /*004c*/ 	.short	0x0380
        /*004e*/ 	.short	0x0a80


	//----- nvinfo : EIATTR_SW_WAR
	.align		4
.L_314:
        /*0050*/ 	.byte	0x04, 0x36
        /*0052*/ 	.short	(.L_316 - .L_315)
.L_315:
        /*0054*/ 	.word	0x00000008
.L_316:


//--------------------- .nv.info._ZN7cutlass13device_kernelIN5flash11enable_sm90INS1_16FlashAttnFwdSm90INS1_25CollectiveMainloopFwdSm90ILi2EN4cute5tupleIJNS5_1CILi1EEES8_S8_EEENS6_IJNS7_ILi128EEENS7_ILi96EEENS7_ILi192EEEEEELi128ENS_6half_tEfNS_4arch4Sm90ELb0ELb1ELb0ELb0ELb0ELb0ELb0ELb1ELb1ELb1ELb1ELb0EEENS1_21CollectiveEpilogueFwdINS6_IJSA_SA_SB_EEES9_SE_SG_Li256ELb0ELb1ELb1ELb0EEENS1_19SingleTileSchedulerILb0ELb1ELb1ELi128EEEEEEEEEvNT_6ParamsE --------------------------
	.section	.nv.info._ZN7cutlass13device_kernelIN5flash11enable_sm90INS1_16FlashAttnFwdSm90INS1_25CollectiveMainloopFwdSm90ILi2EN4cute5tupleIJNS5_1CILi1EEES8_S8_EEENS6_IJNS7_ILi128EEENS7_ILi96EEENS7_ILi192EEEEEELi128ENS_6half_tEfNS_4arch4Sm90ELb0ELb1ELb0ELb0ELb0ELb0ELb0ELb1ELb1ELb1ELb1ELb0EEENS1_21CollectiveEpilogueFwdINS6_IJSA_SA_SB_EEES9_SE_SG_Li256ELb0ELb1ELb1ELb0EEENS1_19SingleTileSchedulerILb0ELb1ELb1ELi128EEEEEEEEEvNT_6ParamsE,"",@"SHT_CUDA_INFO"
	.sectionflags	@""
	.align	4


	//----- nvinfo : EIATTR_CUDA_API_VERSION
	.align		4
        /*0000*/ 	.byte	0x04, 0x37
        /*0002*/ 	.short	(.L_318 - .L_317)
.L_317:
        /*0004*/ 	.word	0x00000082


	//----- nvinfo : EIATTR_KPARAM_INFO
	.align		4
.L_318:
        /*0008*/ 	.byte	0x04, 0x17
        /*000a*/ 	.short	(.L_320 - .L_319)
.L_319:
        /*000c*/ 	.word	0x00000000
        /*0010*/ 	.short	0x0000
        /*0012*/ 	.short	0x0000
        /*0014*/ 	.byte	0x00, 0xf0, 0x01, 0x28


	//----- nvinfo : EIATTR_SPARSE_MMA_MASK
	.align		4
.L_320:
        /*0018*/ 	.byte	0x03, 0x50
        /*001a*/ 	.short	0x0000


	//----- nvinfo : EIATTR_MAXREG_COUNT
	.align		4
        /*001c*/ 	.byte	0x03, 0x1b
        /*001e*/ 	.short	0x00a8


	//----- nvinfo : EIATTR_MERCURY_ISA_VERSION
	.align		4
        /*0020*/ 	.byte	0x03, 0x5f
        /*0022*/ 	.short	0x0101


	//----- nvinfo : EIATTR_VRC_CTA_INIT_COUNT
	.align		4
        /*0024*/ 	.byte	0x02, 0x4a
	.zero		1
	.zero		1


	//----- nvinfo : EIATTR_EXIT_INSTR_OFFSETS
	.align		4
        /*0028*/ 	.byte	0x04, 0x1c
        /*002a*/ 	.short	(.L_322 - .L_321)


	//   ....[0]....
.L_321:
        /*002c*/ 	.word	0x00000010


	//----- nvinfo : EIATTR_MAX_THREADS
	.align		4
.L_322:
        /*0030*/ 	.byte	0x04, 0x05
        /*0032*/ 	.short	(.L_324 - .L_323)
.L_323:
        /*0034*/ 	.word	0x00000180
        /*0038*/ 	.word	0x00000001
        /*003c*/ 	.word	0x00000001


	//----- nvinfo : EIATTR_CBANK_PARAM_SIZE
	.align		4
.L_324:
        /*0040*/ 	.byte	0x03, 0x19
        /*0042*/ 	.short	0x0a00


	//----- nvinfo : EIATTR_PARAM_CBANK
	.align		4
        /*0044*/ 	.byte	0x04, 0x0a
        /*0046*/ 	.short	(.L_326 - .L_325)
	.align		4
.L_325:
        /*0048*/ 	.word	index@(.nv.constant0._ZN7cutlass13device_kernelIN5flash11enable_sm90INS1_16FlashAttnFwdSm90INS1_25CollectiveMainloopFwdSm90ILi2EN4cute5tupleIJNS5_1CILi1EEES8_S8_EEENS6_IJNS7_ILi128EEENS7_ILi96EEENS7_ILi192EEEEEELi128ENS_6half_tEfNS_4arch4Sm90ELb0ELb1ELb0ELb0ELb0ELb0ELb0ELb1ELb1ELb1ELb1ELb0EEENS1_21CollectiveEpilogueFwdINS6_IJSA_SA_SB_EEES9_SE_SG_Li256ELb0ELb1ELb1ELb0EEENS1_19SingleTileSchedulerILb0ELb1ELb1ELi128EEEEEEEEEvNT_6ParamsE)
        /*004c*/ 	.short	0x0380
        /*004e*/ 	.short	0x0a00


	//----- nvinfo : EIATTR_SW_WAR
	.align		4
.L_326:
        /*0050*/ 	.byte	0x04, 0x36
        /*0052*/ 	.short	(.L_328 - .L_327)
.L_327:
        /*0054*/ 	.word	0x00000008
.L_328:


//--------------------- .nv.info._ZN7cutlass13device_kernelIN5flash11enable_sm90INS1_16FlashAttnFwdSm90INS1_25CollectiveMainloopFwdSm90ILi2EN4cute5tupleIJNS5_1CILi1EEES8_S8_EEENS6_IJNS7_ILi128EEENS7_ILi96EEENS7_ILi192EEEEEELi128ENS_6half_tEfNS_4arch4Sm90ELb0ELb1ELb0ELb1ELb0ELb0ELb0ELb1ELb1ELb1ELb1ELb0EEENS1_21CollectiveEpilogueFwdINS6_IJSA_SA_SB_EEES9_SE_SG_Li256ELb1ELb1ELb1ELb0EEENS1_36VarlenDynamicPersistentTileSchedulerILi128ELi96ELi256ELi128ELb1ELb1ELb1ELb1ELb0ELb1EEEEEEEEEvNT_6ParamsE --------------------------
	.section	.nv.info._ZN7cutlass13device_kernelIN5flash11enable_sm90INS1_16FlashAttnFwdSm90INS1_25CollectiveMainloopFwdSm90ILi2EN4cute5tupleIJNS5_1CILi1EEES8_S8_EEENS6_IJNS7_ILi128EEENS7_ILi96EEENS7_ILi192EEEEEELi128ENS_6half_tEfNS_4arch4Sm90ELb0ELb1ELb0ELb1ELb0ELb0ELb0ELb1ELb1ELb1ELb1ELb0EEENS1_21CollectiveEpilogueFwdINS6_IJSA_SA_SB_EEES9_SE_SG_Li256ELb1ELb1ELb1ELb0EEENS1_36VarlenDynamicPersistentTileSchedulerILi128ELi96ELi256ELi128ELb1ELb1ELb1ELb1ELb0ELb1EEEEEEEEEvNT_6ParamsE,"",@"SHT_CUDA_INFO"
	.sectionflags	@""
	.align	4


	//----- nvinfo : EIATTR_CUDA_API_VERSION
	.align		4
        /*0000*/ 	.byte	0x04, 0x37
        /*0002*/ 	.short	(.L_330 - .L_329)
.L_329:
        /*0004*/ 	.word	0x00000082


	//----- nvinfo : EIATTR_KPARAM_INFO
	.align		4
.L_330:
        /*0008*/ 	.byte	0x04, 0x17
        /*000a*/ 	.short	(.L_332 - .L_331)
.L_331:
        /*000c*/ 	.word	0x00000000
        /*0010*/ 	.short	0x0000
        /*0012*/ 	.short	0x0000
        /*0014*/ 	.byte	0x00, 0xf0, 0x01, 0x2a


	//----- nvinfo : EIATTR_SPARSE_MMA_MASK
	.align		4
.L_332:
        /*0018*/ 	.byte	0x03, 0x50
        /*001a*/ 	.short	0x0000


	//----- nvinfo : EIATTR_MAXREG_COUNT
	.align		4
        /*001c*/ 	.byte	0x03, 0x1b
        /*001e*/ 	.short	0x00a8


	//----- nvinfo : EIATTR_MERCURY_ISA_VERSION
	.align		4
        /*0020*/ 	.byte	0x03, 0x5f
        /*0022*/ 	.short	0x0101


	//----- nvinfo : EIATTR_VRC_CTA_INIT_COUNT
	.align		4
        /*0024*/ 	.byte	0x02, 0x4a
	.zero		1
	.zero		1


	//----- nvinfo : EIATTR_EXIT_INSTR_OFFSETS
	.align		4
        /*0028*/ 	.byte	0x04, 0x1c
        /*002a*/ 	.short	(.L_334 - .L_333)


	//   ....[0]....
.L_333:
        /*002c*/ 	.word	0x00000010


	//----- nvinfo : EIATTR_MAX_THREADS
	.align		4
.L_334:
        /*0030*/ 	.byte	0x04, 0x05
        /*0032*/ 	.short	(.L_336 - .L_335)
.L_335:
        /*0034*/ 	.word	0x00000180
        /*0038*/ 	.word	0x00000001
        /*003c*/ 	.word	0x00000001


	//----- nvinfo : EIATTR_CBANK_PARAM_SIZE
	.align		4
.L_336:
        /*0040*/ 	.byte	0x03, 0x19
        /*0042*/ 	.short	0x0a80


	//----- nvinfo : EIATTR_PARAM_CBANK
	.align		4
        /*0044*/ 	.byte	0x04, 0x0a
        /*0046*/ 	.short	(.L_338 - .L_337)
	.align		4
.L_337:
        /*0048*/ 	.word	index@(.nv.constant0._ZN7cutlass13device_kernelIN5flash11enable_sm90INS1_16FlashAttnFwdSm90INS1_25CollectiveMainloopFwdSm90ILi2EN4cute5tupleIJNS5_1CILi1EEES8_S8_EEENS6_IJNS7_ILi128EEENS7_ILi96EEENS7_ILi192EEEEEELi128ENS_6half_tEfNS_4arch4Sm90ELb0ELb1ELb0ELb1ELb0ELb0ELb0ELb1ELb1ELb1ELb1ELb0EEENS1_21CollectiveEpilogueFwdINS6_IJSA_SA_SB_EEES9_SE_SG_Li256ELb1ELb1ELb1ELb0EEENS1_36VarlenDynamicPersistentTileSchedulerILi128ELi96ELi256ELi128ELb1ELb1ELb1ELb1ELb0ELb1EEEEEEEEEvNT_6ParamsE)
        /*004c*/ 	.short	0x0380
        /*004e*/ 	.short	0x0a80


	//----- nvinfo : EIATTR_SW_WAR
	.align		4
.L_338:
        /*0050*/ 	.byte	0x04, 0x36
        /*0052*/ 	.short	(.L_340 - .L_339)
.L_339:
        /*0054*/ 	.word	0x00000008
.L_340:


//--------------------- .nv.info._ZN7cutlass13device_kernelIN5flash11enable_sm90INS1_16FlashAttnFwdSm90INS1_25CollectiveMainloopFwdSm90ILi2EN4cute5tupleIJNS5_1CILi1EEES8_S8_EEENS6_IJNS7_ILi128EEENS7_ILi96EEENS7_ILi192EEEEEELi128ENS_6half_tEfNS_4arch4Sm90ELb0ELb1ELb0ELb1ELb0ELb1ELb0ELb1ELb1ELb1ELb1ELb0EEENS1_21CollectiveEpilogueFwdINS6_IJSA_SA_SB_EEES9_SE_SG_Li256ELb1ELb1ELb1ELb0EEENS1_36VarlenDynamicPersistentTileSchedulerILi128ELi96ELi256ELi128ELb1ELb1ELb1ELb1ELb0ELb1EEEEEEEEEvNT_6ParamsE --------------------------
	.section	.nv.info._ZN7cutlass13device_kernelIN5flash11enable_sm90INS1_16FlashAttnFwdSm90INS1_25CollectiveMainloopFwdSm90ILi2EN4cute5tupleIJNS5_1CILi1EEES8_S8_EEENS6_IJNS7_ILi128EEENS7_ILi96EEENS7_ILi192EEEEEELi128ENS_6half_tEfNS_4arch4Sm90ELb0ELb1ELb0ELb1ELb0ELb1ELb0ELb1ELb1ELb1ELb1ELb0EEENS1_21CollectiveEpilogueFwdINS6_IJSA_SA_SB_EEES9_SE_SG_Li256ELb1ELb1ELb1ELb0EEENS1_36VarlenDynamicPersistentTileSchedulerILi128ELi96ELi256ELi128ELb1ELb1ELb1ELb1ELb0ELb1EEEEEEEEEvNT_6ParamsE,"",@"SHT_CUDA_INFO"
	.sectionflags	@""
	.align	4


	//----- nvinfo : EIATTR_CUDA_API_VERSION
	.align		4
        /*0000*/ 	.byte	0x04, 0x37
        /*0002*/ 	.short	(.L_342 - .L_341)
.L_341:
        /*0004*/ 	.word	0x00000082


	//----- nvinfo : EIATTR_KPARAM_INFO
	.align		4
.L_342:
        /*0008*/ 	.byte	0x04, 0x17
        /*000a*/ 	.short	(.L_344 - .L_343)
.L_343:
        /*000c*/ 	.word	0x00000000
        /*0010*/ 	.short	0x0000
        /*0012*/ 	.short	0x0000
        /*0014*/ 	.byte	0x00, 0xf0, 0x01, 0x2a


	//----- nvinfo : EIATTR_SPARSE_MMA_MASK
	.align		4
.L_344:
        /*0018*/ 	.byte	0x03, 0x50
        /*001a*/ 	.short	0x0000


	//----- nvinfo : EIATTR_MAXREG_COUNT
	.align		4
        /*001c*/ 	.byte	0x03, 0x1b
        /*001e*/ 	.short	0x00a8


	//----- nvinfo : EIATTR_MERCURY_ISA_VERSION
	.align		4
        /*0020*/ 	.byte	0x03, 0x5f
        /*0022*/ 	.short	0x0101


	//----- nvinfo : EIATTR_VRC_CTA_INIT_COUNT
	.align		4
        /*0024*/ 	.byte	0x02, 0x4a
	.zero		1
	.zero		1


	//----- nvinfo : EIATTR_EXIT_INSTR_OFFSETS
	.align		4
        /*0028*/ 	.byte	0x04, 0x1c
        /*002a*/ 	.short	(.L_346 - .L_345)


	//   ....[0]....
.L_345:
        /*002c*/ 	.word	0x00000010


	//----- nvinfo : EIATTR_MAX_THREADS
	.align		4
.L_346:
        /*0030*/ 	.byte	0x04, 0x05
        /*0032*/ 	.short	(.L_348 - .L_347)
.L_347:
        /*0034*/ 	.word	0x00000180
        /*0038*/ 	.word	0x00000001
        /*003c*/ 	.word	0x00000001


	//----- nvinfo : EIATTR_CBANK_PARAM_SIZE
	.align		4
.L_348:
        /*0040*/ 	.byte	0x03, 0x19
        /*0042*/ 	.short	0x0a80


	//----- nvinfo : EIATTR_PARAM_CBANK
	.align		4
        /*0044*/ 	.byte	0x04, 0x0a
        /*0046*/ 	.short	(.L_350 - .L_349)
	.align		4
.L_349:
        /*0048*/ 	.word	index@(.nv.constant0._ZN7cutlass13device_kernelIN5flash11enable_sm90INS1_16FlashAttnFwdSm90INS1_25CollectiveMainloopFwdSm90ILi2EN4cute5tupleIJNS5_1CILi1EEES8_S8_EEENS6_IJNS7_ILi128EEENS7_ILi96EEENS7_ILi192EEEEEELi128ENS_6half_tEfNS_4arch4Sm90ELb0ELb1ELb0ELb1ELb0ELb1ELb0ELb1ELb1ELb1ELb1ELb0EEENS1_21CollectiveEpilogueFwdINS6_IJSA_SA_SB_EEES9_SE_SG_Li256ELb1ELb1ELb1ELb0EEENS1_36VarlenDynamicPersistentTileSchedulerILi128ELi96ELi256ELi128ELb1ELb1ELb1ELb1ELb0ELb1EEEEEEEEEvNT_6ParamsE)
        /*004c*/ 	.short	0x0380
        /*004e*/ 	.short	0x0a80


	//----- nvinfo : EIATTR_SW_WAR
	.align		4
.L_350:
        /*0050*/ 	.byte	0x04, 0x36
        /*0052*/ 	.short	(.L_352 - .L_351)
.L_351:
        /*0054*/ 	.word	0x00000008
.L_352:


//--------------------- .nv.info._ZN7cutlass13device_kernelIN5flash11enable_sm90INS1_16FlashAttnFwdSm90INS1_25CollectiveMainloopFwdSm90ILi2EN4cute5tupleIJNS5_1CILi1EEES8_S8_EEENS6_IJNS7_ILi128EEESA_NS7_ILi192EEEEEELi128ENS_6half_tEfNS_4arch4Sm90ELb1ELb0ELb0ELb0ELb0ELb0ELb0ELb1ELb1ELb1ELb1ELb0EEENS1_21CollectiveEpilogueFwdINS6_IJSA_SA_SA_EEES9_SD_SF_Li256ELb0ELb1ELb1ELb0EEENS1_19SingleTileSchedulerILb0ELb1ELb1ELi128EEEEEEEEEvNT_6ParamsE --------------------------
	.section	.nv.info._ZN7cutlass13device_kernelIN5flash11enable_sm90INS1_16FlashAttnFwdSm90INS1_25CollectiveMainloopFwdSm90ILi2EN4cute5tupleIJNS5_1CILi1EEES8_S8_EEENS6_IJNS7_ILi128EEESA_NS7_ILi192EEEEEELi128ENS_6half_tEfNS_4arch4Sm90ELb1ELb0ELb0ELb0ELb0ELb0ELb0ELb1ELb1ELb1ELb1ELb0EEENS1_21CollectiveEpilogueFwdINS6_IJSA_SA_SA_EEES9_SD_SF_Li256ELb0ELb1ELb1ELb0EEENS1_19SingleTileSchedulerILb0ELb1ELb1ELi128EEEEEEEEEvNT_6ParamsE,"",@"SHT_CUDA_INFO"
	.sectionflags	@""
	.align	4


	//----- nvinfo : EIATTR_CUDA_API_VERSION
	.align		4
        /*0000*/ 	.byte	0x04, 0x37
        /*0002*/ 	.short	(.L_354 - .L_353)
.L_353:
        /*0004*/ 	.word	0x00000082


	//----- nvinfo : EIATTR_KPARAM_INFO
	.align		4
.L_354:
        /*0008*/ 	.byte	0x04, 0x17
        /*000a*/ 	.short	(.L_356 - .L_355)
.L_355:
        /*000c*/ 	.word	0x00000000
        /*0010*/ 	.short	0x0000
        /*0012*/ 	.short	0x0000
        /*0014*/ 	.byte	0x00, 0xf0, 0x01, 0x28


	//----- nvinfo : EIATTR_SPARSE_MMA_MASK
	.align		4
.L_356:
        /*0018*/ 	.byte	0x03, 0x50
        /*001a*/ 	.short	0x0000


	//----- nvinfo : EIATTR_MAXREG_COUNT
	.align		4
        /*001c*/ 	.byte	0x03, 0x1b
        /*001e*/ 	.short	0x00a8


	//----- nvinfo : EIATTR_MERCURY_ISA_VERSION
	.align		4
        /*0020*/ 	.byte	0x03, 0x5f
        /*0022*/ 	.short	0x0101


	//----- nvinfo : EIATTR_VRC_CTA_INIT_COUNT
	.align		4
        /*0024*/ 	.byte	0x02, 0x4a
	.zero		1
	.zero		1


	//----- nvinfo : EIATTR_EXIT_INSTR_OFFSETS
	.align		4
        /*0028*/ 	.byte	0x04, 0x1c
        /*002a*/ 	.short	(.L_358 - .L_357)


	//   ....[0]....
.L_357:
        /*002c*/ 	.word	0x00000010


	//----- nvinfo : EIATTR_MAX_THREADS
	.align		4
.L_358:
        /*0030*/ 	.byte	0x04, 0x05
        /*0032*/ 	.short	(.L_360 - .L_359)
.L_359:
        /*0034*/ 	.word	0x00000180
        /*0038*/ 	.word	0x00000001
        /*003c*/ 	.word	0x00000001


	//----- nvinfo : EIATTR_CBANK_PARAM_SIZE
	.align		4
.L_360:
        /*0040*/ 	.byte	0x03, 0x19
        /*0042*/ 	.short	0x0a00


	//----- nvinfo : EIATTR_PARAM_CBANK
	.align		4
        /*0044*/ 	.byte	0x04, 0x0a
        /*0046*/ 	.short	(.L_362 - .L_361)
	.align		4
.L_361:
        /*0048*/ 	.word	index@(.nv.constant0._ZN7cutlass13device_kernelIN5flash11enable_sm90INS1_16FlashAttnFwdSm90INS1_25CollectiveMainloopFwdSm90ILi2EN4cute5tupleIJNS5_1CILi1EEES8_S8_EEENS6_IJNS7_ILi128EEESA_NS7_ILi192EEEEEELi128ENS_6half_tEfNS_4arch4Sm90ELb1ELb0ELb0ELb0ELb0ELb0ELb0ELb1ELb1ELb1ELb1ELb0EEENS1_21CollectiveEpilogueFwdINS6_IJSA_SA_SA_EEES9_SD_SF_Li256ELb0ELb1ELb1ELb0EEENS1_19SingleTileSchedulerILb0ELb1ELb1ELi128EEEEEEEEEvNT_6ParamsE)
        /*004c*/ 	.short	0x0380
        /*004e*/ 	.short	0x0a00


	//----- nvinfo : EIATTR_SW_WAR
	.align		4
.L_362:
        /*0050*/ 	.byte	0x04, 0x36
        /*0052*/ 	.short	(.L_364 - .L_363)
.L_363:
        /*0054*/ 	.word	0x00000008
.L_364:


//--------------------- .nv.info._ZN7cutlass13device_kernelIN5flash11enable_sm90INS1_16FlashAttnFwdSm90INS1_25CollectiveMainloopFwdSm90ILi2EN4cute5tupleIJNS5_1CILi1EEES8_S8_EEENS6_IJNS7_ILi128EEESA_NS7_ILi192EEEEEELi128ENS_6half_tEfNS_4arch4Sm90ELb1ELb0ELb0ELb1ELb0ELb0ELb0ELb1ELb1ELb1ELb1ELb0EEENS1_21CollectiveEpilogueFwdINS6_IJSA_SA_SA_EEES9_SD_SF_Li256ELb1ELb1ELb1ELb0EEENS1_36VarlenDynamicPersistentTileSchedulerILi128ELi128ELi256ELi128ELb1ELb1ELb1ELb1ELb1ELb1EEEEEEEEEvNT_6ParamsE --------------------------
	.section	.nv.info._ZN7cutlass13device_kernelIN5flash11enable_sm90INS1_16FlashAttnFwdSm90INS1_25CollectiveMainloopFwdSm90ILi2EN4cute5tupleIJNS5_1CILi1EEES8_S8_EEENS6_IJNS7_ILi128EEESA_NS7_ILi192EEEEEELi128ENS_6half_tEfNS_4arch4Sm90ELb1ELb0ELb0ELb1ELb0ELb0ELb0ELb1ELb1ELb1ELb1ELb0EEENS1_21CollectiveEpilogueFwdINS6_IJSA_SA_SA_EEES9_SD_SF_Li256ELb1ELb1ELb1ELb0EEENS1_36VarlenDynamicPersistentTileSchedulerILi128ELi128ELi256ELi128ELb1ELb1ELb1ELb1ELb1ELb1EEEEEEEEEvNT_6ParamsE,"",@"SHT_CUDA_INFO"
	.sectionflags	@""
	.align	4


	//----- nvinfo : EIATTR_CUDA_API_VERSION
	.align		4
        /*0000*/ 	.byte	0x04, 0x37
        /*0002*/ 	.short	(.L_366 - .L_365)
.L_365:
        /*0004*/ 	.word	0x00000082


	//----- nvinfo : EIATTR_KPARAM_INFO
	.align		4
.L_366:
        /*0008*/ 	.byte	0x04, 0x17
        /*000a*/ 	.short	(.L_368 - .L_367)
.L_367:
        /*000c*/ 	.word	0x00000000
        /*0010*/ 	.short	0x0000
        /*0012*/ 	.short	0x0000
        /*0014*/ 	.byte	0x00, 0xf0, 0x01, 0x2a


	//----- nvinfo : EIATTR_SPARSE_MMA_MASK
	.align		4
.L_368:
        /*0018*/ 	.byte	0x03, 0x50
        /*001a*/ 	.short	0x0000


	//----- nvinfo : EIATTR_MAXREG_COUNT
	.align		4
        /*001c*/ 	.byte	0x03, 0x1b
        /*001e*/ 	.short	0x00a8


	//----- nvinfo : EIATTR_MERCURY_ISA_VERSION
	.align		4
        /*0020*/ 	.byte	0x03, 0x5f
        /*0022*/ 	.short	0x0101


	//----- nvinfo : EIATTR_VRC_CTA_INIT_COUNT
	.align		4
        /*0024*/ 	.byte	0x02, 0x4a
	.zero		1
	.zero		1


	//----- nvinfo : EIATTR_EXIT_INSTR_OFFSETS
	.align		4
        /*0028*/ 	.byte	0x04, 0x1c
        /*002a*/ 	.short	(.L_370 - .L_369)


	//   ....[0]....
.L_369:
        /*002c*/ 	.word	0x00000010


	//----- nvinfo : EIATTR_MAX_THREADS
	.align		4
.L_370:
        /*0030*/ 	.byte	0x04, 0x05
        /*0032*/ 	.short	(.L_372 - .L_371)
.L_371:
        /*0034*/ 	.word	0x00000180
        /*0038*/ 	.word	0x00000001
        /*003c*/ 	.word	0x00000001


	//----- nvinfo : EIATTR_CBANK_PARAM_SIZE
	.align		4
.L_372:
        /*0040*/ 	.byte	0x03, 0x19
        /*0042*/ 	.short	0x0a80


	//----- nvinfo : EIATTR_PARAM_CBANK
	.align		4
        /*0044*/ 	.byte	0x04, 0x0a
        /*0046*/ 	.short	(.L_374 - .L_373)
	.align		4
.L_373:
        /*0048*/ 	.word	index@(.nv.constant0._ZN7cutlass13device_kernelIN5flash11enable_sm90INS1_16FlashAttnFwdSm90INS1_25CollectiveMainloopFwdSm90ILi2EN4cute5tupleIJNS5_1CILi1EEES8_S8_EEENS6_IJNS7_ILi128EEESA_NS7_ILi192EEEEEELi128ENS_6half_tEfNS_4arch4Sm90ELb1ELb0ELb0ELb1ELb0ELb0ELb0ELb1ELb1ELb1ELb1ELb0EEENS1_21CollectiveEpilogueFwdINS6_IJSA_SA_SA_EEES9_SD_SF_Li256ELb1ELb1ELb1ELb0EEENS1_36VarlenDynamicPersistentTileSchedulerILi128ELi128ELi256ELi128ELb1ELb1ELb1ELb1ELb1ELb1EEEEEEEEEvNT_6ParamsE)
        /*004c*/ 	.short	0x0380
        /*004e*/ 	.short	0x0a80


	//----- nvinfo : EIATTR_SW_WAR
	.align		4
.L_374:
        /*0050*/ 	.byte	0x04, 0x36
        /*0052*/ 	.short	(.L_376 - .L_375)
.L_375:
        /*0054*/ 	.word	0x00000008
.L_376:


//--------------------- .nv.info._ZN7cutlass13device_kernelIN5flash11enable_sm90INS1_16FlashAttnFwdSm90INS1_25CollectiveMainloopFwdSm90ILi2EN4cute5tupleIJNS5_1CILi1EEES8_S8_EEENS6_IJNS7_ILi128EEESA_NS7_ILi192EEEEEELi128ENS_6half_tEfNS_4arch4Sm90ELb1ELb0ELb0ELb1ELb0ELb1ELb0ELb1ELb1ELb1ELb1ELb0EEENS1_21CollectiveEpilogueFwdINS6_IJSA_SA_SA_EEES9_SD_SF_Li256ELb1ELb1ELb1ELb0EEENS1_36VarlenDynamicPersistentTileSchedulerILi128ELi128ELi256ELi128ELb1ELb1ELb1ELb1ELb1ELb1EEEEEEEEEvNT_6ParamsE --------------------------
	.section	.nv.info._ZN7cutlass13device_kernelIN5flash11enable_sm90INS1_16FlashAttnFwdSm90INS1_25CollectiveMainloopFwdSm90ILi2EN4cute5tupleIJNS5_1CILi1EEES8_S8_EEENS6_IJNS7_ILi128EEESA_NS7_ILi192EEEEEELi128ENS_6half_tEfNS_4arch4Sm90ELb1ELb0ELb0ELb1ELb0ELb1ELb0ELb1ELb1ELb1ELb1ELb0EEENS1_21CollectiveEpilogueFwdINS6_IJSA_SA_SA_EEES9_SD_SF_Li256ELb1ELb1ELb1ELb0EEENS1_36VarlenDynamicPersistentTileSchedulerILi128ELi128ELi256ELi128ELb1ELb1ELb1ELb1ELb1ELb1EEEEEEEEEvNT_6ParamsE,"",@"SHT_CUDA_INFO"
	.sectionflags	@""
	.align	4


	//----- nvinfo : EIATTR_CUDA_API_VERSION
	.align		4
        /*0000*/ 	.byte	0x04, 0x37
        /*0002*/ 	.short	(.L_378 - .L_377)
.L_377:
        /*0004*/ 	.word	0x00000082


	//----- nvinfo : EIATTR_KPARAM_INFO
	.align		4
.L_378:
        /*0008*/ 	.byte	0x04, 0x17
        /*000a*/ 	.short	(.L_380 - .L_379)
.L_379:
        /*000c*/ 	.word	0x00000000
        /*0010*/ 	.short	0x0000
        /*0012*/ 	.short	0x0000
        /*0014*/ 	.byte	0x00, 0xf0, 0x01, 0x2a


	//----- nvinfo : EIATTR_SPARSE_MMA_MASK
	.align		4
.L_380:
        /*0018*/ 	.byte	0x03, 0x50
        /*001a*/ 	.short	0x0000


	//----- nvinfo : EIATTR_MAXREG_COUNT
	.align		4
        /*001c*/ 	.byte	0x03, 0x1b
        /*001e*/ 	.short	0x00a8


	//----- nvinfo : EIATTR_MERCURY_ISA_VERSION
	.align		4
        /*0020*/ 	.byte	0x03, 0x5f
        /*0022*/ 	.short	0x0101


	//----- nvinfo : EIATTR_VRC_CTA_INIT_COUNT
	.align		4
        /*0024*/ 	.byte	0x02, 0x4a
	.zero		1
	.zero		1


	//----- nvinfo : EIATTR_EXIT_INSTR_OFFSETS
	.align		4
        /*0028*/ 	.byte	0x04, 0x1c
        /*002a*/ 	.short	(.L_382 - .L_381)


	//   ....[0]....
.L_381:
        /*002c*/ 	.word	0x00000010


	//----- nvinfo : EIATTR_MAX_THREADS
	.align		4
.L_382:
        /*0030*/ 	.byte	0x04, 0x05
        /*0032*/ 	.short	(.L_384 - .L_383)
.L_383:
        /*0034*/ 	.word	0x00000180
        /*0038*/ 	.word	0x00000001
        /*003c*/ 	.word	0x00000001


	//----- nvinfo : EIATTR_CBANK_PARAM_SIZE
	.align		4
.L_384:
        /*0040*/ 	.byte	0x03, 0x19
        /*0042*/ 	.short	0x0a80


	//----- nvinfo : EIATTR_PARAM_CBANK
	.align		4
        /*0044*/ 	.byte	0x04, 0x0a
        /*0046*/ 	.short	(.L_386 - .L_385)
	.align		4
.L_385:
        /*0048*/ 	.word	index@(.nv.constant0._ZN7cutlass13device_kernelIN5flash11enable_sm90INS1_16FlashAttnFwdSm90INS1_25CollectiveMainloopFwdSm90ILi2EN4cute5tupleIJNS5_1CILi1EEES8_S8_EEENS6_IJNS7_ILi128EEESA_NS7_ILi192EEEEEELi128ENS_6half_tEfNS_4arch4Sm90ELb1ELb0ELb0ELb1ELb0ELb1ELb0ELb1ELb1ELb1ELb1ELb0EEENS1_21CollectiveEpilogueFwdINS6_IJSA_SA_SA_EEES9_SD_SF_Li256ELb1ELb1ELb1ELb0EEENS1_36VarlenDynamicPersistentTileSchedulerILi128ELi128ELi256ELi128ELb1ELb1ELb1ELb1ELb1ELb1EEEEEEEEEvNT_6ParamsE)
        /*004c*/ 	.short	0x0380
        /*004e*/ 	.short	0x0a80


	//----- nvinfo : EIATTR_SW_WAR
	.align		4
.L_386:
        /*0050*/ 	.byte	0x04, 0x36
        /*0052*/ 	.short	(.L_388 - .L_387)
.L_387:
        /*0054*/ 	.word	0x00000008
.L_388:


//--------------------- .nv.info._ZN7cutlass13device_kernelIN5flash11enable_sm90INS1_16FlashAttnFwdSm90INS1_25CollectiveMainloopFwdSm90ILi2EN4cute5tupleIJNS5_1CILi1EEES8_S8_EEENS6_IJNS7_ILi64EEESA_SA_EEELi512ENS_6half_tEfNS_4arch4Sm90ELb0ELb0ELb0ELb0ELb0ELb0ELb0ELb0ELb0ELb1ELb1ELb0EEENS1_21CollectiveEpilogueFwdINS6_IJSA_NS7_ILi512EEESA_EEES9_SC_SE_Li256ELb0ELb1ELb1ELb0EEENS1_19SingleTileSchedulerILb0ELb1ELb1ELi64EEEEEEEEEvNT_6ParamsE --------------------------
	.section	.nv.info._ZN7cutlass13device_kernelIN5flash11enable_sm90INS1_16FlashAttnFwdSm90INS1_25CollectiveMainloopFwdSm90ILi2EN4cute5tupleIJNS5_1CILi1EEES8_S8_EEENS6_IJNS7_ILi64EEESA_SA_EEELi512ENS_6half_tEfNS_4arch4Sm90ELb0ELb0ELb0ELb0ELb0ELb0ELb0ELb0ELb0ELb1ELb1ELb0EEENS1_21CollectiveEpilogueFwdINS6_IJSA_NS7_ILi512EEESA_EEES9_SC_SE_Li256ELb0ELb1ELb1ELb0EEENS1_19SingleTileSchedulerILb0ELb1ELb1ELi64EEEEEEEEEvNT_6ParamsE,"",@"SHT_CUDA_INFO"
	.sectionflags	@""
	.align	4


	//----- nvinfo : EIATTR_CUDA_API_VERSION
	.align		4
        /*0000*/ 	.byte	0x04, 0x37
        /*0002*/ 	.short	(.L_390 - .L_389)
.L_389:
        /*0004*/ 	.word	0x00000082


	//----- nvinfo : EIATTR_KPARAM_INFO
	.align		4
.L_390:
        /*0008*/ 	.byte	0x04, 0x17
        /*000a*/ 	.short	(.L_392 - .L_391)
.L_391:
        /*000c*/ 	.word	0x00000000
        /*0010*/ 	.short	0x0000
        /*0012*/ 	.short	0x0000
        /*0014*/ 	.byte	0x00, 0xf0, 0x01, 0x28


	//----- nvinfo : EIATTR_SPARSE_MMA_MASK
	.align		4
.L_392:
        /*0018*/ 	.byte	0x03, 0x50
        /*001a*/ 	.short	0x0000


	//----- nvinfo : EIATTR_MAXREG_COUNT
	.align		4
        /*001c*/ 	.byte	0x03, 0x1b
        /*001e*/ 	.short	0x00a8


	//----- nvinfo : EIATTR_MERCURY_ISA_VERSION
	.align		4
        /*0020*/ 	.byte	0x03, 0x5f
        /*0022*/ 	.short	0x0101


	//----- nvinfo : EIATTR_VRC_CTA_INIT_COUNT
	.align		4
        /*0024*/ 	.byte	0x02, 0x4a
	.zero		1
	.zero		1


	//----- nvinfo : EIATTR_EXIT_INSTR_OFFSETS
	.align		4
        /*0028*/ 	.byte	0x04, 0x1c
        /*002a*/ 	.short	(.L_394 - .L_393)


	//   ....[0]....
.L_393:
        /*002c*/ 	.word	0x00000010


	//----- nvinfo : EIATTR_MAX_THREADS
	.align		4
.L_394:
        /*0030*/ 	.byte	0x04, 0x05
        /*0032*/ 	.short	(.L_396 - .L_395)
.L_395:
        /*0034*/ 	.word	0x00000180
        /*0038*/ 	.word	0x00000001
        /*003c*/ 	.word	0x00000001


	//----- nvinfo : EIATTR_CBANK_PARAM_SIZE
	.align		4
.L_396:
        /*0040*/ 	.byte	0x03, 0x19
        /*0042*/ 	.short	0x0a00


	//----- nvinfo : EIATTR_PARAM_CBANK
	.align		4
        /*0044*/ 	.byte	0x04, 0x0a
        /*0046*/ 	.short	(.L_398 - .L_397)
	.align		4
.L_397:
        /*0048*/ 	.word	index@(.nv.constant0._ZN7cutlass13device_kernelIN5flash11enable_sm90INS1_16FlashAttnFwdSm90INS1_25CollectiveMainloopFwdSm90ILi2EN4cute5tupleIJNS5_1CILi1EEES8_S8_EEENS6_IJNS7_ILi64EEESA_SA_EEELi512ENS_6half_tEfNS_4arch4Sm90ELb0ELb0ELb0ELb0ELb0ELb0ELb0ELb0ELb0ELb1ELb1ELb0EEENS1_21CollectiveEpilogueFwdINS6_IJSA_NS7_ILi512EEESA_EEES9_SC_SE_Li256ELb0ELb1ELb1ELb0EEENS1_19SingleTileSchedulerILb0ELb1ELb1ELi64EEEEEEEEEvNT_6ParamsE)
        /*004c*/ 	.short	0x0380
        /*004e*/ 	.short	0x0a00


	//----- nvinfo : EIATTR_SW_WAR
	.align		4
.L_398:
        /*0050*/ 	.byte	0x04, 0x36
        /*0052*/ 	.short	(.L_400 - .L_399)
.L_399:
        /*0054*/ 	.word	0x00000008
.L_400:


//--------------------- .nv.info._ZN7cutlass13device_kernelIN5flash11enable_sm90INS1_16FlashAttnFwdSm90INS1_25CollectiveMainloopFwdSm90ILi2EN4cute5tupleIJNS5_1CILi1EEES8_S8_EEENS6_IJNS7_ILi64EEESA_SA_EEELi512ENS_6half_tEfNS_4arch4Sm90ELb0ELb0ELb0ELb0ELb0ELb0ELb1ELb0ELb0ELb1ELb1ELb0EEENS1_21CollectiveEpilogueFwdINS6_IJSA_NS7_ILi512EEESA_EEES9_SC_SE_Li256ELb0ELb1ELb1ELb0EEENS1_19SingleTileSchedulerILb0ELb1ELb1ELi64EEEEEEEEEvNT_6ParamsE --------------------------
	.section	.nv.info._ZN7cutlass13device_kernelIN5flash11enable_sm90INS1_16FlashAttnFwdSm90INS1_25CollectiveMainloopFwdSm90ILi2EN4cute5tupleIJNS5_1CILi1EEES8_S8_EEENS6_IJNS7_ILi64EEESA_SA_EEELi512ENS_6half_tEfNS_4arch4Sm90ELb0ELb0ELb0ELb0ELb0ELb0ELb1ELb0ELb0ELb1ELb1ELb0EEENS1_21CollectiveEpilogueFwdINS6_IJSA_NS7_ILi512EEESA_EEES9_SC_SE_Li256ELb0ELb1ELb1ELb0EEENS1_19SingleTileSchedulerILb0ELb1ELb1ELi64EEEEEEEEEvNT_6ParamsE,"",@"SHT_CUDA_INFO"
	.sectionflags	@""
	.align	4


	//----- nvinfo : EIATTR_CUDA_API_VERSION
	.align		4
        /*0000*/ 	.byte	0x04, 0x37
        /*0002*/ 	.short	(.L_402 - .L_401)
.L_401:
        /*0004*/ 	.word	0x00000082


	//----- nvinfo : EIATTR_KPARAM_INFO
	.align		4
.L_402:
        /*0008*/ 	.byte	0x04, 0x17
        /*000a*/ 	.short	(.L_404 - .L_403)
.L_403:
        /*000c*/ 	.word	0x00000000
        /*0010*/ 	.short	0x0000
        /*0012*/ 	.short	0x0000
        /*0014*/ 	.byte	0x00, 0xf0, 0x01, 0x2c


	//----- nvinfo : EIATTR_SPARSE_MMA_MASK
	.align		4
.L_404:
        /*0018*/ 	.byte	0x03, 0x50
        /*001a*/ 	.short	0x0000


	//----- nvinfo : EIATTR_MAXREG_COUNT
	.align		4
        /*001c*/ 	.byte	0x03, 0x1b
        /*001e*/ 	.short	0x00a8


	//----- nvinfo : EIATTR_MERCURY_ISA_VERSION
	.align		4
        /*0020*/ 	.byte	0x03, 0x5f
        /*0022*/ 	.short	0x0101


	//----- nvinfo : EIATTR_VRC_CTA_INIT_COUNT
	.align		4
        /*0024*/ 	.byte	0x02, 0x4a
	.zero		1
	.zero		1


	//----- nvinfo : EIATTR_EXIT_INSTR_OFFSETS
	.align		4
        /*0028*/ 	.byte	0x04, 0x1c
        /*002a*/ 	.short	(.L_406 - .L_405)


	//   ....[0]....
.L_405:
        /*002c*/ 	.word	0x00000010


	//----- nvinfo : EIATTR_MAX_THREADS
	.align		4
.L_406:
        /*0030*/ 	.byte	0x04, 0x05
        /*0032*/ 	.short	(.L_408 - .L_407)
.L_407:
        /*0034*/ 	.word	0x00000180
        /*0038*/ 	.word	0x00000001
        /*003c*/ 	.word	0x00000001


	//----- nvinfo : EIATTR_CBANK_PARAM_SIZE
	.align		4
.L_408:
        /*0040*/ 	.byte	0x03, 0x19
        /*0042*/ 	.short	0x0b00


	//----- nvinfo : EIATTR_PARAM_CBANK
	.align		4
        /*0044*/ 	.byte	0x04, 0x0a
        /*0046*/ 	.short	(.L_410 - .L_409)
	.align		4
.L_409:
        /*0048*/ 	.word	index@(.nv.constant0._ZN7cutlass13device_kernelIN5flash11enable_sm90INS1_16FlashAttnFwdSm90INS1_25CollectiveMainloopFwdSm90ILi2EN4cute5tupleIJNS5_1CILi1EEES8_S8_EEENS6_IJNS7_ILi64EEESA_SA_EEELi512ENS_6half_tEfNS_4arch4Sm90ELb0ELb0ELb0ELb0ELb0ELb0ELb1ELb0ELb0ELb1ELb1ELb0EEENS1_21CollectiveEpilogueFwdINS6_IJSA_NS7_ILi512EEESA_EEES9_SC_SE_Li256ELb0ELb1ELb1ELb0EEENS1_19SingleTileSchedulerILb0ELb1ELb1ELi64EEEEEEEEEvNT_6ParamsE)
        /*004c*/ 	.short	0x0380
        /*004e*/ 	.short	0x0b00


	//----- nvinfo : EIATTR_SW_WAR
	.align		4
.L_410:
        /*0050*/ 	.byte	0x04, 0x36
        /*0052*/ 	.short	(.L_412 - .L_411)
.L_411:
        /*0054*/ 	.word	0x00000008
.L_412:


//--------------------- .nv.info._ZN7cutlass13device_kernelIN5flash11enable_sm90INS1_16FlashAttnFwdSm90INS1_25CollectiveMainloopFwdSm90ILi2EN4cute5tupleIJNS5_1CILi1EEES8_S8_EEENS6_IJNS7_ILi64EEESA_SA_EEELi512ENS_6half_tEfNS_4arch4Sm90ELb0ELb0ELb0ELb1ELb0ELb0ELb0ELb0ELb0ELb1ELb1ELb0EEENS1_21CollectiveEpilogueFwdINS6_IJSA_NS7_ILi512EEESA_EEES9_SC_SE_Li256ELb1ELb1ELb1ELb0EEENS1_36VarlenDynamicPersistentTileSchedulerILi64ELi64ELi256ELi128ELb1ELb1ELb1ELb0ELb1ELb1EEEEEEEEEvNT_6ParamsE --------------------------
	.section	.nv.info._ZN7cutlass13device_kernelIN5flash11enable_sm90INS1_16FlashAttnFwdSm90INS1_25CollectiveMainloopFwdSm90ILi2EN4cute5tupleIJNS5_1CILi1EEES8_S8_EEENS6_IJNS7_ILi64EEESA_SA_EEELi512ENS_6half_tEfNS_4arch4Sm90ELb0ELb0ELb0ELb1ELb0ELb0ELb0ELb0ELb0ELb1ELb1ELb0EEENS1_21CollectiveEpilogueFwdINS6_IJSA_NS7_ILi512EEESA_EEES9_SC_SE_Li256ELb1ELb1ELb1ELb0EEENS1_36VarlenDynamicPersistentTileSchedulerILi64ELi64ELi256ELi128ELb1ELb1ELb1ELb0ELb1ELb1EEEEEEEEEvNT_6ParamsE,"",@"SHT_CUDA_INFO"
	.sectionflags	@""
	.align	4


	//----- nvinfo : EIATTR_CUDA_API_VERSION
	.align		4
        /*0000*/ 	.byte	0x04, 0x37
        /*0002*/ 	.short	(.L_414 - .L_413)
.L_413:
        /*0004*/ 	.word	0x00000082


	//----- nvinfo : EIATTR_KPARAM_INFO
	.align		4
.L_414:
        /*0008*/ 	.byte	0x04, 0x17
        /*000a*/ 	.short	(.L_416 - .L_415)
.L_415:
        /*000c*/ 	.word	0x00000000
        /*0010*/ 	.short	0x0000
        /*0012*/ 	.short	0x0000
        /*0014*/ 	.byte	0x00, 0xf0, 0x01, 0x2a


	//----- nvinfo : EIATTR_SPARSE_MMA_MASK
	.align		4
.L_416:
        /*0018*/ 	.byte	0x03, 0x50
        /*001a*/ 	.short	0x0000


	//----- nvinfo : EIATTR_MAXREG_COUNT
	.align		4
        /*001c*/ 	.byte	0x03, 0x1b
        /*001e*/ 	.short	0x00a8


	//----- nvinfo : EIATTR_MERCURY_ISA_VERSION
	.align		4
        /*0020*/ 	.byte	0x03, 0x5f
        /*0022*/ 	.short	0x0101


	//----- nvinfo : EIATTR_VRC_CTA_INIT_COUNT
	.align		4
        /*0024*/ 	.byte	0x02, 0x4a
	.zero		1
	.zero		1


	//----- nvinfo : EIATTR_EXIT_INSTR_OFFSETS
	.align		4
        /*0028*/ 	.byte	0x04, 0x1c
        /*002a*/ 	.short	(.L_418 - .L_417)


	//   ....[0]....
.L_417:
        /*002c*/ 	.word	0x00000010


	//----- nvinfo : EIATTR_MAX_THREADS
	.align		4
.L_418:
        /*0030*/ 	.byte	0x04, 0x05
        /*0032*/ 	.short	(.L_420 - .L_419)
.L_419:
        /*0034*/ 	.word	0x00000180
        /*0038*/ 	.word	0x00000001
        /*003c*/ 	.word	0x00000001


	//----- nvinfo : EIATTR_CBANK_PARAM_SIZE
	.align		4
.L_420:
        /*0040*/ 	.byte	0x03, 0x19
        /*0042*/ 	.short	0x0a80


	//----- nvinfo : EIATTR_PARAM_CBANK
	.align		4
        /*0044*/ 	.byte	0x04, 0x0a
        /*0046*/ 	.short	(.L_422 - .L_421)
	.align		4
.L_421:
        /*0048*/ 	.word	index@(.nv.constant0._ZN7cutlass13device_kernelIN5flash11enable_sm90INS1_16FlashAttnFwdSm90INS1_25CollectiveMainloopFwdSm90ILi2EN4cute5tupleIJNS5_1CILi1EEES8_S8_EEENS6_IJNS7_ILi64EEESA_SA_EEELi512ENS_6half_tEfNS_4arch4Sm90ELb0ELb0ELb0ELb1ELb0ELb0ELb0ELb0ELb0ELb1ELb1ELb0EEENS1_21CollectiveEpilogueFwdINS6_IJSA_NS7_ILi512EEESA_EEES9_SC_SE_Li256ELb1ELb1ELb1ELb0EEENS1_36VarlenDynamicPersistentTileSchedulerILi64ELi64ELi256ELi128ELb1ELb1ELb1ELb0ELb1ELb1EEEEEEEEEvNT_6ParamsE)
        /*004c*/ 	.short	0x0380
        /*004e*/ 	.short	0x0a80


	//----- nvinfo : EIATTR_SW_WAR
	.align		4
.L_422:
        /*0050*/ 	.byte	0x04, 0x36
        /*0052*/ 	.short	(.L_424 - .L_423)
.L_423:
        /*0054*/ 	.word	0x00000008
.L_424:


//--------------------- .nv.info._ZN7cutlass13device_kernelIN5flash11enable_sm90INS1_16FlashAttnFwdSm90INS1_25CollectiveMainloopFwdSm90ILi2EN4cute5tupleIJNS5_1CILi1EEES8_S8_EEENS6_IJNS7_ILi64EEESA_SA_EEELi512ENS_6half_tEfNS_4arch4Sm90ELb0ELb0ELb0ELb1ELb0ELb1ELb0ELb0ELb0ELb1ELb1ELb0EEENS1_21CollectiveEpilogueFwdINS6_IJSA_NS7_ILi512EEESA_EEES9_SC_SE_Li256ELb1ELb1ELb1ELb0EEENS1_36VarlenDynamicPersistentTileSchedulerILi64ELi64ELi256ELi128ELb1ELb1ELb1ELb0ELb1ELb1EEEEEEEEEvNT_6ParamsE --------------------------
	.section	.nv.info._ZN7cutlass13device_kernelIN5flash11enable_sm90INS1_16FlashAttnFwdSm90INS1_25CollectiveMainloopFwdSm90ILi2EN4cute5tupleIJNS5_1CILi1EEES8_S8_EEENS6_IJNS7_ILi64EEESA_SA_EEELi512ENS_6half_tEfNS_4arch4Sm90ELb0ELb0ELb0ELb1ELb0ELb1ELb0ELb0ELb0ELb1ELb1ELb0EEENS1_21CollectiveEpilogueFwdINS6_IJSA_NS7_ILi512EEESA_EEES9_SC_SE_Li256ELb1ELb1ELb1ELb0EEENS1_36VarlenDynamicPersistentTileSchedulerILi64ELi64ELi256ELi128ELb1ELb1ELb1ELb0ELb1ELb1EEEEEEEEEvNT_6ParamsE,"",@"SHT_CUDA_INFO"
	.sectionflags	@""
	.align	4


	//----- nvinfo : EIATTR_CUDA_API_VERSION
	.align		4
        /*0000*/ 	.byte	0x04, 0x37
        /*0002*/ 	.short	(.L_426 - .L_425)
.L_425:
        /*0004*/ 	.word	0x00000082


	//----- nvinfo : EIATTR_KPARAM_INFO
	.align		4
.L_426:
        /*0008*/ 	.byte	0x04, 0x17
        /*000a*/ 	.short	(.L_428 - .L_427)
.L_427:
        /*000c*/ 	.word	0x00000000
        /*0010*/ 	.short	0x0000
        /*0012*/ 	.short	0x0000
        /*0014*/ 	.byte	0x00, 0xf0, 0x01, 0x2a


	//----- nvinfo : EIATTR_SPARSE_MMA_MASK
	.align		4
.L_428:
        /*0018*/ 	.byte	0x03, 0x50
        /*001a*/ 	.short	0x0000


	//----- nvinfo : EIATTR_MAXREG_COUNT
	.align		4
        /*001c*/ 	.byte	0x03, 0x1b
        /*001e*/ 	.short	0x00a8


	//----- nvinfo : EIATTR_MERCURY_ISA_VERSION
	.align		4
        /*0020*/ 	.byte	0x03, 0x5f
        /*0022*/ 	.short	0x0101


	//----- nvinfo : EIATTR_VRC_CTA_INIT_COUNT
	.align		4
        /*0024*/ 	.byte	0x02, 0x4a
	.zero		1
	.zero		1


	//----- nvinfo : EIATTR_EXIT_INSTR_OFFSETS
	.align		4
        /*0028*/ 	.byte	0x04, 0x1c
        /*002a*/ 	.short	(.L_430 - .L_429)


	//   ....[0]....
.L_429:
        /*002c*/ 	.word	0x00000010


	//----- nvinfo : EIATTR_MAX_THREADS
	.align		4
.L_430:
        /*0030*/ 	.byte	0x04, 0x05
        /*0032*/ 	.short	(.L_432 - .L_431)
.L_431:
        /*0034*/ 	.word	0x00000180
        /*0038*/ 	.word	0x00000001
        /*003c*/ 	.word	0x00000001


	//----- nvinfo : EIATTR_CBANK_PARAM_SIZE
	.align		4
.L_432:
        /*0040*/ 	.byte	0x03, 0x19
        /*0042*/ 	.short	0x0a80


	//----- nvinfo : EIATTR_PARAM_CBANK
	.align		4
        /*0044*/ 	.byte	0x04, 0x0a
        /*0046*/ 	.short	(.L_434 - .L_433)
	.align		4
.L_433:
        /*0048*/ 	.word	index@(.nv.constant0._ZN7cutlass13device_kernelIN5flash11enable_sm90INS1_16FlashAttnFwdSm90INS1_25CollectiveMainloopFwdSm90ILi2EN4cute5tupleIJNS5_1CILi1EEES8_S8_EEENS6_IJNS7_ILi64EEESA_SA_EEELi512ENS_6half_tEfNS_4arch4Sm90ELb0ELb0ELb0ELb1ELb0ELb1ELb0ELb0ELb0ELb1ELb1ELb0EEENS1_21CollectiveEpilogueFwdINS6_IJSA_NS7_ILi512EEESA_EEES9_SC_SE_Li256ELb1ELb1ELb1ELb0EEENS1_36VarlenDynamicPersistentTileSchedulerILi64ELi64ELi256ELi128ELb1ELb1ELb1ELb0ELb1ELb1EEEEEEEEEvNT_6ParamsE)
        /*004c*/ 	.short	0x0380
        /*004e*/ 	.short	0x0a80


	//----- nvinfo : EIATTR_SW_WAR
	.align		4
.L_434:
        /*0050*/ 	.byte	0x04, 0x36
        /*0052*/ 	.short	(.L_436 - .L_435)
.L_435:
        /*0054*/ 	.word	0x00000008
.L_436:


//--------------------- .nv.info._ZN7cutlass13device_kernelIN5flash11enable_sm90INS1_16FlashAttnFwdSm90INS1_25CollectiveMainloopFwdSm90ILi2EN4cute5tupleIJNS5_1CILi1EEES8_S8_EEENS6_IJNS7_ILi64EEESA_SA_EEELi512ENS_6half_tEfNS_4arch4Sm90ELb0ELb0ELb0ELb1ELb0ELb0ELb1ELb0ELb0ELb1ELb1ELb0EEENS1_21CollectiveEpilogueFwdINS6_IJSA_NS7_ILi512EEESA_EEES9_SC_SE_Li256ELb1ELb1ELb1ELb0EEENS1_36VarlenDynamicPersistentTileSchedulerILi64ELi64ELi256ELi128ELb1ELb1ELb1ELb0ELb1ELb1EEEEEEEEEvNT_6ParamsE --------------------------
	.section	.nv.info._ZN7cutlass13device_kernelIN5flash11enable_sm90INS1_16FlashAttnFwdSm90INS1_25CollectiveMainloopFwdSm90ILi2EN4cute5tupleIJNS5_1CILi1EEES8_S8_EEENS6_IJNS7_ILi64EEESA_SA_EEELi512ENS_6half_tEfNS_4arch4Sm90ELb0ELb0ELb0ELb1ELb0ELb0ELb1ELb0ELb0ELb1ELb1ELb0EEENS1_21CollectiveEpilogueFwdINS6_IJSA_NS7_ILi512EEESA_EEES9_SC_SE_Li256ELb1ELb1ELb1ELb0EEENS1_36VarlenDynamicPersistentTileSchedulerILi64ELi64ELi256ELi128ELb1ELb1ELb1ELb0ELb1ELb1EEEEEEEEEvNT_6ParamsE,"",@"SHT_CUDA_INFO"
	.sectionflags	@""
	.align	4


	//----- nvinfo : EIATTR_CUDA_API_VERSION
	.align		4
        /*0000*/ 	.byte	0x04, 0x37
        /*0002*/ 	.short	(.L_438 - .L_437)
.L_437:
        /*0004*/ 	.word	0x00000082


	//----- nvinfo : EIATTR_KPARAM_INFO
	.align		4
.L_438:
        /*0008*/ 	.byte	0x04, 0x17
        /*000a*/ 	.short	(.L_440 - .L_439)
.L_439:
        /*000c*/ 	.word	0x00000000
        /*0010*/ 	.short	0x0000
        /*0012*/ 	.short	0x0000
        /*0014*/ 	.byte	0x00, 0xf0, 0x01, 0x2e


	//----- nvinfo : EIATTR_SPARSE_MMA_MASK
	.align		4
.L_440:
        /*0018*/ 	.byte	0x03, 0x50
        /*001a*/ 	.short	0x0000


	//----- nvinfo : EIATTR_MAXREG_COUNT
	.align		4
        /*001c*/ 	.byte	0x03, 0x1b
        /*001e*/ 	.short	0x00a8


	//----- nvinfo : EIATTR_MERCURY_ISA_VERSION
	.align		4
        /*0020*/ 	.byte	0x03, 0x5f
        /*0022*/ 	.short	0x0101


	//----- nvinfo : EIATTR_VRC_CTA_INIT_COUNT
	.align		4
        /*0024*/ 	.byte	0x02, 0x4a
	.zero		1
	.zero		1


	//----- nvinfo : EIATTR_EXIT_INSTR_OFFSETS
	.align		4
        /*0028*/ 	.byte	0x04, 0x1c
        /*002a*/ 	.short	(.L_442 - .L_441)


	//   ....[0]....
.L_441:
        /*002c*/ 	.word	0x00000010


	//----- nvinfo : EIATTR_MAX_THREADS
	.align		4
.L_442:
        /*0030*/ 	.byte	0x04, 0x05
        /*0032*/ 	.short	(.L_444 - .L_443)
.L_443:
        /*0034*/ 	.word	0x00000180
        /*0038*/ 	.word	0x00000001
        /*003c*/ 	.word	0x00000001


	//----- nvinfo : EIATTR_CBANK_PARAM_SIZE
	.align		4
.L_444:
        /*0040*/ 	.byte	0x03, 0x19
        /*0042*/ 	.short	0x0b80


	//----- nvinfo : EIATTR_PARAM_CBANK
	.align		4
        /*0044*/ 	.byte	0x04, 0x0a
        /*0046*/ 	.short	(.L_446 - .L_445)
	.align		4
.L_445:
        /*0048*/ 	.word	index@(.nv.constant0._ZN7cutlass13device_kernelIN5flash11enable_sm90INS1_16FlashAttnFwdSm90INS1_25CollectiveMainloopFwdSm90ILi2EN4cute5tupleIJNS5_1CILi1EEES8_S8_EEENS6_IJNS7_ILi64EEESA_SA_EEELi512ENS_6half_tEfNS_4arch4Sm90ELb0ELb0ELb0ELb1ELb0ELb0ELb1ELb0ELb0ELb1ELb1ELb0EEENS1_21CollectiveEpilogueFwdINS6_IJSA_NS7_ILi512EEESA_EEES9_SC_SE_Li256ELb1ELb1ELb1ELb0EEENS1_36VarlenDynamicPersistentTileSchedulerILi64ELi64ELi256ELi128ELb1ELb1ELb1ELb0ELb1ELb1EEEEEEEEEvNT_6ParamsE)
        /*004c*/ 	.short	0x0380
        /*004e*/ 	.short	0x0b80


	//----- nvinfo : EIATTR_SW_WAR
	.align		4
.L_446:
        /*0050*/ 	.byte	0x04, 0x36
        /*0052*/ 	.short	(.L_448 - .L_447)
.L_447:
        /*0054*/ 	.word	0x00000008
.L_448:


//--------------------- .nv.info._ZN7cutlass13device_kernelIN5flash11enable_sm90INS1_16FlashAttnFwdSm90INS1_25CollectiveMainloopFwdSm90ILi2EN4cute5tupleIJNS5_1CILi1EEES8_S8_EEENS6_IJNS7_ILi64EEESA_SA_EEELi512ENS_6half_tEfNS_4arch4Sm90ELb0ELb0ELb0ELb1ELb0ELb1ELb1ELb0ELb0ELb1ELb1ELb0EEENS1_21CollectiveEpilogueFwdINS6_IJSA_NS7_ILi512EEESA_EEES9_SC_SE_Li256ELb1ELb1ELb1ELb0EEENS1_36VarlenDynamicPersistentTileSchedulerILi64ELi64ELi256ELi128ELb1ELb1ELb1ELb0ELb1ELb1EEEEEEEEEvNT_6ParamsE --------------------------
	.section	.nv.info._ZN7cutlass13device_kernelIN5flash11enable_sm90INS1_16FlashAttnFwdSm90INS1_25CollectiveMainloopFwdSm90ILi2EN4cute5tupleIJNS5_1CILi1EEES8_S8_EEENS6_IJNS7_ILi64EEESA_SA_EEELi512ENS_6half_tEfNS_4arch4Sm90ELb0ELb0ELb0ELb1ELb0ELb1ELb1ELb0ELb0ELb1ELb1ELb0EEENS1_21CollectiveEpilogueFwdINS6_IJSA_NS7_ILi512EEESA_EEES9_SC_SE_Li256ELb1ELb1ELb1ELb0EEENS1_36VarlenDynamicPersistentTileSchedulerILi64ELi64ELi256ELi128ELb1ELb1ELb1ELb0ELb1ELb1EEEEEEEEEvNT_6ParamsE,"",@"SHT_CUDA_INFO"
	.sectionflags	@""
	.align	4


	//----- nvinfo : EIATTR_CUDA_API_VERSION
	.align		4
        /*0000*/ 	.byte	0x04, 0x37
        /*0002*/ 	.short	(.L_450 - .L_449)
.L_449:
        /*0004*/ 	.word	0x00000082


	//----- nvinfo : EIATTR_KPARAM_INFO
	.align		4
.L_450:
        /*0008*/ 	.byte	0x04, 0x17
        /*000a*/ 	.short	(.L_452 - .L_451)
.L_451:
        /*000c*/ 	.word	0x00000000
        /*0010*/ 	.short	0x0000
        /*0012*/ 	.short	0x0000
        /*0014*/ 	.byte	0x00, 0xf0, 0x01, 0x2e


	//----- nvinfo : EIATTR_SPARSE_MMA_MASK
	.align		4
.L_452:
        /*0018*/ 	.byte	0x03, 0x50
        /*001a*/ 	.short	0x0000


	//----- nvinfo : EIATTR_MAXREG_COUNT
	.align		4
        /*001c*/ 	.byte	0x03, 0x1b
        /*001e*/ 	.short	0x00a8


	//----- nvinfo : EIATTR_MERCURY_ISA_VERSION
	.align		4
        /*0020*/ 	.byte	0x03, 0x5f
        /*0022*/ 	.short	0x0101


	//----- nvinfo : EIATTR_VRC_CTA_INIT_COUNT
	.align		4
        /*0024*/ 	.byte	0x02, 0x4a
	.zero		1
	.zero		1


	//----- nvinfo : EIATTR_EXIT_INSTR_OFFSETS
	.align		4
        /*0028*/ 	.byte	0x04, 0x1c
        /*002a*/ 	.short	(.L_454 - .L_453)


	//   ....[0]....
.L_453:
        /*002c*/ 	.word	0x00000010


	//----- nvinfo : EIATTR_MAX_THREADS
	.align		4
.L_454:
        /*0030*/ 	.byte	0x04, 0x05
        /*0032*/ 	.short	(.L_456 - .L_455)
.L_455:
        /*0034*/ 	.word	0x00000180
        /*0038*/ 	.word	0x00000001
        /*003c*/ 	.word	0x00000001


	//----- nvinfo : EIATTR_CBANK_PARAM_SIZE
	.align		4
.L_456:
        /*0040*/ 	.byte	0x03, 0x19
        /*0042*/ 	.short	0x0b80


	//----- nvinfo : EIATTR_PARAM_CBANK
	.align		4
        /*0044*/ 	.byte	0x04, 0x0a
        /*0046*/ 	.short	(.L_458 - .L_457)
	.align		4
.L_457:
        /*0048*/ 	.word	index@(.nv.constant0._ZN7cutlass13device_kernelIN5flash11enable_sm90INS1_16FlashAttnFwdSm90INS1_25CollectiveMainloopFwdSm90ILi2EN4cute5tupleIJNS5_1CILi1EEES8_S8_EEENS6_IJNS7_ILi64EEESA_SA_EEELi512ENS_6half_tEfNS_4arch4Sm90ELb0ELb0ELb0ELb1ELb0ELb1ELb1ELb0ELb0ELb1ELb1ELb0EEENS1_21CollectiveEpilogueFwdINS6_IJSA_NS7_ILi512EEESA_EEES9_SC_SE_Li256ELb1ELb1ELb1ELb0EEENS1_36VarlenDynamicPersistentTileSchedulerILi64ELi64ELi256ELi128ELb1ELb1ELb1ELb0ELb1ELb1EEEEEEEEEvNT_6ParamsE)
        /*004c*/ 	.short	0x0380
        /*004e*/ 	.short	0x0b80


	//----- nvinfo : EIATTR_SW_WAR
	.align		4
.L_458:
        /*0050*/ 	.byte	0x04, 0x36
        /*0052*/ 	.short	(.L_460 - .L_459)
.L_459:
        /*0054*/ 	.word	0x00000008
.L_460:


//--------------------- .nv.info._ZN7cutlass13device_kernelIN5flash11enable_sm90INS1_16FlashAttnFwdSm90INS1_25CollectiveMainloopFwdSm90ILi2EN4cute5tupleIJNS5_1CILi1EEES8_S8_EEENS6_IJNS7_ILi64EEESA_SA_EEELi512ENS_6half_tEfNS_4arch4Sm90ELb0ELb1ELb0ELb0ELb0ELb0ELb0ELb0ELb0ELb1ELb1ELb0EEENS1_21CollectiveEpilogueFwdINS6_IJSA_NS7_ILi512EEESA_EEES9_SC_SE_Li256ELb0ELb1ELb1ELb0EEENS1_19SingleTileSchedulerILb0ELb1ELb1ELi64EEEEEEEEEvNT_6ParamsE --------------------------
	.section	.nv.info._ZN7cutlass13device_kernelIN5flash11enable_sm90INS1_16FlashAttnFwdSm90INS1_25CollectiveMainloopFwdSm90ILi2EN4cute5tupleIJNS5_1CILi1EEES8_S8_EEENS6_IJNS7_ILi64EEESA_SA_EEELi512ENS_6half_tEfNS_4arch4Sm90ELb0ELb1ELb0ELb0ELb0ELb0ELb0ELb0ELb0ELb1ELb1ELb0EEENS1_21CollectiveEpilogueFwdINS6_IJSA_NS7_ILi512EEESA_EEES9_SC_SE_Li256ELb0ELb1ELb1ELb0EEENS1_19SingleTileSchedulerILb0ELb1ELb1ELi64EEEEEEEEEvNT_6ParamsE,"",@"SHT_CUDA_INFO"
	.sectionflags	@""
	.align	4


	//----- nvinfo : EIATTR_CUDA_API_VERSION
	.align		4
        /*0000*/ 	.byte	0x04, 0x37
        /*0002*/ 	.short	(.L_462 - .L_461)
.L_461:
        /*0004*/ 	.word	0x00000082


	//----- nvinfo : EIATTR_KPARAM_INFO
	.align		4
.L_462:
        /*0008*/ 	.byte	0x04, 0x17
        /*000a*/ 	.short	(.L_464 - .L_463)
.L_463:
        /*000c*/ 	.word	0x00000000
        /*0010*/ 	.short	0x0000
        /*0012*/ 	.short	0x0000
        /*0014*/ 	.byte	0x00, 0xf0, 0x01, 0x28


	//----- nvinfo : EIATTR_SPARSE_MMA_MASK
	.align		4
.L_464:
        /*0018*/ 	.byte	0x03, 0x50
        /*001a*/ 	.short	0x0000


	//----- nvinfo : EIATTR_MAXREG_COUNT
	.align		4
        /*001c*/ 	.byte	0x03, 0x1b
        /*001e*/ 	.short	0x00a8


	//----- nvinfo : EIATTR_MERCURY_ISA_VERSION
	.align		4
        /*0020*/ 	.byte	0x03, 0x5f
        /*0022*/ 	.short	0x0101


	//----- nvinfo : EIATTR_VRC_CTA_INIT_COUNT
	.align		4
        /*0024*/ 	.byte	0x02, 0x4a
	.zero		1
	.zero		1


	//----- nvinfo : EIATTR_EXIT_INSTR_OFFSETS
	.align		4
        /*0028*/ 	.byte	0x04, 0x1c
        /*002a*/ 	.short	(.L_466 - .L_465)


	//   ....[0]....
.L_465:
        /*002c*/ 	.word	0x00000010


	//----- nvinfo : EIATTR_MAX_THREADS
	.align		4
.L_466:
        /*0030*/ 	.byte	0x04, 0x05
        /*0032*/ 	.short	(.L_468 - .L_467)
.L_467:
        /*0034*/ 	.word	0x00000180
        /*0038*/ 	.word	0x00000001
        /*003c*/ 	.word	0x00000001


	//----- nvinfo : EIATTR_CBANK_PARAM_SIZE
	.align		4
.L_468:
        /*0040*/ 	.byte	0x03, 0x19
        /*0042*/ 	.short	0x0a00


	//----- nvinfo : EIATTR_PARAM_CBANK
	.align		4
        /*0044*/ 	.byte	0x04, 0x0a
        /*0046*/ 	.short	(.L_470 - .L_469)
	.align		4
.L_469:
        /*0048*/ 	.word	index@(.nv.constant0._ZN7cutlass13device_kernelIN5flash11enable_sm90INS1_16FlashAttnFwdSm90INS1_25CollectiveMainloopFwdSm90ILi2EN4cute5tupleIJNS5_1CILi1EEES8_S8_EEENS6_IJNS7_ILi64EEESA_SA_EEELi512ENS_6half_tEfNS_4arch4Sm90ELb0ELb1ELb0ELb0ELb0ELb0ELb0ELb0ELb0ELb1ELb1ELb0EEENS1_21CollectiveEpilogueFwdINS6_IJSA_NS7_ILi512EEESA_EEES9_SC_SE_Li256ELb0ELb1ELb1ELb0EEENS1_19SingleTileSchedulerILb0ELb1ELb1ELi64EEEEEEEEEvNT_6ParamsE)
        /*004c*/ 	.short	0x0380
        /*004e*/ 	.short	0x0a00


	//----- nvinfo : EIATTR_SW_WAR
	.align		4
.L_470:
        /*0050*/ 	.byte	0x04, 0x36
        /*0052*/ 	.short	(.L_472 - .L_471)
.L_471:
        /*0054*/ 	.word	0x00000008
.L_472:


//--------------------- .nv.info._ZN7cutlass13device_kernelIN5flash11enable_sm90INS1_16FlashAttnFwdSm90INS1_25CollectiveMainloopFwdSm90ILi2EN4cute5tupleIJNS5_1CILi1EEES8_S8_EEENS6_IJNS7_ILi64EEESA_SA_EEELi512ENS_6half_tEfNS_4arch4Sm90ELb0ELb1ELb0ELb0ELb0ELb0ELb1ELb0ELb0ELb1ELb1ELb0EEENS1_21CollectiveEpilogueFwdINS6_IJSA_NS7_ILi512EEESA_EEES9_SC_SE_Li256ELb0ELb1ELb1ELb0EEENS1_19SingleTileSchedulerILb0ELb1ELb1ELi64EEEEEEEEEvNT_6ParamsE --------------------------
	.section	.nv.info._ZN7cutlass13device_kernelIN5flash11enable_sm90INS1_16FlashAttnFwdSm90INS1_25CollectiveMainloopFwdSm90ILi2EN4cute5tupleIJNS5_1CILi1EEES8_S8_EEENS6_IJNS7_ILi64EEESA_SA_EEELi512ENS_6half_tEfNS_4arch4Sm90ELb0ELb1ELb0ELb0ELb0ELb0ELb1ELb0ELb0ELb1ELb1ELb0EEENS1_21CollectiveEpilogueFwdINS6_IJSA_NS7_ILi512EEESA_EEES9_SC_SE_Li256ELb0ELb1ELb1ELb0EEENS1_19SingleTileSchedulerILb0ELb1ELb1ELi64EEEEEEEEEvNT_6ParamsE,"",@"SHT_CUDA_INFO"
	.sectionflags	@""
	.align	4


	//----- nvinfo : EIATTR_CUDA_API_VERSION
	.align		4
        /*0000*/ 	.byte	0x04, 0x37
        /*0002*/ 	.short	(.L_474 - .L_473)
.L_473:
        /*0004*/ 	.word	0x00000082


	//----- nvinfo : EIATTR_KPARAM_INFO
	.align		4
.L_474:
        /*0008*/ 	.byte	0x04, 0x17
        /*000a*/ 	.short	(.L_476 - .L_475)
.L_475:
        /*000c*/ 	.word	0x00000000
        /*0010*/ 	.short	0x0000
        /*0012*/ 	.short	0x0000
        /*0014*/ 	.byte	0x00, 0xf0, 0x01, 0x2c


	//----- nvinfo : EIATTR_SPARSE_MMA_MASK
	.align		4
.L_476:
        /*0018*/ 	.byte	0x03, 0x50
        /*001a*/ 	.short	0x0000


	//----- nvinfo : EIATTR_MAXREG_COUNT
	.align		4
        /*001c*/ 	.byte	0x03, 0x1b
        /*001e*/ 	.short	0x00a8


	//----- nvinfo : EIATTR_MERCURY_ISA_VERSION
	.align		4
        /*0020*/ 	.byte	0x03, 0x5f
        /*0022*/ 	.short	0x0101


	//----- nvinfo : EIATTR_VRC_CTA_INIT_COUNT
	.align		4
        /*0024*/ 	.byte	0x02, 0x4a
	.zero		1
	.zero		1


	//----- nvinfo : EIATTR_EXIT_INSTR_OFFSETS
	.align		4
        /*0028*/ 	.byte	0x04, 0x1c
        /*002a*/ 	.short	(.L_478 - .L_477)


	//   ....[0]....
.L_477:
        /*002c*/ 	.word	0x00000010


	//----- nvinfo : EIATTR_MAX_THREADS
	.align		4
.L_478:
        /*0030*/ 	.byte	0x04, 0x05
        /*0032*/ 	.short	(.L_480 - .L_479)
.L_479:
        /*0034*/ 	.word	0x00000180
        /*0038*/ 	.word	0x00000001
        /*003c*/ 	.word	0x00000001


	//----- nvinfo : EIATTR_CBANK_PARAM_SIZE
	.align		4
.L_480:
        /*0040*/ 	.byte	0x03, 0x19
        /*0042*/ 	.short	0x0b00


	//----- nvinfo : EIATTR_PARAM_CBANK
	.align		4
        /*0044*/ 	.byte	0x04, 0x0a
        /*0046*/ 	.short	(.L_482 - .L_481)
	.align		4
.L_481:
        /*0048*/ 	.word	index@(.nv.constant0._ZN7cutlass13device_kernelIN5flash11enable_sm90INS1_16FlashAttnFwdSm90INS1_25CollectiveMainloopFwdSm90ILi2EN4cute5tupleIJNS5_1CILi1EEES8_S8_EEENS6_IJNS7_ILi64EEESA_SA_EEELi512ENS_6half_tEfNS_4arch4Sm90ELb0ELb1ELb0ELb0ELb0ELb0ELb1ELb0ELb0ELb1ELb1ELb0EEENS1_21CollectiveEpilogueFwdINS6_IJSA_NS7_ILi512EEESA_EEES9_SC_SE_Li256ELb0ELb1ELb1ELb0EEENS1_19SingleTileSchedulerILb0ELb1ELb1ELi64EEEEEEEEEvNT_6ParamsE)
        /*004c*/ 	.short	0x0380
        /*004e*/ 	.short	0x0b00


	//----- nvinfo : EIATTR_SW_WAR
	.align		4
.L_482:
        /*0050*/ 	.byte	0x04, 0x36
        /*0052*/ 	.short	(.L_484 - .L_483)
.L_483:
        /*0054*/ 	.word	0x00000008
.L_484:


//--------------------- .nv.info._ZN7cutlass13device_kernelIN5flash11enable_sm90INS1_16FlashAttnFwdSm90INS1_25CollectiveMainloopFwdSm90ILi2EN4cute5tupleIJNS5_1CILi1EEES8_S8_EEENS6_IJNS7_ILi64EEESA_SA_EEELi512ENS_6half_tEfNS_4arch4Sm90ELb0ELb1ELb0ELb1ELb0ELb0ELb0ELb0ELb0ELb1ELb1ELb0EEENS1_21CollectiveEpilogueFwdINS6_IJSA_NS7_ILi512EEESA_EEES9_SC_SE_Li256ELb1ELb1ELb1ELb0EEENS1_36VarlenDynamicPersistentTileSchedulerILi64ELi64ELi256ELi128ELb1ELb1ELb1ELb1ELb0ELb1EEEEEEEEEvNT_6ParamsE --------------------------
	.section	.nv.info._ZN7cutlass13device_kernelIN5flash11enable_sm90INS1_16FlashAttnFwdSm90INS1_25CollectiveMainloopFwdSm90ILi2EN4cute5tupleIJNS5_1CILi1EEES8_S8_EEENS6_IJNS7_ILi64EEESA_SA_EEELi512ENS_6half_tEfNS_4arch4Sm90ELb0ELb1ELb0ELb1ELb0ELb0ELb0ELb0ELb0ELb1ELb1ELb0EEENS1_21CollectiveEpilogueFwdINS6_IJSA_NS7_ILi512EEESA_EEES9_SC_SE_Li256ELb1ELb1ELb1ELb0EEENS1_36VarlenDynamicPersistentTileSchedulerILi64ELi64ELi256ELi128ELb1ELb1ELb1ELb1ELb0ELb1EEEEEEEEEvNT_6ParamsE,"",@"SHT_CUDA_INFO"
	.sectionflags	@""
	.align	4


	//----- nvinfo : EIATTR_CUDA_API_VERSION
	.align		4
        /*0000*/ 	.byte	0x04, 0x37
        /*0002*/ 	.short	(.L_486 - .L_485)
.L_485:
        /*0004*/ 	.word	0x00000082


	//----- nvinfo : EIATTR_KPARAM_INFO
	.align		4
.L_486:
        /*0008*/ 	.byte	0x04, 0x17
        /*000a*/ 	.short	(.L_488 - .L_487)
.L_487:
        /*000c*/ 	.word	0x00000000
        /*0010*/ 	.short	0x0000
        /*0012*/ 	.short	0x0000
        /*0014*/ 	.byte	0x00, 0xf0, 0x01, 0x2a


	//----- nvinfo : EIATTR_SPARSE_MMA_MASK
	.align		4
.L_488:
        /*0018*/ 	.byte	0x03, 0x50
        /*001a*/ 	.short	0x0000


	//----- nvinfo : EIATTR_MAXREG_COUNT
	.align		4
        /*001c*/ 	.byte	0x03, 0x1b
        /*001e*/ 	.short	0x00a8


	//----- nvinfo : EIATTR_MERCURY_ISA_VERSION
	.align		4
        /*0020*/ 	.byte	0x03, 0x5f
        /*0022*/ 	.short	0x0101


	//----- nvinfo : EIATTR_VRC_CTA_INIT_COUNT
	.align		4
        /*0024*/ 	.byte	0x02, 0x4a
	.zero		1
	.zero		1


	//----- nvinfo : EIATTR_EXIT_INSTR_OFFSETS
	.align		4
        /*0028*/ 	.byte	0x04, 0x1c
        /*002a*/ 	.short	(.L_490 - .L_489)


	//   ....[0]....
.L_489:
        /*002c*/ 	.word	0x00000010


	//----- nvinfo : EIATTR_MAX_THREADS
	.align		4
.L_490:
        /*0030*/ 	.byte	0x04, 0x05
        /*0032*/ 	.short	(.L_492 - .L_491)
.L_491:
        /*0034*/ 	.word	0x00000180
        /*0038*/ 	.word	0x00000001
        /*003c*/ 	.word	0x00000001


	//----- nvinfo : EIATTR_CBANK_PARAM_SIZE
	.align		4
.L_492:
        /*0040*/ 	.byte	0x03, 0x19
        /*0042*/ 	.short	0x0a80


	//----- nvinfo : EIATTR_PARAM_CBANK
	.align		4
        /*0044*/ 	.byte	0x04, 0x0a
        /*0046*/ 	.short	(.L_494 - .L_493)
	.align		4
.L_493:
        /*0048*/ 	.word	index@(.nv.constant0._ZN7cutlass13device_kernelIN5flash11enable_sm90INS1_16FlashAttnFwdSm90INS1_25CollectiveMainloopFwdSm90ILi2EN4cute5tupleIJNS5_1CILi1EEES8_S8_EEENS6_IJNS7_ILi64EEESA_SA_EEELi512ENS_6half_tEfNS_4arch4Sm90ELb0ELb1ELb0ELb1ELb0ELb0ELb0ELb0ELb0ELb1ELb1ELb0EEENS1_21CollectiveEpilogueFwdINS6_IJSA_NS7_ILi512EEESA_EEES9_SC_SE_Li256ELb1ELb1ELb1ELb0EEENS1_36VarlenDynamicPersistentTileSchedulerILi64ELi64ELi256ELi128ELb1ELb1ELb1ELb1ELb0ELb1EEEEEEEEEvNT_6ParamsE)
        /*004c*/ 	.short	0x0380
        /*004e*/ 	.short	0x0a80


	//----- nvinfo : EIATTR_SW_WAR
	.align		4
.L_494:
        /*0050*/ 	.byte	0x04, 0x36
        /*0052*/ 	.short	(.L_496 - .L_495)
.L_495:
        /*0054*/ 	.word	0x00000008
.L_496:


//--------------------- .nv.info._ZN7cutlass13device_kernelIN5flash11enable_sm90INS1_16FlashAttnFwdSm90INS1_25CollectiveMainloopFwdSm90ILi2EN4cute5tupleIJNS5_1CILi1EEES8_S8_EEENS6_IJNS7_ILi64EEESA_SA_EEELi512ENS_6half_tEfNS_4arch4Sm90ELb0ELb1ELb0ELb1ELb0ELb1ELb0ELb0ELb0ELb1ELb1ELb0EEENS1_21CollectiveEpilogueFwdINS6_IJSA_NS7_ILi512EEESA_EEES9_SC_SE_Li256ELb1ELb1ELb1ELb0EEENS1_36VarlenDynamicPersistentTileSchedulerILi64ELi64ELi256ELi128ELb1ELb1ELb1ELb1ELb0ELb1EEEEEEEEEvNT_6ParamsE --------------------------
	.section	.nv.info._ZN7cutlass13device_kernelIN5flash11enable_sm90INS1_16FlashAttnFwdSm90INS1_25CollectiveMainloopFwdSm90ILi2EN4cute5tupleIJNS5_1CILi1EEES8_S8_EEENS6_IJNS7_ILi64EEESA_SA_EEELi512ENS_6half_tEfNS_4arch4Sm90ELb0ELb1ELb0ELb1ELb0ELb1ELb0ELb0ELb0ELb1ELb1ELb0EEENS1_21CollectiveEpilogueFwdINS6_IJSA_NS7_ILi512EEESA_EEES9_SC_SE_Li256ELb1ELb1ELb1ELb0EEENS1_36VarlenDynamicPersistentTileSchedulerILi64ELi64ELi256ELi128ELb1ELb1ELb1ELb1ELb0ELb1EEEEEEEEEvNT_6ParamsE,"",@"SHT_CUDA_INFO"
	.sectionflags	@""
	.align	4


	//----- nvinfo : EIATTR_CUDA_API_VERSION
	.align		4
        /*0000*/ 	.byte	0x04, 0x37
        /*0002*/ 	.short	(.L_498 - .L_497)
.L_497:
        /*0004*/ 	.word	0x00000082


	//----- nvinfo : EIATTR_KPARAM_INFO
	.align		4
.L_498:
        /*0008*/ 	.byte	0x04, 0x17
        /*000a*/ 	.short	(.L_500 - .L_499)
.L_499:
        /*000c*/ 	.word	0x00000000
        /*0010*/ 	.short	0x0000
        /*0012*/ 	.short	0x0000
        /*0014*/ 	.byte	0x00, 0xf0, 0x01, 0x2a


	//----- nvinfo : EIATTR_SPARSE_MMA_MASK
	.align		4
.L_500:
        /*0018*/ 	.byte	0x03, 0x50
        /*001a*/ 	.short	0x0000


	//----- nvinfo : EIATTR_MAXREG_COUNT
	.align		4
        /*001c*/ 	.byte	0x03, 0x1b
        /*001e*/ 	.short	0x00a8


	//----- nvinfo : EIATTR_MERCURY_ISA_VERSION
	.align		4
        /*0020*/ 	.byte	0x03, 0x5f
        /*0022*/ 	.short	0x0101


	//----- nvinfo : EIATTR_VRC_CTA_INIT_COUNT
	.align		4
        /*0024*/ 	.byte	0x02, 0x4a
	.zero		1
	.zero		1


	//----- nvinfo : EIATTR_EXIT_INSTR_OFFSETS
	.align		4
        /*0028*/ 	.byte	0x04, 0x1c
        /*002a*/ 	.short	(.L_502 - .L_501)


	//   ....[0]....
.L_501:
        /*002c*/ 	.word	0x00000010


	//----- nvinfo : EIATTR_MAX_THREADS
	.align		4
.L_502:
        /*0030*/ 	.byte	0x04, 0x05
        /*0032*/ 	.short	(.L_504 - .L_503)
.L_503:
        /*0034*/ 	.word	0x00000180
        /*0038*/ 	.word	0x00000001
        /*003c*/ 	.word	0x00000001


	//----- nvinfo : EIATTR_CBANK_PARAM_SIZE
	.align		4
.L_504:
        /*0040*/ 	.byte	0x03, 0x19
        /*0042*/ 	.short	0x0a80


	//----- nvinfo : EIATTR_PARAM_CBANK
	.align		4
        /*0044*/ 	.byte	0x04, 0x0a
        /*0046*/ 	.short	(.L_506 - .L_505)
	.align		4
.L_505:
        /*0048*/ 	.word	index@(.nv.constant0._ZN7cutlass13device_kernelIN5flash11enable_sm90INS1_16FlashAttnFwdSm90INS1_25CollectiveMainloopFwdSm90ILi2EN4cute5tupleIJNS5_1CILi1EEES8_S8_EEENS6_IJNS7_ILi64EEESA_SA_EEELi512ENS_6half_tEfNS_4arch4Sm90ELb0ELb1ELb0ELb1ELb0ELb1ELb0ELb0ELb0ELb1ELb1ELb0EEENS1_21CollectiveEpilogueFwdINS6_IJSA_NS7_ILi512EEESA_EEES9_SC_SE_Li256ELb1ELb1ELb1ELb0EEENS1_36VarlenDynamicPersistentTileSchedulerILi64ELi64ELi256ELi128ELb1ELb1ELb1ELb1ELb0ELb1EEEEEEEEEvNT_6ParamsE)
        /*004c*/ 	.short	0x0380
        /*004e*/ 	.short	0x0a80


	//----- nvinfo : EIATTR_SW_WAR
	.align		4
.L_506:
        /*0050*/ 	.byte	0x04, 0x36
        /*0052*/ 	.short	(.L_508 - .L_507)
.L_507:
        /*0054*/ 	.word	0x00000008
.L_508:


//--------------------- .nv.info._ZN7cutlass13device_kernelIN5flash11enable_sm90INS1_16FlashAttnFwdSm90INS1_25CollectiveMainloopFwdSm90ILi2EN4cute5tupleIJNS5_1CILi1EEES8_S8_EEENS6_IJNS7_ILi64EEESA_SA_EEELi512ENS_6half_tEfNS_4arch4Sm90ELb0ELb1ELb0ELb1ELb0ELb0ELb1ELb0ELb0ELb1ELb1ELb0EEENS1_21CollectiveEpilogueFwdINS6_IJSA_NS7_ILi512EEESA_EEES9_SC_SE_Li256ELb1ELb1ELb1ELb0EEENS1_36VarlenDynamicPersistentTileSchedulerILi64ELi64ELi256ELi128ELb1ELb1ELb1ELb1ELb0ELb1EEEEEEEEEvNT_6ParamsE --------------------------
	.section	.nv.info._ZN7cutlass13device_kernelIN5flash11enable_sm90INS1_16FlashAttnFwdSm90INS1_25CollectiveMainloopFwdSm90ILi2EN4cute5tupleIJNS5_1CILi1EEES8_S8_EEENS6_IJNS7_ILi64EEESA_SA_EEELi512ENS_6half_tEfNS_4arch4Sm90ELb0ELb1ELb0ELb1ELb0ELb0ELb1ELb0ELb0ELb1ELb1ELb0EEENS1_21CollectiveEpilogueFwdINS6_IJSA_NS7_ILi512EEESA_EEES9_SC_SE_Li256ELb1ELb1ELb1ELb0EEENS1_36VarlenDynamicPersistentTileSchedulerILi64ELi64ELi256ELi128ELb1ELb1ELb1ELb1ELb0ELb1EEEEEEEEEvNT_6ParamsE,"",@"SHT_CUDA_INFO"
	.sectionflags	@""
	.align	4


	//----- nvinfo : EIATTR_CUDA_API_VERSION
	.align		4
        /*0000*/ 	.byte	0x04, 0x37
        /*0002*/ 	.short	(.L_510 - .L_509)
.L_509:
        /*0004*/ 	.word	0x00000082


	//----- nvinfo : EIATTR_KPARAM_INFO
	.align		4
.L_510:
        /*0008*/ 	.byte	0x04, 0x17
        /*000a*/ 	.short	(.L_512 - .L_511)
.L_511:
        /*000c*/ 	.word	0x00000000
        /*0010*/ 	.short	0x0000
        /*0012*/ 	.short	0x0000
        /*0014*/ 	.byte	0x00, 0xf0, 0x01, 0x2e


	//----- nvinfo : EIATTR_SPARSE_MMA_MASK
	.align		4
.L_512:
        /*0018*/ 	.byte	0x03, 0x50
        /*001a*/ 	.short	0x0000


	//----- nvinfo : EIATTR_MAXREG_COUNT
	.align		4
        /*001c*/ 	.byte	0x03, 0x1b
        /*001e*/ 	.short	0x00a8


	//----- nvinfo : EIATTR_MERCURY_ISA_VERSION
	.align		4
        /*0020*/ 	.byte	0x03, 0x5f
        /*0022*/ 	.short	0x0101


	//----- nvinfo : EIATTR_VRC_CTA_INIT_COUNT
	.align		4
        /*0024*/ 	.byte	0x02, 0x4a
	.zero		1
	.zero		1


	//----- nvinfo : EIATTR_EXIT_INSTR_OFFSETS
	.align		4
        /*0028*/ 	.byte	0x04, 0x1c
        /*002a*/ 	.short	(.L_514 - .L_513)


	//   ....[0]....
.L_513:
        /*002c*/ 	.word	0x00000010


	//----- nvinfo : EIATTR_MAX_THREADS
	.align		4
.L_514:
        /*0030*/ 	.byte	0x04, 0x05
        /*0032*/ 	.short	(.L_516 - .L_515)
.L_515:
        /*0034*/ 	.word	0x00000180
        /*0038*/ 	.word	0x00000001
        /*003c*/ 	.word	0x00000001


	//----- nvinfo : EIATTR_CBANK_PARAM_SIZE
	.align		4
.L_516:
        /*0040*/ 	.byte	0x03, 0x19
        /*0042*/ 	.short	0x0b80


	//----- nvinfo : EIATTR_PARAM_CBANK
	.align		4
        /*0044*/ 	.byte	0x04, 0x0a
        /*0046*/ 	.short	(.L_518 - .L_517)
	.align		4
.L_517:
        /*0048*/ 	.word	index@(.nv.constant0._ZN7cutlass13device_kernelIN5flash11enable_sm90INS1_16FlashAttnFwdSm90INS1_25CollectiveMainloopFwdSm90ILi2EN4cute5tupleIJNS5_1CILi1EEES8_S8_EEENS6_IJNS7_ILi64EEESA_SA_EEELi512ENS_6half_tEfNS_4arch4Sm90ELb0ELb1ELb0ELb1ELb0ELb0ELb1ELb0ELb0ELb1ELb1ELb0EEENS1_21CollectiveEpilogueFwdINS6_IJSA_NS7_ILi512EEESA_EEES9_SC_SE_Li256ELb1ELb1ELb1ELb0EEENS1_36VarlenDynamicPersistentTileSchedulerILi64ELi64ELi256ELi128ELb1ELb1ELb1ELb1ELb0ELb1EEEEEEEEEvNT_6ParamsE)
        /*004c*/ 	.short	0x0380
        /*004e*/ 	.short	0x0b80


	//----- nvinfo : EIATTR_SW_WAR
	.align		4
.L_518:
        /*0050*/ 	.byte	0x04, 0x36
        /*0052*/ 	.short	(.L_520 - .L_519)
.L_519:
        /*0054*/ 	.word	0x00000008
.L_520:


//--------------------- .nv.info._ZN7cutlass13device_kernelIN5flash11enable_sm90INS1_16FlashAttnFwdSm90INS1_25CollectiveMainloopFwdSm90ILi2EN4cute5tupleIJNS5_1CILi1EEES8_S8_EEENS6_IJNS7_ILi64EEESA_SA_EEELi512ENS_6half_tEfNS_4arch4Sm90ELb0ELb1ELb0ELb1ELb0ELb1ELb1ELb0ELb0ELb1ELb1ELb0EEENS1_21CollectiveEpilogueFwdINS6_IJSA_NS7_ILi512EEESA_EEES9_SC_SE_Li256ELb1ELb1ELb1ELb0EEENS1_36VarlenDynamicPersistentTileSchedulerILi64ELi64ELi256ELi128ELb1ELb1ELb1ELb1ELb0ELb1EEEEEEEEEvNT_6ParamsE --------------------------
	.section	.nv.info._ZN7cutlass13device_kernelIN5flash11enable_sm90INS1_16FlashAttnFwdSm90INS1_25CollectiveMainloopFwdSm90ILi2EN4cute5tupleIJNS5_1CILi1EEES8_S8_EEENS6_IJNS7_ILi64EEESA_SA_EEELi512ENS_6half_tEfNS_4arch4Sm90ELb0ELb1ELb0ELb1ELb0ELb1ELb1ELb0ELb0ELb1ELb1ELb0EEENS1_21CollectiveEpilogueFwdINS6_IJSA_NS7_ILi512EEESA_EEES9_SC_SE_Li256ELb1ELb1ELb1ELb0EEENS1_36VarlenDynamicPersistentTileSchedulerILi64ELi64ELi256ELi128ELb1ELb1ELb1ELb1ELb0ELb1EEEEEEEEEvNT_6ParamsE,"",@"SHT_CUDA_INFO"
	.sectionflags	@""
	.align	4


	//----- nvinfo : EIATTR_CUDA_API_VERSION
	.align		4
        /*0000*/ 	.byte	0x04, 0x37
        /*0002*/ 	.short	(.L_522 - .L_521)
.L_521:
        /*0004*/ 	.word	0x00000082


	//----- nvinfo : EIATTR_KPARAM_INFO
	.align		4
.L_522:
        /*0008*/ 	.byte	0x04, 0x17
        /*000a*/ 	.short	(.L_524 - .L_523)
.L_523:
        /*000c*/ 	.word	0x00000000
        /*0010*/ 	.short	0x0000
        /*0012*/ 	.short	0x0000
        /*0014*/ 	.byte	0x00, 0xf0, 0x01, 0x2e


	//----- nvinfo : EIATTR_SPARSE_MMA_MASK
	.align		4
.L_524:
        /*0018*/ 	.byte	0x03, 0x50
        /*001a*/ 	.short	0x0000


	//----- nvinfo : EIATTR_MAXREG_COUNT
	.align		4
        /*001c*/ 	.byte	0x03, 0x1b
        /*001e*/ 	.short	0x00a8


	//----- nvinfo : EIATTR_MERCURY_ISA_VERSION
	.align		4
        /*0020*/ 	.byte	0x03, 0x5f
        /*0022*/ 	.short	0x0101


	//----- nvinfo : EIATTR_VRC_CTA_INIT_COUNT
	.align		4
        /*0024*/ 	.byte	0x02, 0x4a
	.zero		1
	.zero		1


	//----- nvinfo : EIATTR_EXIT_INSTR_OFFSETS
	.align		4
        /*0028*/ 	.byte	0x04, 0x1c
        /*002a*/ 	.short	(.L_526 - .L_525)


	//   ....[0]....
.L_525:
        /*002c*/ 	.word	0x00000010


	//----- nvinfo : EIATTR_MAX_THREADS
	.align		4
.L_526:
        /*0030*/ 	.byte	0x04, 0x05
        /*0032*/ 	.short	(.L_528 - .L_527)
.L_527:
        /*0034*/ 	.word	0x00000180
        /*0038*/ 	.word	0x00000001
        /*003c*/ 	.word	0x00000001


	//----- nvinfo : EIATTR_CBANK_PARAM_SIZE
	.align		4
.L_528:
        /*0040*/ 	.byte	0x03, 0x19
        /*0042*/ 	.short	0x0b80


	//----- nvinfo : EIATTR_PARAM_CBANK
	.align		4
        /*0044*/ 	.byte	0x04, 0x0a
        /*0046*/ 	.short	(.L_530 - .L_529)
	.align		4
.L_529:
        /*0048*/ 	.word	index@(.nv.constant0._ZN7cutlass13device_kernelIN5flash11enable_sm90INS1_16FlashAttnFwdSm90INS1_25CollectiveMainloopFwdSm90ILi2EN4cute5tupleIJNS5_1CILi1EEES8_S8_EEENS6_IJNS7_ILi64EEESA_SA_EEELi512ENS_6half_tEfNS_4arch4Sm90ELb0ELb1ELb0ELb1ELb0ELb1ELb1ELb0ELb0ELb1ELb1ELb0EEENS1_21CollectiveEpilogueFwdINS6_IJSA_NS7_ILi512EEESA_EEES9_SC_SE_Li256ELb1ELb1ELb1ELb0EEENS1_36VarlenDynamicPersistentTileSchedulerILi64ELi64ELi256ELi128ELb1ELb1ELb1ELb1ELb0ELb1EEEEEEEEEvNT_6ParamsE)
        /*004c*/ 	.short	0x0380
        /*004e*/ 	.short	0x0b80


	//----- nvinfo : EIATTR_SW_WAR
	.align		4
.L_530:
        /*0050*/ 	.byte	0x04, 0x36
        /*0052*/ 	.short	(.L_532 - .L_531)
.L_531:
        /*0054*/ 	.word	0x00000008
.L_532:


//--------------------- .nv.info._ZN7cutlass13device_kernelIN5flash11enable_sm90INS1_16FlashAttnFwdSm90INS1_25CollectiveMainloopFwdSm90ILi2EN4cute5tupleIJNS5_1CILi1EEES8_S8_EEENS6_IJNS7_ILi64EEESA_SA_EEELi512ENS_6half_tEfNS_4arch4Sm90ELb1ELb0ELb0ELb0ELb0ELb0ELb0ELb0ELb0ELb1ELb1ELb0EEENS1_21CollectiveEpilogueFwdINS6_IJSA_NS7_ILi512EEESA_EEES9_SC_SE_Li256ELb0ELb1ELb1ELb0EEENS1_19SingleTileSchedulerILb0ELb1ELb1ELi64EEEEEEEEEvNT_6ParamsE --------------------------
	.section	.nv.info._ZN7cutlass13device_kernelIN5flash11enable_sm90INS1_16FlashAttnFwdSm90INS1_25CollectiveMainloopFwdSm90ILi2EN4cute5tupleIJNS5_1CILi1EEES8_S8_EEENS6_IJNS7_ILi64EEESA_SA_EEELi512ENS_6half_tEfNS_4arch4Sm90ELb1ELb0ELb0ELb0ELb0ELb0ELb0ELb0ELb0ELb1ELb1ELb0EEENS1_21CollectiveEpilogueFwdINS6_IJSA_NS7_ILi512EEESA_EEES9_SC_SE_Li256ELb0ELb1ELb1ELb0EEENS1_19SingleTileSchedulerILb0ELb1ELb1ELi64EEEEEEEEEvNT_6ParamsE,"",@"SHT_CUDA_INFO"
	.sectionflags	@""
	.align	4


	//----- nvinfo : EIATTR_CUDA_API_VERSION
	.align		4
        /*0000*/ 	.byte	0x04, 0x37
        /*0002*/ 	.short	(.L_534 - .L_533)
.L_533:
        /*0004*/ 	.word	0x00000082


	//----- nvinfo : EIATTR_KPARAM_INFO
	.align		4
.L_534:
        /*0008*/ 	.byte	0x04, 0x17
        /*000a*/ 	.short	(.L_536 - .L_535)
.L_535:
        /*000c*/ 	.word	0x00000000
        /*0010*/ 	.short	0x0000
        /*0012*/ 	.short	0x0000
        /*0014*/ 	.byte	0x00, 0xf0, 0x01, 0x28


	//----- nvinfo : EIATTR_SPARSE_MMA_MASK
	.align		4
.L_536:
        /*0018*/ 	.byte	0x03, 0x50
        /*001a*/ 	.short	0x0000


	//----- nvinfo : EIATTR_MAXREG_COUNT
	.align		4
        /*001c*/ 	.byte	0x03, 0x1b
        /*001e*/ 	.short	0x00a8


	//----- nvinfo : EIATTR_MERCURY_ISA_VERSION
	.align		4
        /*0020*/ 	.byte	0x03, 0x5f
        /*0022*/ 	.short	0x0101


	//----- nvinfo : EIATTR_VRC_CTA_INIT_COUNT
	.align		4
        /*0024*/ 	.byte	0x02, 0x4a
	.zero		1
	.zero		1


	//----- nvinfo : EIATTR_EXIT_INSTR_OFFSETS
	.align		4
        /*0028*/ 	.byte	0x04, 0x1c
        /*002a*/ 	.short	(.L_538 - .L_537)


	//   ....[0]....
.L_537:
        /*002c*/ 	.word	0x00000010


	//----- nvinfo : EIATTR_MAX_THREADS
	.align		4
.L_538:
        /*0030*/ 	.byte	0x04, 0x05
        /*0032*/ 	.short	(.L_540 - .L_539)
.L_539:
        /*0034*/ 	.word	0x00000180
        /*0038*/ 	.word	0x00000001
        /*003c*/ 	.word	0x00000001


	//----- nvinfo : EIATTR_CBANK_PARAM_SIZE
	.align		4
.L_540:
        /*0040*/ 	.byte	0x03, 0x19
        /*0042*/ 	.short	0x0a00


	//----- nvinfo : EIATTR_PARAM_CBANK
	.align		4
        /*0044*/ 	.byte	0x04, 0x0a
        /*0046*/ 	.short	(.L_542 - .L_541)
	.align		4
.L_541:
        /*0048*/ 	.word	index@(.nv.constant0._ZN7cutlass13device_kernelIN5flash11enable_sm90INS1_16FlashAttnFwdSm90INS1_25CollectiveMainloopFwdSm90ILi2EN4cute5tupleIJNS5_1CILi1EEES8_S8_EEENS6_IJNS7_ILi64EEESA_SA_EEELi512ENS_6half_tEfNS_4arch4Sm90ELb1ELb0ELb0ELb0ELb0ELb0ELb0ELb0ELb0ELb1ELb1ELb0EEENS1_21CollectiveEpilogueFwdINS6_IJSA_NS7_ILi512EEESA_EEES9_SC_SE_Li256ELb0ELb1ELb1ELb0EEENS1_19SingleTileSchedulerILb0ELb1ELb1ELi64EEEEEEEEEvNT_6ParamsE)
        /*004c*/ 	.short	0x0380
        /*004e*/ 	.short	0x0a00


	//----- nvinfo : EIATTR_SW_WAR
	.align		4
.L_542:
        /*0050*/ 	.byte	0x04, 0x36
        /*0052*/ 	.short	(.L_544 - .L_543)
.L_543:
        /*0054*/ 	.word	0x00000008
.L_544:


//--------------------- .nv.info._ZN7cutlass13device_kernelIN5flash11enable_sm90INS1_16FlashAttnFwdSm90INS1_25CollectiveMainloopFwdSm90ILi2EN4cute5tupleIJNS5_1CILi1EEES8_S8_EEENS6_IJNS7_ILi64EEESA_SA_EEELi512ENS_6half_tEfNS_4arch4Sm90ELb1ELb0ELb0ELb0ELb0ELb0ELb1ELb0ELb0ELb1ELb1ELb0EEENS1_21CollectiveEpilogueFwdINS6_IJSA_NS7_ILi512EEESA_EEES9_SC_SE_Li256ELb0ELb1ELb1ELb0EEENS1_19SingleTileSchedulerILb0ELb1ELb1ELi64EEEEEEEEEvNT_6ParamsE --------------------------
	.section	.nv.info._ZN7cutlass13device_kernelIN5flash11enable_sm90INS1_16FlashAttnFwdSm90INS1_25CollectiveMainloopFwdSm90ILi2EN4cute5tupleIJNS5_1CILi1EEES8_S8_EEENS6_IJNS7_ILi64EEESA_SA_EEELi512ENS_6half_tEfNS_4arch4Sm90ELb1ELb0ELb0ELb0ELb0ELb0ELb1ELb0ELb0ELb1ELb1ELb0EEENS1_21CollectiveEpilogueFwdINS6_IJSA_NS7_ILi512EEESA_EEES9_SC_SE_Li256ELb0ELb1ELb1ELb0EEENS1_19SingleTileSchedulerILb0ELb1ELb1ELi64EEEEEEEEEvNT_6ParamsE,"",@"SHT_CUDA_INFO"
	.sectionflags	@""
	.align	4


	//----- nvinfo : EIATTR_CUDA_API_VERSION
	.align		4
        /*0000*/ 	.byte	0x04, 0x37
        /*0002*/ 	.short	(.L_546 - .L_545)
.L_545:
        /*0004*/ 	.word	0x00000082


	//----- nvinfo : EIATTR_KPARAM_INFO
	.align		4
.L_546:
        /*0008*/ 	.byte	0x04, 0x17
        /*000a*/ 	.short	(.L_548 - .L_547)
.L_547:
        /*000c*/ 	.word	0x00000000
        /*0010*/ 	.short	0x0000
        /*0012*/ 	.short	0x0000
        /*0014*/ 	.byte	0x00, 0xf0, 0x01, 0x2c


	//----- nvinfo : EIATTR_SPARSE_MMA_MASK
	.align		4
.L_548:
        /*0018*/ 	.byte	0x03, 0x50
        /*001a*/ 	.short	0x0000


	//----- nvinfo : EIATTR_MAXREG_COUNT
	.align		4
        /*001c*/ 	.byte	0x03, 0x1b
        /*001e*/ 	.short	0x00a8


	//----- nvinfo : EIATTR_MERCURY_ISA_VERSION
	.align		4
        /*0020*/ 	.byte	0x03, 0x5f
        /*0022*/ 	.short	0x0101


	//----- nvinfo : EIATTR_VRC_CTA_INIT_COUNT
	.align		4
        /*0024*/ 	.byte	0x02, 0x4a
	.zero		1
	.zero		1


	//----- nvinfo : EIATTR_EXIT_INSTR_OFFSETS
	.align		4
        /*0028*/ 	.byte	0x04, 0x1c
        /*002a*/ 	.short	(.L_550 - .L_549)


	//   ....[0]....
.L_549:
        /*002c*/ 	.word	0x00000010


	//----- nvinfo : EIATTR_MAX_THREADS
	.align		4
.L_550:
        /*0030*/ 	.byte	0x04, 0x05
        /*0032*/ 	.short	(.L_552 - .L_551)
.L_551:
        /*0034*/ 	.word	0x00000180
        /*0038*/ 	.word	0x00000001
        /*003c*/ 	.word	0x00000001


	//----- nvinfo : EIATTR_CBANK_PARAM_SIZE
	.align		4
.L_552:
        /*0040*/ 	.byte	0x03, 0x19
        /*0042*/ 	.short	0x0b00


	//----- nvinfo : EIATTR_PARAM_CBANK
	.align		4
        /*0044*/ 	.byte	0x04, 0x0a
        /*0046*/ 	.short	(.L_554 - .L_553)
	.align		4
.L_553:
        /*0048*/ 	.word	index@(.nv.constant0._ZN7cutlass13device_kernelIN5flash11enable_sm90INS1_16FlashAttnFwdSm90INS1_25CollectiveMainloopFwdSm90ILi2EN4cute5tupleIJNS5_1CILi1EEES8_S8_EEENS6_IJNS7_ILi64EEESA_SA_EEELi512ENS_6half_tEfNS_4arch4Sm90ELb1ELb0ELb0ELb0ELb0ELb0ELb1ELb0ELb0ELb1ELb1ELb0EEENS1_21CollectiveEpilogueFwdINS6_IJSA_NS7_ILi512EEESA_EEES9_SC_SE_Li256ELb0ELb1ELb1ELb0EEENS1_19SingleTileSchedulerILb0ELb1ELb1ELi64EEEEEEEEEvNT_6ParamsE)
        /*004c*/ 	.short	0x0380
        /*004e*/ 	.short	0x0b00


	//----- nvinfo : EIATTR_SW_WAR
	.align		4
.L_554:
        /*0050*/ 	.byte	0x04, 0x36
        /*0052*/ 	.short	(.L_556 - .L_555)
.L_555:
        /*0054*/ 	.word	0x00000008
.L_556:


//--------------------- .nv.info._ZN7cutlass13device_kernelIN5flash11enable_sm90INS1_16FlashAttnFwdSm90INS1_25CollectiveMainloopFwdSm90ILi2EN4cute5tupleIJNS5_1CILi1EEES8_S8_EEENS6_IJNS7_ILi64EEESA_SA_EEELi512ENS_6half_tEfNS_4arch4Sm90ELb1ELb0ELb0ELb1ELb0ELb0ELb0ELb0ELb0ELb1ELb1ELb0EEENS1_21CollectiveEpilogueFwdINS6_IJSA_NS7_ILi512EEESA_EEES9_SC_SE_Li256ELb1ELb1ELb1ELb0EEENS1_36VarlenDynamicPersistentTileSchedulerILi64ELi64ELi256ELi128ELb1ELb1ELb1ELb1ELb1ELb1EEEEEEEEEvNT_6ParamsE --------------------------
	.section	.nv.info._ZN7cutlass13device_kernelIN5flash11enable_sm90INS1_16FlashAttnFwdSm90INS1_25CollectiveMainloopFwdSm90ILi2EN4cute5tupleIJNS5_1CILi1EEES8_S8_EEENS6_IJNS7_ILi64EEESA_SA_EEELi512ENS_6half_tEfNS_4arch4Sm90ELb1ELb0ELb0ELb1ELb0ELb0ELb0ELb0ELb0ELb1ELb1ELb0EEENS1_21CollectiveEpilogueFwdINS6_IJSA_NS7_ILi512EEESA_EEES9_SC_SE_Li256ELb1ELb1ELb1ELb0EEENS1_36VarlenDynamicPersistentTileSchedulerILi64ELi64ELi256ELi128ELb1ELb1ELb1ELb1ELb1ELb1EEEEEEEEEvNT_6ParamsE,"",@"SHT_CUDA_INFO"
	.sectionflags	@""
	.align	4


	//----- nvinfo : EIATTR_CUDA_API_VERSION
	.align		4
        /*0000*/ 	.byte	0x04, 0x37
        /*0002*/ 	.short	(.L_558 - .L_557)
.L_557:
        /*0004*/ 	.word	0x00000082


	//----- nvinfo : EIATTR_KPARAM_INFO
	.align		4
.L_558:
        /*0008*/ 	.byte	0x04, 0x17
        /*000a*/ 	.short	(.L_560 - .L_559)
.L_559:
        /*000c*/ 	.word	0x00000000
        /*0010*/ 	.short	0x0000
        /*0012*/ 	.short	0x0000
        /*0014*/ 	.byte	0x00, 0xf0, 0x01, 0x2a


	//----- nvinfo : EIATTR_SPARSE_MMA_MASK
	.align		4
.L_560:
        /*0018*/ 	.byte	0x03, 0x50
        /*001a*/ 	.short	0x0000


	//----- nvinfo : EIATTR_MAXREG_COUNT
	.align		4
        /*001c*/ 	.byte	0x03, 0x1b
        /*001e*/ 	.short	0x00a8


	//----- nvinfo : EIATTR_MERCURY_ISA_VERSION
	.align		4
        /*0020*/ 	.byte	0x03, 0x5f
        /*0022*/ 	.short	0x0101


	//----- nvinfo : EIATTR_VRC_CTA_INIT_COUNT
	.align		4
        /*0024*/ 	.byte	0x02, 0x4a
	.zero		1
	.zero		1


	//----- nvinfo : EIATTR_EXIT_INSTR_OFFSETS
	.align		4
        /*0028*/ 	.byte	0x04, 0x1c
        /*002a*/ 	.short	(.L_562 - .L_561)


	//   ....[0]....
.L_561:
        /*002c*/ 	.word	0x00000010


	//----- nvinfo : EIATTR_MAX_THREADS
	.align		4
.L_562:
        /*0030*/ 	.byte	0x04, 0x05
        /*0032*/ 	.short	(.L_564 - .L_563)
.L_563:
        /*0034*/ 	.word	0x00000180
        /*0038*/ 	.word	0x00000001
        /*003c*/ 	.word	0x00000001


	//----- nvinfo : EIATTR_CBANK_PARAM_SIZE
	.align		4
.L_564:
        /*0040*/ 	.byte	0x03, 0x19
        /*0042*/ 	.short	0x0a80


	//----- nvinfo : EIATTR_PARAM_CBANK
	.align		4
        /*0044*/ 	.byte	0x04, 0x0a
        /*0046*/ 	.short	(.L_566 - .L_565)
	.align		4
.L_565:
        /*0048*/ 	.word	index@(.nv.constant0._ZN7cutlass13device_kernelIN5flash11enable_sm90INS1_16FlashAttnFwdSm90INS1_25CollectiveMainloopFwdSm90ILi2EN4cute5tupleIJNS5_1CILi1EEES8_S8_EEENS6_IJNS7_ILi64EEESA_SA_EEELi512ENS_6half_tEfNS_4arch4Sm90ELb1ELb0ELb0ELb1ELb0ELb0ELb0ELb0ELb0ELb1ELb1ELb0EEENS1_21CollectiveEpilogueFwdINS6_IJSA_NS7_ILi512EEESA_EEES9_SC_SE_Li256ELb1ELb1ELb1ELb0EEENS1_36VarlenDynamicPersistentTileSchedulerILi64ELi64ELi256ELi128ELb1ELb1ELb1ELb1ELb1ELb1EEEEEEEEEvNT_6ParamsE)
        /*004c*/ 	.short	0x0380
        /*004e*/ 	.short	0x0a80


	//----- nvinfo : EIATTR_SW_WAR
	.align		4
.L_566:
        /*0050*/ 	.byte	0x04, 0x36
        /*0052*/ 	.short	(.L_568 - .L_567)
.L_567:
        /*0054*/ 	.word	0x00000008
.L_568:


//--------------------- .nv.info._ZN7cutlass13device_kernelIN5flash11enable_sm90INS1_16FlashAttnFwdSm90INS1_25CollectiveMainloopFwdSm90ILi2EN4cute5tupleIJNS5_1CILi1EEES8_S8_EEENS6_IJNS7_ILi64EEESA_SA_EEELi512ENS_6half_tEfNS_4arch4Sm90ELb1ELb0ELb0ELb1ELb0ELb1ELb0ELb0ELb0ELb1ELb1ELb0EEENS1_21CollectiveEpilogueFwdINS6_IJSA_NS7_ILi512EEESA_EEES9_SC_SE_Li256ELb1ELb1ELb1ELb0EEENS1_36VarlenDynamicPersistentTileSchedulerILi64ELi64ELi256ELi128ELb1ELb1ELb1ELb1ELb1ELb1EEEEEEEEEvNT_6ParamsE --------------------------
	.section	.nv.info._ZN7cutlass13device_kernelIN5flash11enable_sm90INS1_16FlashAttnFwdSm90INS1_25CollectiveMainloopFwdSm90ILi2EN4cute5tupleIJNS5_1CILi1EEES8_S8_EEENS6_IJNS7_ILi64EEESA_SA_EEELi512ENS_6half_tEfNS_4arch4Sm90ELb1ELb0ELb0ELb1ELb0ELb1ELb0ELb0ELb0ELb1ELb1ELb0EEENS1_21CollectiveEpilogueFwdINS6_IJSA_NS7_ILi512EEESA_EEES9_SC_SE_Li256ELb1ELb1ELb1ELb0EEENS1_36VarlenDynamicPersistentTileSchedulerILi64ELi64ELi256ELi128ELb1ELb1ELb1ELb1ELb1ELb1EEEEEEEEEvNT_6ParamsE,"",@"SHT_CUDA_INFO"
	.sectionflags	@""
	.align	4


	//----- nvinfo : EIATTR_CUDA_API_VERSION
	.align		4
        /*0000*/ 	.byte	0x04, 0x37
        /*0002*/ 	.short	(.L_570 - .L_569)
.L_569:
        /*0004*/ 	.word	0x00000082


	//----- nvinfo : EIATTR_KPARAM_INFO
	.align		4
.L_570:
        /*0008*/ 	.byte	0x04, 0x17
        /*000a*/ 	.short	(.L_572 - .L_571)
.L_571:
        /*000c*/ 	.word	0x00000000
        /*0010*/ 	.short	0x0000
        /*0012*/ 	.short	0x0000
        /*0014*/ 	.byte	0x00, 0xf0, 0x01, 0x2a


	//----- nvinfo : EIATTR_SPARSE_MMA_MASK
	.align		4
.L_572:
        /*0018*/ 	.byte	0x03, 0x50
        /*001a*/ 	.short	0x0000


	//----- nvinfo : EIATTR_MAXREG_COUNT
	.align		4
        /*001c*/ 	.byte	0x03, 0x1b
        /*001e*/ 	.short	0x00a8


	//----- nvinfo : EIATTR_MERCURY_ISA_VERSION
	.align		4
        /*0020*/ 	.byte	0x03, 0x5f
        /*0022*/ 	.short	0x0101


	//----- nvinfo : EIATTR_VRC_CTA_INIT_COUNT
	.align		4
        /*0024*/ 	.byte	0x02, 0x4a
	.zero		1
	.zero		1


	//----- nvinfo : EIATTR_EXIT_INSTR_OFFSETS
	.align		4
        /*0028*/ 	.byte	0x04, 0x1c
        /*002a*/ 	.short	(.L_574 - .L_573)


	//   ....[0]....
.L_573:
        /*002c*/ 	.word	0x00000010


	//----- nvinfo : EIATTR_MAX_THREADS
	.align		4
.L_574:
        /*0030*/ 	.byte	0x04, 0x05
        /*0032*/ 	.short	(.L_576 - .L_575)
.L_575:
        /*0034*/ 	.word	0x00000180
        /*0038*/ 	.word	0x00000001
        /*003c*/ 	.word	0x00000001


	//----- nvinfo : EIATTR_CBANK_PARAM_SIZE
	.align		4
.L_576:
        /*0040*/ 	.byte	0x03, 0x19
        /*0042*/ 	.short	0x0a80


	//----- nvinfo : EIATTR_PARAM_CBANK
	.align		4
        /*0044*/ 	.byte	0x04, 0x0a
        /*0046*/ 	.short	(.L_578 - .L_577)
	.align		4
.L_577:
        /*0048*/ 	.word	index@(.nv.constant0._ZN7cutlass13device_kernelIN5flash11enable_sm90INS1_16FlashAttnFwdSm90INS1_25CollectiveMainloopFwdSm90ILi2EN4cute5tupleIJNS5_1CILi1EEES8_S8_EEENS6_IJNS7_ILi64EEESA_SA_EEELi512ENS_6half_tEfNS_4arch4Sm90ELb1ELb0ELb0ELb1ELb0ELb1ELb0ELb0ELb0ELb1ELb1ELb0EEENS1_21CollectiveEpilogueFwdINS6_IJSA_NS7_ILi512EEESA_EEES9_SC_SE_Li256ELb1ELb1ELb1ELb0EEENS1_36VarlenDynamicPersistentTileSchedulerILi64ELi64ELi256ELi128ELb1ELb1ELb1ELb1ELb1ELb1EEEEEEEEEvNT_6ParamsE)
        /*004c*/ 	.short	0x0380
        /*004e*/ 	.short	0x0a80


	//----- nvinfo : EIATTR_SW_WAR
	.align		4
.L_578:
        /*0050*/ 	.byte	0x04, 0x36
        /*0052*/ 	.short	(.L_580 - .L_579)
.L_579:
        /*0054*/ 	.word	0x00000008
.L_580:


//--------------------- .nv.info._ZN7cutlass13device_kernelIN5flash11enable_sm90INS1_16FlashAttnFwdSm90INS1_25CollectiveMainloopFwdSm90ILi2EN4cute5tupleIJNS5_1CILi1EEES8_S8_EEENS6_IJNS7_ILi64EEESA_SA_EEELi512ENS_6half_tEfNS_4arch4Sm90ELb1ELb0ELb0ELb1ELb0ELb0ELb1ELb0ELb0ELb1ELb1ELb0EEENS1_21CollectiveEpilogueFwdINS6_IJSA_NS7_ILi512EEESA_EEES9_SC_SE_Li256ELb1ELb1ELb1ELb0EEENS1_36VarlenDynamicPersistentTileSchedulerILi64ELi64ELi256ELi128ELb1ELb1ELb1ELb1ELb1ELb1EEEEEEEEEvNT_6ParamsE --------------------------
	.section	.nv.info._ZN7cutlass13device_kernelIN5flash11enable_sm90INS1_16FlashAttnFwdSm90INS1_25CollectiveMainloopFwdSm90ILi2EN4cute5tupleIJNS5_1CILi1EEES8_S8_EEENS6_IJNS7_ILi64EEESA_SA_EEELi512ENS_6half_tEfNS_4arch4Sm90ELb1ELb0ELb0ELb1ELb0ELb0ELb1ELb0ELb0ELb1ELb1ELb0EEENS1_21CollectiveEpilogueFwdINS6_IJSA_NS7_ILi512EEESA_EEES9_SC_SE_Li256ELb1ELb1ELb1ELb0EEENS1_36VarlenDynamicPersistentTileSchedulerILi64ELi64ELi256ELi128ELb1ELb1ELb1ELb1ELb1ELb1EEEEEEEEEvNT_6ParamsE,"",@"SHT_CUDA_INFO"
	.sectionflags	@""
	.align	4


	//----- nvinfo : EIATTR_CUDA_API_VERSION
	.align		4
        /*0000*/ 	.byte	0x04, 0x37
        /*0002*/ 	.short	(.L_582 - .L_581)
.L_581:
        /*0004*/ 	.word	0x00000082


	//----- nvinfo : EIATTR_KPARAM_INFO
	.align		4
.L_582:
        /*0008*/ 	.byte	0x04, 0x17
        /*000a*/ 	.short	(.L_584 - .L_583)
.L_583:
        /*000c*/ 	.word	0x00000000
        /*0010*/ 	.short	0x0000
        /*0012*/ 	.short	0x0000
        /*0014*/ 	.byte	0x00, 0xf0, 0x01, 0x2e


	//----- nvinfo : EIATTR_SPARSE_MMA_MASK
	.align		4
.L_584:
        /*0018*/ 	.byte	0x03, 0x50
        /*001a*/ 	.short	0x0000


	//----- nvinfo : EIATTR_MAXREG_COUNT
	.align		4
        /*001c*/ 	.byte	0x03, 0x1b
        /*001e*/ 	.short	0x00a8


	//----- nvinfo : EIATTR_MERCURY_ISA_VERSION
	.align		4
        /*0020*/ 	.byte	0x03, 0x5f
        /*0022*/ 	.short	0x0101


	//----- nvinfo : EIATTR_VRC_CTA_INIT_COUNT
	.align		4
        /*0024*/ 	.byte	0x02, 0x4a
	.zero		1
	.zero		1


	//----- nvinfo : EIATTR_EXIT_INSTR_OFFSETS
	.align		4
        /*0028*/ 	.byte	0x04, 0x1c
        /*002a*/ 	.short	(.L_586 - .L_585)


	//   ....[0]....
.L_585:
        /*002c*/ 	.word	0x00000010


	//----- nvinfo : EIATTR_MAX_THREADS
	.align		4
.L_586:
        /*0030*/ 	.byte	0x04, 0x05
        /*0032*/ 	.short	(.L_588 - .L_587)
.L_587:
        /*0034*/ 	.word	0x00000180
        /*0038*/ 	.word	0x00000001
        /*003c*/ 	.word	0x00000001


	//----- nvinfo : EIATTR_CBANK_PARAM_SIZE
	.align		4
.L_588:
        /*0040*/ 	.byte	0x03, 0x19
        /*0042*/ 	.short	0x0b80


	//----- nvinfo : EIATTR_PARAM_CBANK
	.align		4
        /*0044*/ 	.byte	0x04, 0x0a
        /*0046*/ 	.short	(.L_590 - .L_589)
	.align		4
.L_589:
        /*0048*/ 	.word	index@(.nv.constant0._ZN7cutlass13device_kernelIN5flash11enable_sm90INS1_16FlashAttnFwdSm90INS1_25CollectiveMainloopFwdSm90ILi2EN4cute5tupleIJNS5_1CILi1EEES8_S8_EEENS6_IJNS7_ILi64EEESA_SA_EEELi512ENS_6half_tEfNS_4arch4Sm90ELb1ELb0ELb0ELb1ELb0ELb0ELb1ELb0ELb0ELb1ELb1ELb0EEENS1_21CollectiveEpilogueFwdINS6_IJSA_NS7_ILi512EEESA_EEES9_SC_SE_Li256ELb1ELb1ELb1ELb0EEENS1_36VarlenDynamicPersistentTileSchedulerILi64ELi64ELi256ELi128ELb1ELb1ELb1ELb1ELb1ELb1EEEEEEEEEvNT_6ParamsE)
        /*004c*/ 	.short	0x0380
        /*004e*/ 	.short	0x0b80


	//----- nvinfo : EIATTR_SW_WAR
	.align		4
.L_590:
        /*0050*/ 	.byte	0x04, 0x36
        /*0052*/ 	.short	(.L_592 - .L_591)
.L_591:
        /*0054*/ 	.word	0x00000008
.L_592:


//--------------------- .nv.info._ZN7cutlass13device_kernelIN5flash11enable_sm90INS1_16FlashAttnFwdSm90INS1_25CollectiveMainloopFwdSm90ILi2EN4cute5tupleIJNS5_1CILi1EEES8_S8_EEENS6_IJNS7_ILi64EEESA_SA_EEELi512ENS_6half_tEfNS_4arch4Sm90ELb1ELb0ELb0ELb1ELb0ELb1ELb1ELb0ELb0ELb1ELb1ELb0EEENS1_21CollectiveEpilogueFwdINS6_IJSA_NS7_ILi512EEESA_EEES9_SC_SE_Li256ELb1ELb1ELb1ELb0EEENS1_36VarlenDynamicPersistentTileSchedulerILi64ELi64ELi256ELi128ELb1ELb1ELb1ELb1ELb1ELb1EEEEEEEEEvNT_6ParamsE --------------------------
	.section	.nv.info._ZN7cutlass13device_kernelIN5flash11enable_sm90INS1_16FlashAttnFwdSm90INS1_25CollectiveMainloopFwdSm90ILi2EN4cute5tupleIJNS5_1CILi1EEES8_S8_EEENS6_IJNS7_ILi64EEESA_SA_EEELi512ENS_6half_tEfNS_4arch4Sm90ELb1ELb0ELb0ELb1ELb0ELb1ELb1ELb0ELb0ELb1ELb1ELb0EEENS1_21CollectiveEpilogueFwdINS6_IJSA_NS7_ILi512EEESA_EEES9_SC_SE_Li256ELb1ELb1ELb1ELb0EEENS1_36VarlenDynamicPersistentTileSchedulerILi64ELi64ELi256ELi128ELb1ELb1ELb1ELb1ELb1ELb1EEEEEEEEEvNT_6ParamsE,"",@"SHT_CUDA_INFO"
	.sectionflags	@""
	.align	4


	//----- nvinfo : EIATTR_CUDA_API_VERSION
	.align		4
        /*0000*/ 	.byte	0x04, 0x37
        /*0002*/ 	.short	(.L_594 - .L_593)
.L_593:
        /*0004*/ 	.word	0x00000082


	//----- nvinfo : EIATTR_KPARAM_INFO
	.align		4
.L_594:
        /*0008*/ 	.byte	0x04, 0x17
        /*000a*/ 	.short	(.L_596 - .L_595)
.L_595:
        /*000c*/ 	.word	0x00000000
        /*0010*/ 	.short	0x0000
        /*0012*/ 	.short	0x0000
        /*0014*/ 	.byte	0x00, 0xf0, 0x01, 0x2e


	//----- nvinfo : EIATTR_SPARSE_MMA_MASK
	.align		4
.L_596:
        /*0018*/ 	.byte	0x03, 0x50
        /*001a*/ 	.short	0x0000


	//----- nvinfo : EIATTR_MAXREG_COUNT
	.align		4
        /*001c*/ 	.byte	0x03, 0x1b
        /*001e*/ 	.short	0x00a8


	//----- nvinfo : EIATTR_MERCURY_ISA_VERSION
	.align		4
        /*0020*/ 	.byte	0x03, 0x5f
        /*0022*/ 	.short	0x0101


	//----- nvinfo : EIATTR_VRC_CTA_INIT_COUNT
	.align		4
        /*0024*/ 	.byte	0x02, 0x4a
	.zero		1
	.zero		1


	//----- nvinfo : EIATTR_EXIT_INSTR_OFFSETS
	.align		4
        /*0028*/ 	.byte	0x04, 0x1c
        /*002a*/ 	.short	(.L_598 - .L_597)


	//   ....[0]....
.L_597:
        /*002c*/ 	.word	0x00000010


	//----- nvinfo : EIATTR_MAX_THREADS
	.align		4
.L_598:
        /*0030*/ 	.byte	0x04, 0x05
        /*0032*/ 	.short	(.L_600 - .L_599)
.L_599:
        /*0034*/ 	.word	0x00000180
        /*0038*/ 	.word	0x00000001
        /*003c*/ 	.word	0x00000001


	//----- nvinfo : EIATTR_CBANK_PARAM_SIZE
	.align		4
.L_600:
        /*0040*/ 	.byte	0x03, 0x19
        /*0042*/ 	.short	0x0b80


	//----- nvinfo : EIATTR_PARAM_CBANK
	.align		4
        /*0044*/ 	.byte	0x04, 0x0a
        /*0046*/ 	.short	(.L_602 - .L_601)
	.align		4
.L_601:
        /*0048*/ 	.word	index@(.nv.constant0._ZN7cutlass13device_kernelIN5flash11enable_sm90INS1_16FlashAttnFwdSm90INS1_25CollectiveMainloopFwdSm90ILi2EN4cute5tupleIJNS5_1CILi1EEES8_S8_EEENS6_IJNS7_ILi64EEESA_SA_EEELi512ENS_6half_tEfNS_4arch4Sm90ELb1ELb0ELb0ELb1ELb0ELb1ELb1ELb0ELb0ELb1ELb1ELb0EEENS1_21CollectiveEpilogueFwdINS6_IJSA_NS7_ILi512EEESA_EEES9_SC_SE_Li256ELb1ELb1ELb1ELb0EEENS1_36VarlenDynamicPersistentTileSchedulerILi64ELi64ELi256ELi128ELb1ELb1ELb1ELb1ELb1ELb1EEEEEEEEEvNT_6ParamsE)
        /*004c*/ 	.short	0x0380
        /*004e*/ 	.short	0x0b80


	//----- nvinfo : EIATTR_SW_WAR
	.align		4
.L_602:
        /*0050*/ 	.byte	0x04, 0x36
        /*0052*/ 	.short	(.L_604 - .L_603)
.L_603:
        /*0054*/ 	.word	0x00000008
.L_604:


//--------------------- .nv.info._ZN7cutlass13device_kernelIN5flash11enable_sm90INS1_16FlashAttnFwdSm90INS1_25CollectiveMainloopFwdSm90ILi2EN4cute5tupleIJNS5_1CILi1EEES8_S8_EEENS6_IJNS7_ILi128EEENS7_ILi96EEENS7_ILi64EEEEEELi256ENS_6half_tEfNS_4arch4Sm90ELb0ELb0ELb0ELb0ELb0ELb0ELb0ELb1ELb0ELb1ELb1ELb0EEENS1_21CollectiveEpilogueFwdINS6_IJSA_NS7_ILi256EEESB_EEES9_SE_SG_Li256ELb0ELb1ELb1ELb0EEENS1_19SingleTileSchedulerILb0ELb1ELb1ELi128EEEEEEEEEvNT_6ParamsE --------------------------
	.section	.nv.info._ZN7cutlass13device_kernelIN5flash11enable_sm90INS1_16FlashAttnFwdSm90INS1_25CollectiveMainloopFwdSm90ILi2EN4cute5tupleIJNS5_1CILi1EEES8_S8_EEENS6_IJNS7_ILi128EEENS7_ILi96EEENS7_ILi64EEEEEELi256ENS_6half_tEfNS_4arch4Sm90ELb0ELb0ELb0ELb0ELb0ELb0ELb0ELb1ELb0ELb1ELb1ELb0EEENS1_21CollectiveEpilogueFwdINS6_IJSA_NS7_ILi256EEESB_EEES9_SE_SG_Li256ELb0ELb1ELb1ELb0EEENS1_19SingleTileSchedulerILb0ELb1ELb1ELi128EEEEEEEEEvNT_6ParamsE,"",@"SHT_CUDA_INFO"
	.sectionflags	@""
	.align	4


	//----- nvinfo : EIATTR_CUDA_API_VERSION
	.align		4
        /*0000*/ 	.byte	0x04, 0x37
        /*0002*/ 	.short	(.L_606 - .L_605)
.L_605:
        /*0004*/ 	.word	0x00000082


	//----- nvinfo : EIATTR_KPARAM_INFO
	.align		4
.L_606:
        /*0008*/ 	.byte	0x04, 0x17
        /*000a*/ 	.short	(.L_608 - .L_607)
.L_607:
        /*000c*/ 	.word	0x00000000
        /*0010*/ 	.short	0x0000
        /*0012*/ 	.short	0x0000
        /*0014*/ 	.byte	0x00, 0xf0, 0x01, 0x28


	//----- nvinfo : EIATTR_SPARSE_MMA_MASK
	.align		4
.L_608:
        /*0018*/ 	.byte	0x03, 0x50
        /*001a*/ 	.short	0x0000


	//----- nvinfo : EIATTR_MAXREG_COUNT
	.align		4
        /*001c*/ 	.byte	0x03, 0x1b
        /*001e*/ 	.short	0x00a8


	//----- nvinfo : EIATTR_MERCURY_ISA_VERSION
	.align		4
        /*0020*/ 	.byte	0x03, 0x5f
        /*0022*/ 	.short	0x0101


	//----- nvinfo : EIATTR_VRC_CTA_INIT_COUNT
	.align		4
        /*0024*/ 	.byte	0x02, 0x4a
	.zero		1
	.zero		1


	//----- nvinfo : EIATTR_EXIT_INSTR_OFFSETS
	.align		4
        /*0028*/ 	.byte	0x04, 0x1c
        /*002a*/ 	.short	(.L_610 - .L_609)


	//   ....[0]....
.L_609:
        /*002c*/ 	.word	0x00000010


	//----- nvinfo : EIATTR_MAX_THREADS
	.align		4
.L_610:
        /*0030*/ 	.byte	0x04, 0x05
        /*0032*/ 	.short	(.L_612 - .L_611)
.L_611:
        /*0034*/ 	.word	0x00000180
        /*0038*/ 	.word	0x00000001
        /*003c*/ 	.word	0x00000001


	//----- nvinfo : EIATTR_CBANK_PARAM_SIZE
	.align		4
.L_612:
        /*0040*/ 	.byte	0x03, 0x19
        /*0042*/ 	.short	0x0a00


	//----- nvinfo : EIATTR_PARAM_CBANK
	.align		4
        /*0044*/ 	.byte	0x04, 0x0a
        /*0046*/ 	.short	(.L_614 - .L_613)
	.align		4
.L_613:
        /*0048*/ 	.word	index@(.nv.constant0._ZN7cutlass13device_kernelIN5flash11enable_sm90INS1_16FlashAttnFwdSm90INS1_25CollectiveMainloopFwdSm90ILi2EN4cute5tupleIJNS5_1CILi1EEES8_S8_EEENS6_IJNS7_ILi128EEENS7_ILi96EEENS7_ILi64EEEEEELi256ENS_6half_tEfNS_4arch4Sm90ELb0ELb0ELb0ELb0ELb0ELb0ELb0ELb1ELb0ELb1ELb1ELb0EEENS1_21CollectiveEpilogueFwdINS6_IJSA_NS7_ILi256EEESB_EEES9_SE_SG_Li256ELb0ELb1ELb1ELb0EEENS1_19SingleTileSchedulerILb0ELb1ELb1ELi128EEEEEEEEEvNT_6ParamsE)
        /*004c*/ 	.short	0x0380
        /*004e*/ 	.short	0x0a00


	//----- nvinfo : EIATTR_SW_WAR
	.align		4
.L_614:
        /*0050*/ 	.byte	0x04, 0x36
        /*0052*/ 	.short	(.L_616 - .L_615)
.L_615:
        /*0054*/ 	.word	0x00000008
.L_616:


//--------------------- .nv.info._ZN7cutlass13device_kernelIN5flash11enable_sm90INS1_16FlashAttnFwdSm90INS1_25CollectiveMainloopFwdSm90ILi2EN4cute5tupleIJNS5_1CILi1EEES8_S8_EEENS6_IJNS7_ILi128EEENS7_ILi96EEENS7_ILi64EEEEEELi256ENS_6half_tEfNS_4arch4Sm90ELb0ELb0ELb0ELb0ELb0ELb0ELb1ELb1ELb0ELb1ELb1ELb0EEENS1_21CollectiveEpilogueFwdINS6_IJSA_NS7_ILi256EEESB_EEES9_SE_SG_Li256ELb0ELb1ELb1ELb0EEENS1_19SingleTileSchedulerILb0ELb1ELb1ELi128EEEEEEEEEvNT_6ParamsE --------------------------
	.section	.nv.info._ZN7cutlass13device_kernelIN5flash11enable_sm90INS1_16FlashAttnFwdSm90INS1_25CollectiveMainloopFwdSm90ILi2EN4cute5tupleIJNS5_1CILi1EEES8_S8_EEENS6_IJNS7_ILi128EEENS7_ILi96EEENS7_ILi64EEEEEELi256ENS_6half_tEfNS_4arch4Sm90ELb0ELb0ELb0ELb0ELb0ELb0ELb1ELb1ELb0ELb1ELb1ELb0EEENS1_21CollectiveEpilogueFwdINS6_IJSA_NS7_ILi256EEESB_EEES9_SE_SG_Li256ELb0ELb1ELb1ELb0EEENS1_19SingleTileSchedulerILb0ELb1ELb1ELi128EEEEEEEEEvNT_6ParamsE,"",@"SHT_CUDA_INFO"
	.sectionflags	@""
	.align	4


	//----- nvinfo : EIATTR_CUDA_API_VERSION
	.align		4
        /*0000*/ 	.byte	0x04, 0x37
        /*0002*/ 	.short	(.L_618 - .L_617)
.L_617:
        /*0004*/ 	.word	0x00000082


	//----- nvinfo : EIATTR_KPARAM_INFO
	.align		4
.L_618:
        /*0008*/ 	.byte	0x04, 0x17
        /*000a*/ 	.short	(.L_620 - .L_619)
.L_619:
        /*000c*/ 	.word	0x00000000
        /*0010*/ 	.short	0x0000
        /*0012*/ 	.short	0x0000
        /*0014*/ 	.byte	0x00, 0xf0, 0x01, 0x2c


	//----- nvinfo : EIATTR_SPARSE_MMA_MASK
	.align		4
.L_620:
        /*0018*/ 	.byte	0x03, 0x50
        /*001a*/ 	.short	0x0000


	//----- nvinfo : EIATTR_MAXREG_COUNT
	.align		4
        /*001c*/ 	.byte	0x03, 0x1b
        /*001e*/ 	.short	0x00a8


	//----- nvinfo : EIATTR_MERCURY_ISA_VERSION
	.align		4
        /*0020*/ 	.byte	0x03, 0x5f
        /*0022*/ 	.short	0x0101


	//----- nvinfo : EIATTR_VRC_CTA_INIT_COUNT
	.align		4
        /*0024*/ 	.byte	0x02, 0x4a
	.zero		1
	.zero		1


	//----- nvinfo : EIATTR_EXIT_INSTR_OFFSETS
	.align		4
        /*0028*/ 	.byte	0x04, 0x1c
        /*002a*/ 	.short	(.L_622 - .L_621)


	//   ....[0]....
.L_621:
        /*002c*/ 	.word	0x00000010


	//----- nvinfo : EIATTR_MAX_THREADS
	.align		4
.L_622:
        /*0030*/ 	.byte	0x04, 0x05
        /*0032*/ 	.short	(.L_624 - .L_623)
.L_623:
        /*0034*/ 	.word	0x00000180
        /*0038*/ 	.word	0x00000001
        /*003c*/ 	.word	0x00000001


	//----- nvinfo : EIATTR_CBANK_PARAM_SIZE
	.align		4
.L_624:
        /*0040*/ 	.byte	0x03, 0x19
        /*0042*/ 	.short	0x0b00


	//----- nvinfo : EIATTR_PARAM_CBANK
	.align		4
        /*0044*/ 	.byte	0x04, 0x0a
        /*0046*/ 	.short	(.L_626 - .L_625)
	.align		4
.L_625:
        /*0048*/ 	.word	index@(.nv.constant0._ZN7cutlass13device_kernelIN5flash11enable_sm90INS1_16FlashAttnFwdSm90INS1_25CollectiveMainloopFwdSm90ILi2EN4cute5tupleIJNS5_1CILi1EEES8_S8_EEENS6_IJNS7_ILi128EEENS7_ILi96EEENS7_ILi64EEEEEELi256ENS_6half_tEfNS_4arch4Sm90ELb0ELb0ELb0ELb0ELb0ELb0ELb1ELb1ELb0ELb1ELb1ELb0EEENS1_21CollectiveEpilogueFwdINS6_IJSA_NS7_ILi256EEESB_EEES9_SE_SG_Li256ELb0ELb1ELb1ELb0EEENS1_19SingleTileSchedulerILb0ELb1ELb1ELi128EEEEEEEEEvNT_6ParamsE)
        /*004c*/ 	.short	0x0380
        /*004e*/ 	.short	0x0b00


	//----- nvinfo : EIATTR_SW_WAR
	.align		4
.L_626:
        /*0050*/ 	.byte	0x04, 0x36
        /*0052*/ 	.short	(.L_628 - .L_627)
.L_627:
        /*0054*/ 	.word	0x00000008
.L_628:


//--------------------- .nv.info._ZN7cutlass13device_kernelIN5flash11enable_sm90INS1_16FlashAttnFwdSm90INS1_25CollectiveMainloopFwdSm90ILi2EN4cute5tupleIJNS5_1CILi1EEES8_S8_EEENS6_IJNS7_ILi128EEENS7_ILi96EEENS7_ILi64EEEEEELi256ENS_6half_tEfNS_4arch4Sm90ELb0ELb0ELb0ELb1ELb0ELb0ELb0ELb1ELb0ELb1ELb1ELb0EEENS1_21CollectiveEpilogueFwdINS6_IJSA_NS7_ILi256EEESB_EEES9_SE_SG_Li256ELb1ELb1ELb1ELb0EEENS1_36VarlenDynamicPersistentTileSchedulerILi128ELi96ELi256ELi128ELb1ELb1ELb1ELb0ELb1ELb1EEEEEEEEEvNT_6ParamsE --------------------------
	.section	.nv.info._ZN7cutlass13device_kernelIN5flash11enable_sm90INS1_16FlashAttnFwdSm90INS1_25CollectiveMainloopFwdSm90ILi2EN4cute5tupleIJNS5_1CILi1EEES8_S8_EEENS6_IJNS7_ILi128EEENS7_ILi96EEENS7_ILi64EEEEEELi256ENS_6half_tEfNS_4arch4Sm90ELb0ELb0ELb0ELb1ELb0ELb0ELb0ELb1ELb0ELb1ELb1ELb0EEENS1_21CollectiveEpilogueFwdINS6_IJSA_NS7_ILi256EEESB_EEES9_SE_SG_Li256ELb1ELb1ELb1ELb0EEENS1_36VarlenDynamicPersistentTileSchedulerILi128ELi96ELi256ELi128ELb1ELb1ELb1ELb0ELb1ELb1EEEEEEEEEvNT_6ParamsE,"",@"SHT_CUDA_INFO"
	.sectionflags	@""
	.align	4


	//----- nvinfo : EIATTR_CUDA_API_VERSION
	.align		4
        /*0000*/ 	.byte	0x04, 0x37
        /*0002*/ 	.short	(.L_630 - .L_629)
.L_629:
        /*0004*/ 	.word	0x00000082


	//----- nvinfo : EIATTR_KPARAM_INFO
	.align		4
.L_630:
        /*0008*/ 	.byte	0x04, 0x17
        /*000a*/ 	.short	(.L_632 - .L_631)
.L_631:
        /*000c*/ 	.word	0x00000000
        /*0010*/ 	.short	0x0000
        /*0012*/ 	.short	0x0000
        /*0014*/ 	.byte	0x00, 0xf0, 0x01, 0x2a


	//----- nvinfo : EIATTR_SPARSE_MMA_MASK
	.align		4
.L_632:
        /*0018*/ 	.byte	0x03, 0x50
        /*001a*/ 	.short	0x0000


	//----- nvinfo : EIATTR_MAXREG_COUNT
	.align		4
        /*001c*/ 	.byte	0x03, 0x1b
        /*001e*/ 	.short	0x00a8


	//----- nvinfo : EIATTR_MERCURY_ISA_VERSION
	.align		4
        /*0020*/ 	.byte	0x03, 0x5f
        /*0022*/ 	.short	0x0101


	//----- nvinfo : EIATTR_VRC_CTA_INIT_COUNT
	.align		4
        /*0024*/ 	.byte	0x02, 0x4a
	.zero		1
	.zero		1


	//----- nvinfo : EIATTR_EXIT_INSTR_OFFSETS
	.align		4
        /*0028*/ 	.byte	0x04, 0x1c
        /*002a*/ 	.short	(.L_634 - .L_633)


	//   ....[0]....
.L_633:
        /*002c*/ 	.word	0x00000010


	//----- nvinfo : EIATTR_MAX_THREADS
	.align		4
.L_634:
        /*0030*/ 	.byte	0x04, 0x05
        /*0032*/ 	.short	(.L_636 - .L_635)
.L_635:
        /*0034*/ 	.word	0x00000180
        /*0038*/ 	.word	0x00000001
        /*003c*/ 	.word	0x00000001


	//----- nvinfo : EIATTR_CBANK_PARAM_SIZE
	.align		4
.L_636:
        /*0040*/ 	.byte	0x03, 0x19
        /*0042*/ 	.short	0x0a80


	//----- nvinfo : EIATTR_PARAM_CBANK
	.align		4
        /*0044*/ 	.byte	0x04, 0x0a
        /*0046*/ 	.short	(.L_638 - .L_637)
	.align		4
.L_637:
        /*0048*/ 	.word	index@(.nv.constant0._ZN7cutlass13device_kernelIN5flash11enable_sm90INS1_16FlashAttnFwdSm90INS1_25CollectiveMainloopFwdSm90ILi2EN4cute5tupleIJNS5_1CILi1EEES8_S8_EEENS6_IJNS7_ILi128EEENS7_ILi96EEENS7_ILi64EEEEEELi256ENS_6half_tEfNS_4arch4Sm90ELb0ELb0ELb0ELb1ELb0ELb0ELb0ELb1ELb0ELb1ELb1ELb0EEENS1_21CollectiveEpilogueFwdINS6_IJSA_NS7_ILi256EEESB_EEES9_SE_SG_Li256ELb1ELb1ELb1ELb0EEENS1_36VarlenDynamicPersistentTileSchedulerILi128ELi96ELi256ELi128ELb1ELb1ELb1ELb0ELb1ELb1EEEEEEEEEvNT_6ParamsE)
        /*004c*/ 	.short	0x0380
        /*004e*/ 	.short	0x0a80


	//----- nvinfo : EIATTR_SW_WAR
	.align		4
.L_638:
        /*0050*/ 	.byte	0x04, 0x36
        /*0052*/ 	.short	(.L_640 - .L_639)
.L_639:
        /*0054*/ 	.word	0x00000008
.L_640:


//--------------------- .nv.info._ZN7cutlass13device_kernelIN5flash11enable_sm90INS1_16FlashAttnFwdSm90INS1_25CollectiveMainloopFwdSm90ILi2EN4cute5tupleIJNS5_1CILi1EEES8_S8_EEENS6_IJNS7_ILi128EEENS7_ILi96EEENS7_ILi64EEEEEELi256ENS_6half_tEfNS_4arch4Sm90ELb0ELb0ELb0ELb1ELb0ELb1ELb0ELb1ELb0ELb1ELb1ELb0EEENS1_21CollectiveEpilogueFwdINS6_IJSA_NS7_ILi256EEESB_EEES9_SE_SG_Li256ELb1ELb1ELb1ELb0EEENS1_36VarlenDynamicPersistentTileSchedulerILi128ELi96ELi256ELi128ELb1ELb1ELb1ELb0ELb1ELb1EEEEEEEEEvNT_6ParamsE --------------------------
	.section	.nv.info._ZN7cutlass13device_kernelIN5flash11enable_sm90INS1_16FlashAttnFwdSm90INS1_25CollectiveMainloopFwdSm90ILi2EN4cute5tupleIJNS5_1CILi1EEES8_S8_EEENS6_IJNS7_ILi128EEENS7_ILi96EEENS7_ILi64EEEEEELi256ENS_6half_tEfNS_4arch4Sm90ELb0ELb0ELb0ELb1ELb0ELb1ELb0ELb1ELb0ELb1ELb1ELb0EEENS1_21CollectiveEpilogueFwdINS6_IJSA_NS7_ILi256EEESB_EEES9_SE_SG_Li256ELb1ELb1ELb1ELb0EEENS1_36VarlenDynamicPersistentTileSchedulerILi128ELi96ELi256ELi128ELb1ELb1ELb1ELb0ELb1ELb1EEEEEEEEEvNT_6ParamsE,"",@"SHT_CUDA_INFO"
	.sectionflags	@""
	.align	4


	//----- nvinfo : EIATTR_CUDA_API_VERSION
	.align		4
        /*0000*/ 	.byte	0x04, 0x37
        /*0002*/ 	.short	(.L_642 - .L_641)
.L_641:
        /*0004*/ 	.word	0x00000082


	//----- nvinfo : EIATTR_KPARAM_INFO
	.align		4
.L_642:
        /*0008*/ 	.byte	0x04, 0x17
        /*000a*/ 	.short	(.L_644 - .L_643)
.L_643:
        /*000c*/ 	.word	0x00000000
        /*0010*/ 	.short	0x0000
        /*0012*/ 	.short	0x0000
        /*0014*/ 	.byte	0x00, 0xf0, 0x01, 0x2a


	//----- nvinfo : EIATTR_SPARSE_MMA_MASK
	.align		4
.L_644:
        /*0018*/ 	.byte	0x03, 0x50
        /*001a*/ 	.short	0x0000


	//----- nvinfo : EIATTR_MAXREG_COUNT
	.align		4
        /*001c*/ 	.byte	0x03, 0x1b
        /*001e*/ 	.short	0x00a8


	//----- nvinfo : EIATTR_MERCURY_ISA_VERSION
	.align		4
        /*0020*/ 	.byte	0x03, 0x5f
        /*0022*/ 	.short	0x0101


	//----- nvinfo : EIATTR_VRC_CTA_INIT_COUNT
	.align		4
        /*0024*/ 	.byte	0x02, 0x4a
	.zero		1
	.zero		1


	//----- nvinfo : EIATTR_EXIT_INSTR_OFFSETS
	.align		4
        /*0028*/ 	.byte	0x04, 0x1c
        /*002a*/ 	.short	(.L_646 - .L_645)


	//   ....[0]....
.L_645:
        /*002c*/ 	.word	0x00000010


	//----- nvinfo : EIATTR_MAX_THREADS
	.align		4
.L_646:
        /*0030*/ 	.byte	0x04, 0x05
        /*0032*/ 	.short	(.L_648 - .L_647)
.L_647:
        /*0034*/ 	.word	0x00000180
        /*0038*/ 	.word	0x00000001
        /*003c*/ 	.word	0x00000001


	//----- nvinfo : EIATTR_CBANK_PARAM_SIZE
	.align		4
.L_648:
        /*0040*/ 	.byte	0x03, 0x19
        /*0042*/ 	.short	0x0a80


	//----- nvinfo : EIATTR_PARAM_CBANK
	.align		4
        /*0044*/ 	.byte	0x04, 0x0a
        /*0046*/ 	.short	(.L_650 - .L_649)
	.align		4
.L_649:
        /*0048*/ 	.word	index@(.nv.constant0._ZN7cutlass13device_kernelIN5flash11enable_sm90INS1_16FlashAttnFwdSm90INS1_25CollectiveMainloopFwdSm90ILi2EN4cute5tupleIJNS5_1CILi1EEES8_S8_EEENS6_IJNS7_ILi128EEENS7_ILi96EEENS7_ILi64EEEEEELi256ENS_6half_tEfNS_4arch4Sm90ELb0ELb0ELb0ELb1ELb0ELb1ELb0ELb1ELb0ELb1ELb1ELb0EEENS1_21CollectiveEpilogueFwdINS6_IJSA_NS7_ILi256EEESB_EEES9_SE_SG_Li256ELb1ELb1ELb1ELb0EEENS1_36VarlenDynamicPersistentTileSchedulerILi128ELi96ELi256ELi128ELb1ELb1ELb1ELb0ELb1ELb1EEEEEEEEEvNT_6ParamsE)
        /*004c*/ 	.short	0x0380
        /*004e*/ 	.short	0x0a80


	//----- nvinfo : EIATTR_SW_WAR
	.align		4
.L_650:
        /*0050*/ 	.byte	0x04, 0x36
        /*0052*/ 	.short	(.L_652 - .L_651)
.L_651:
        /*0054*/ 	.word	0x00000008
.L_652:


//--------------------- .nv.info._ZN7cutlass13device_kernelIN5flash11enable_sm90INS1_16FlashAttnFwdSm90INS1_25CollectiveMainloopFwdSm90ILi2EN4cute5tupleIJNS5_1CILi1EEES8_S8_EEENS6_IJNS7_ILi128EEENS7_ILi96EEENS7_ILi64EEEEEELi256ENS_6half_tEfNS_4arch4Sm90ELb0ELb0ELb0ELb1ELb0ELb0ELb1ELb1ELb0ELb1ELb1ELb0EEENS1_21CollectiveEpilogueFwdINS6_IJSA_NS7_ILi256EEESB_EEES9_SE_SG_Li256ELb1ELb1ELb1ELb0EEENS1_36VarlenDynamicPersistentTileSchedulerILi128ELi96ELi256ELi128ELb1ELb1ELb1ELb0ELb1ELb1EEEEEEEEEvNT_6ParamsE --------------------------
	.section	.nv.info._ZN7cutlass13device_kernelIN5flash11enable_sm90INS1_16FlashAttnFwdSm90INS1_25CollectiveMainloopFwdSm90ILi2EN4cute5tupleIJNS5_1CILi1EEES8_S8_EEENS6_IJNS7_ILi128EEENS7_ILi96EEENS7_ILi64EEEEEELi256ENS_6half_tEfNS_4arch4Sm90ELb0ELb0ELb0ELb1ELb0ELb0ELb1ELb1ELb0ELb1ELb1ELb0EEENS1_21CollectiveEpilogueFwdINS6_IJSA_NS7_ILi256EEESB_EEES9_SE_SG_Li256ELb1ELb1ELb1ELb0EEENS1_36VarlenDynamicPersistentTileSchedulerILi128ELi96ELi256ELi128ELb1ELb1ELb1ELb0ELb1ELb1EEEEEEEEEvNT_6ParamsE,"",@"SHT_CUDA_INFO"
	.sectionflags	@""
	.align	4


	//----- nvinfo : EIATTR_CUDA_API_VERSION
	.align		4
        /*0000*/ 	.byte	0x04, 0x37
        /*0002*/ 	.short	(.L_654 - .L_653)
.L_653:
        /*0004*/ 	.word	0x00000082


	//----- nvinfo : EIATTR_KPARAM_INFO
	.align		4
.L_654:
        /*0008*/ 	.byte	0x04, 0x17
        /*000a*/ 	.short	(.L_656 - .L_655)
.L_655:
        /*000c*/ 	.word	0x00000000
        /*0010*/ 	.short	0x0000
        /*0012*/ 	.short	0x0000
        /*0014*/ 	.byte	0x00, 0xf0, 0x01, 0x2e


	//----- nvinfo : EIATTR_SPARSE_MMA_MASK
	.align		4
.L_656:
        /*0018*/ 	.byte	0x03, 0x50
        /*001a*/ 	.short	0x0000


	//----- nvinfo : EIATTR_MAXREG_COUNT
	.align		4
        /*001c*/ 	.byte	0x03, 0x1b
        /*001e*/ 	.short	0x00a8


	//----- nvinfo : EIATTR_MERCURY_ISA_VERSION
	.align		4
        /*0020*/ 	.byte	0x03, 0x5f
        /*0022*/ 	.short	0x0101


	//----- nvinfo : EIATTR_VRC_CTA_INIT_COUNT
	.align		4
        /*0024*/ 	.byte	0x02, 0x4a
	.zero		1
	.zero		1


	//----- nvinfo : EIATTR_EXIT_INSTR_OFFSETS
	.align		4
        /*0028*/ 	.byte	0x04, 0x1c
        /*002a*/ 	.short	(.L_658 - .L_657)


	//   ....[0]....
.L_657:
        /*002c*/ 	.word	0x00000010


	//----- nvinfo : EIATTR_MAX_THREADS
	.align		4
.L_658:
        /*0030*/ 	.byte	0x04, 0x05
        /*0032*/ 	.short	(.L_660 - .L_659)
.L_659:
        /*0034*/ 	.word	0x00000180
        /*0038*/ 	.word	0x00000001
        /*003c*/ 	.word	0x00000001


	//----- nvinfo : EIATTR_CBANK_PARAM_SIZE
	.align		4
.L_660:
        /*0040*/ 	.byte	0x03, 0x19
        /*0042*/ 	.short	0x0b80


	//----- nvinfo : EIATTR_PARAM_CBANK
	.align		4
        /*0044*/ 	.byte	0x04, 0x0a
        /*0046*/ 	.short	(.L_662 - .L_661)
	.align		4
.L_661:
        /*0048*/ 	.word	index@(.nv.constant0._ZN7cutlass13device_kernelIN5flash11enable_sm90INS1_16FlashAttnFwdSm90INS1_25CollectiveMainloopFwdSm90ILi2EN4cute5tupleIJNS5_1CILi1EEES8_S8_EEENS6_IJNS7_ILi128EEENS7_ILi96EEENS7_ILi64EEEEEELi256ENS_6half_tEfNS_4arch4Sm90ELb0ELb0ELb0ELb1ELb0ELb0ELb1ELb1ELb0ELb1ELb1ELb0EEENS1_21CollectiveEpilogueFwdINS6_IJSA_NS7_ILi256EEESB_EEES9_SE_SG_Li256ELb1ELb1ELb1ELb0EEENS1_36VarlenDynamicPersistentTileSchedulerILi128ELi96ELi256ELi128ELb1ELb1ELb1ELb0ELb1ELb1EEEEEEEEEvNT_6ParamsE)
        /*004c*/ 	.short	0x0380
        /*004e*/ 	.short	0x0b80


	//----- nvinfo : EIATTR_SW_WAR
	.align		4
.L_662:
        /*0050*/ 	.byte	0x04, 0x36
        /*0052*/ 	.short	(.L_664 - .L_663)
.L_663:
        /*0054*/ 	.word	0x00000008
.L_664:


//--------------------- .nv.info._ZN7cutlass13device_kernelIN5flash11enable_sm90INS1_16FlashAttnFwdSm90INS1_25CollectiveMainloopFwdSm90ILi2EN4cute5tupleIJNS5_1CILi1EEES8_S8_EEENS6_IJNS7_ILi128EEENS7_ILi96EEENS7_ILi64EEEEEELi256ENS_6half_tEfNS_4arch4Sm90ELb0ELb0ELb0ELb1ELb0ELb1ELb1ELb1ELb0ELb1ELb1ELb0EEENS1_21CollectiveEpilogueFwdINS6_IJSA_NS7_ILi256EEESB_EEES9_SE_SG_Li256ELb1ELb1ELb1ELb0EEENS1_36VarlenDynamicPersistentTileSchedulerILi128ELi96ELi256ELi128ELb1ELb1ELb1ELb0ELb1ELb1EEEEEEEEEvNT_6ParamsE --------------------------
	.section	.nv.info._ZN7cutlass13device_kernelIN5flash11enable_sm90INS1_16FlashAttnFwdSm90INS1_25CollectiveMainloopFwdSm90ILi2EN4cute5tupleIJNS5_1CILi1EEES8_S8_EEENS6_IJNS7_ILi128EEENS7_ILi96EEENS7_ILi64EEEEEELi256ENS_6half_tEfNS_4arch4Sm90ELb0ELb0ELb0ELb1ELb0ELb1ELb1ELb1ELb0ELb1ELb1ELb0EEENS1_21CollectiveEpilogueFwdINS6_IJSA_NS7_ILi256EEESB_EEES9_SE_SG_Li256ELb1ELb1ELb1ELb0EEENS1_36VarlenDynamicPersistentTileSchedulerILi128ELi96ELi256ELi128ELb1ELb1ELb1ELb0ELb1ELb1EEEEEEEEEvNT_6ParamsE,"",@"SHT_CUDA_INFO"
	.sectionflags	@""
	.align	4


	//----- nvinfo : EIATTR_CUDA_API_VERSION
	.align		4
        /*0000*/ 	.byte	0x04, 0x37
        /*0002*/ 	.short	(.L_666 - .L_665)
.L_665:
        /*0004*/ 	.word	0x00000082


	//----- nvinfo : EIATTR_KPARAM_INFO
	.align		4
.L_666:
        /*0008*/ 	.byte	0x04, 0x17
        /*000a*/ 	.short	(.L_668 - .L_667)
.L_667:
        /*000c*/ 	.word	0x00000000
        /*0010*/ 	.short	0x0000
        /*0012*/ 	.short	0x0000
        /*0014*/ 	.byte	0x00, 0xf0, 0x01, 0x2e


	//----- nvinfo : EIATTR_SPARSE_MMA_MASK
	.align		4
.L_668:
        /*0018*/ 	.byte	0x03, 0x50
        /*001a*/ 	.short	0x0000


	//----- nvinfo : EIATTR_MAXREG_COUNT
	.align		4
        /*001c*/ 	.byte	0x03, 0x1b
        /*001e*/ 	.short	0x00a8


	//----- nvinfo : EIATTR_MERCURY_ISA_VERSION
	.align		4
        /*0020*/ 	.byte	0x03, 0x5f
        /*0022*/ 	.short	0x0101


	//----- nvinfo : EIATTR_VRC_CTA_INIT_COUNT
	.align		4
        /*0024*/ 	.byte	0x02, 0x4a
	.zero		1
	.zero		1


	//----- nvinfo : EIATTR_EXIT_INSTR_OFFSETS
	.align		4
        /*0028*/ 	.byte	0x04, 0x1c
        /*002a*/ 	.short	(.L_670 - .L_669)


	//   ....[0]....
.L_669:
        /*002c*/ 	.word	0x00000010


	//----- nvinfo : EIATTR_MAX_THREADS
	.align		4
.L_670:
        /*0030*/ 	.byte	0x04, 0x05
        /*0032*/ 	.short	(.L_672 - .L_671)
.L_671:
        /*0034*/ 	.word	0x00000180
        /*0038*/ 	.word	0x00000001
        /*003c*/ 	.word	0x00000001


	//----- nvinfo : EIATTR_CBANK_PARAM_SIZE
	.align		4
.L_672:
        /*0040*/ 	.byte	0x03, 0x19
        /*0042*/ 	.short	0x0b80


	//----- nvinfo : EIATTR_PARAM_CBANK
	.align		4
        /*0044*/ 	.byte	0x04, 0x0a
        /*0046*/ 	.short	(.L_674 - .L_673)
	.align		4
.L_673:
        /*0048*/ 	.word	index@(.nv.constant0._ZN7cutlass13device_kernelIN5flash11enable_sm90INS1_16FlashAttnFwdSm90INS1_25CollectiveMainloopFwdSm90ILi2EN4cute5tupleIJNS5_1CILi1EEES8_S8_EEENS6_IJNS7_ILi128EEENS7_ILi96EEENS7_ILi64EEEEEELi256ENS_6half_tEfNS_4arch4Sm90ELb0ELb0ELb0ELb1ELb0ELb1ELb1ELb1ELb0ELb1ELb1ELb0EEENS1_21CollectiveEpilogueFwdINS6_IJSA_NS7_ILi256EEESB_EEES9_SE_SG_Li256ELb1ELb1ELb1ELb0EEENS1_36VarlenDynamicPersistentTileSchedulerILi128ELi96ELi256ELi128ELb1ELb1ELb1ELb0ELb1ELb1EEEEEEEEEvNT_6ParamsE)
        /*004c*/ 	.short	0x0380
        /*004e*/ 	.short	0x0b80


	//----- nvinfo : EIATTR_SW_WAR
	.align		4
.L_674:
        /*0050*/ 	.byte	0x04, 0x36
        /*0052*/ 	.short	(.L_676 - .L_675)
.L_675:
        /*0054*/ 	.word	0x00000008
.L_676:


//--------------------- .nv.info._ZN7cutlass13device_kernelIN5flash11enable_sm90INS1_16FlashAttnFwdSm90INS1_25CollectiveMainloopFwdSm90ILi2EN4cute5tupleIJNS5_1CILi1EEES8_S8_EEENS6_IJNS7_ILi128EEENS7_ILi96EEENS7_ILi64EEEEEELi256ENS_6half_tEfNS_4arch4Sm90ELb0ELb1ELb0ELb0ELb0ELb0ELb0ELb1ELb0ELb1ELb1ELb0EEENS1_21CollectiveEpilogueFwdINS6_IJSA_NS7_ILi256EEESB_EEES9_SE_SG_Li256ELb0ELb1ELb1ELb0EEENS1_19SingleTileSchedulerILb0ELb1ELb1ELi128EEEEEEEEEvNT_6ParamsE --------------------------
	.section	.nv.info._ZN7cutlass13device_kernelIN5flash11enable_sm90INS1_16FlashAttnFwdSm90INS1_25CollectiveMainloopFwdSm90ILi2EN4cute5tupleIJNS5_1CILi1EEES8_S8_EEENS6_IJNS7_ILi128EEENS7_ILi96EEENS7_ILi64EEEEEELi256ENS_6half_tEfNS_4arch4Sm90ELb0ELb1ELb0ELb0ELb0ELb0ELb0ELb1ELb0ELb1ELb1ELb0EEENS1_21CollectiveEpilogueFwdINS6_IJSA_NS7_ILi256EEESB_EEES9_SE_SG_Li256ELb0ELb1ELb1ELb0EEENS1_19SingleTileSchedulerILb0ELb1ELb1ELi128EEEEEEEEEvNT_6ParamsE,"",@"SHT_CUDA_INFO"
	.sectionflags	@""
	.align	4


	//----- nvinfo : EIATTR_CUDA_API_VERSION
	.align		4
        /*0000*/ 	.byte	0x04, 0x37
        /*0002*/ 	.short	(.L_678 - .L_677)
.L_677:
        /*0004*/ 	.word	0x00000082


	//----- nvinfo : EIATTR_KPARAM_INFO
	.align		4
.L_678:
        /*0008*/ 	.byte	0x04, 0x17
        /*000a*/ 	.short	(.L_680 - .L_679)
.L_679:
        /*000c*/ 	.word	0x00000000
        /*0010*/ 	.short	0x0000
        /*0012*/ 	.short	0x0000
        /*0014*/ 	.byte	0x00, 0xf0, 0x01, 0x28


	//----- nvinfo : EIATTR_SPARSE_MMA_MASK
	.align		4
.L_680:
        /*0018*/ 	.byte	0x03, 0x50
        /*001a*/ 	.short	0x0000


	//----- nvinfo : EIATTR_MAXREG_COUNT
	.align		4
        /*001c*/ 	.byte	0x03, 0x1b
        /*001e*/ 	.short	0x00a8


	//----- nvinfo : EIATTR_MERCURY_ISA_VERSION
	.align		4
        /*0020*/ 	.byte	0x03, 0x5f
        /*0022*/ 	.short	0x0101


	//----- nvinfo : EIATTR_VRC_CTA_INIT_COUNT
	.align		4
        /*0024*/ 	.byte	0x02, 0x4a
	.zero		1
	.zero		1


	//----- nvinfo : EIATTR_EXIT_INSTR_OFFSETS
	.align		4
        /*0028*/ 	.byte	0x04, 0x1c
        /*002a*/ 	.short	(.L_682 - .L_681)


	//   ....[0]....
.L_681:
        /*002c*/ 	.word	0x00000010


	//----- nvinfo : EIATTR_MAX_THREADS
	.align		4
.L_682:
        /*0030*/ 	.byte	0x04, 0x05
        /*0032*/ 	.short	(.L_684 - .L_683)
.L_683:
        /*0034*/ 	.word	0x00000180
        /*0038*/ 	.word	0x00000001
        /*003c*/ 	.word	0x00000001


	//----- nvinfo : EIATTR_CBANK_PARAM_SIZE
	.align		4
.L_684:
        /*0040*/ 	.byte	0x03, 0x19
        /*0042*/ 	.short	0x0a00


	//----- nvinfo : EIATTR_PARAM_CBANK
	.align		4
        /*0044*/ 	.byte	0x04, 0x0a
        /*0046*/ 	.short	(.L_686 - .L_685)
	.align		4
.L_685:
        /*0048*/ 	.word	index@(.nv.constant0._ZN7cutlass13device_kernelIN5flash11enable_sm90INS1_16FlashAttnFwdSm90INS1_25CollectiveMainloopFwdSm90ILi2EN4cute5tupleIJNS5_1CILi1EEES8_S8_EEENS6_IJNS7_ILi128EEENS7_ILi96EEENS7_ILi64EEEEEELi256ENS_6half_tEfNS_4arch4Sm90ELb0ELb1ELb0ELb0ELb0ELb0ELb0ELb1ELb0ELb1ELb1ELb0EEENS1_21CollectiveEpilogueFwdINS6_IJSA_NS7_ILi256EEESB_EEES9_SE_SG_Li256ELb0ELb1ELb1ELb0EEENS1_19SingleTileSchedulerILb0ELb1ELb1ELi128EEEEEEEEEvNT_6ParamsE)
        /*004c*/ 	.short	0x0380
        /*004e*/ 	.short	0x0a00


	//----- nvinfo : EIATTR_SW_WAR
	.align		4
.L_686:
        /*0050*/ 	.byte	0x04, 0x36
        /*0052*/ 	.short	(.L_688 - .L_687)
.L_687:
        /*0054*/ 	.word	0x00000008
.L_688:


//--------------------- .nv.info._ZN7cutlass13device_kernelIN5flash11enable_sm90INS1_16FlashAttnFwdSm90INS1_25CollectiveMainloopFwdSm90ILi2EN4cute5tupleIJNS5_1CILi1EEES8_S8_EEENS6_IJNS7_ILi128EEENS7_ILi96EEENS7_ILi64EEEEEELi256ENS_6half_tEfNS_4arch4Sm90ELb0ELb1ELb0ELb0ELb0ELb0ELb1ELb1ELb0ELb1ELb1ELb0EEENS1_21CollectiveEpilogueFwdINS6_IJSA_NS7_ILi256EEESB_EEES9_SE_SG_Li256ELb0ELb1ELb1ELb0EEENS1_19SingleTileSchedulerILb0ELb1ELb1ELi128EEEEEEEEEvNT_6ParamsE --------------------------
	.section	.nv.info._ZN7cutlass13device_kernelIN5flash11enable_sm90INS1_16FlashAttnFwdSm90INS1_25CollectiveMainloopFwdSm90ILi2EN4cute5tupleIJNS5_1CILi1EEES8_S8_EEENS6_IJNS7_ILi128EEENS7_ILi96EEENS7_ILi64EEEEEELi256ENS_6half_tEfNS_4arch4Sm90ELb0ELb1ELb0ELb0ELb0ELb0ELb1ELb1ELb0ELb1ELb1ELb0EEENS1_21CollectiveEpilogueFwdINS6_IJSA_NS7_ILi256EEESB_EEES9_SE_SG_Li256ELb0ELb1ELb1ELb0EEENS1_19SingleTileSchedulerILb0ELb1ELb1ELi128EEEEEEEEEvNT_6ParamsE,"",@"SHT_CUDA_INFO"
	.sectionflags	@""
	.align	4


	//----- nvinfo : EIATTR_CUDA_API_VERSION
	.align		4
        /*0000*/ 	.byte	0x04, 0x37
        /*0002*/ 	.short	(.L_690 - .L_689)
.L_689:
        /*0004*/ 	.word	0x00000082


	//----- nvinfo : EIATTR_KPARAM_INFO
	.align		4
.L_690:
        /*0008*/ 	.byte	0x04, 0x17
        /*000a*/ 	.short	(.L_692 - .L_691)
.L_691:
        /*000c*/ 	.word	0x00000000
        /*0010*/ 	.short	0x0000
        /*0012*/ 	.short	0x0000
        /*0014*/ 	.byte	0x00, 0xf0, 0x01, 0x2c


	//----- nvinfo : EIATTR_SPARSE_MMA_MASK
	.align		4
.L_692:
        /*0018*/ 	.byte	0x03, 0x50
        /*001a*/ 	.short	0x0000


	//----- nvinfo : EIATTR_MAXREG_COUNT
	.align		4
        /*001c*/ 	.byte	0x03, 0x1b
        /*001e*/ 	.short	0x00a8


	//----- nvinfo : EIATTR_MERCURY_ISA_VERSION
	.align		4
        /*0020*/ 	.byte	0x03, 0x5f
        /*0022*/ 	.short	0x0101


	//----- nvinfo : EIATTR_VRC_CTA_INIT_COUNT
	.align		4
        /*0024*/ 	.byte	0x02, 0x4a
	.zero		1
	.zero		1


	//----- nvinfo : EIATTR_EXIT_INSTR_OFFSETS
	.align		4
        /*0028*/ 	.byte	0x04, 0x1c
        /*002a*/ 	.short	(.L_694 - .L_693)


	//   ....[0]....
.L_693:
        /*002c*/ 	.word	0x00000010


	//----- nvinfo : EIATTR_MAX_THREADS
	.align		4
.L_694:
        /*0030*/ 	.byte	0x04, 0x05
        /*0032*/ 	.short	(.L_696 - .L_695)
.L_695:
        /*0034*/ 	.word	0x00000180
        /*0038*/ 	.word	0x00000001
        /*003c*/ 	.word	0x00000001


	//----- nvinfo : EIATTR_CBANK_PARAM_SIZE
	.align		4
.L_696:
        /*0040*/ 	.byte	0x03, 0x19
        /*0042*/ 	.short	0x0b00


	//----- nvinfo : EIATTR_PARAM_CBANK
	.align		4
        /*0044*/ 	.byte	0x04, 0x0a
        /*0046*/ 	.short	(.L_698 - .L_697)
	.align		4
.L_697:
        /*0048*/ 	.word	index@(.nv.constant0._ZN7cutlass13device_kernelIN5flash11enable_sm90INS1_16FlashAttnFwdSm90INS1_25CollectiveMainloopFwdSm90ILi2EN4cute5tupleIJNS5_1CILi1EEES8_S8_EEENS6_IJNS7_ILi128EEENS7_ILi96EEENS7_ILi64EEEEEELi256ENS_6half_tEfNS_4arch4Sm90ELb0ELb1ELb0ELb0ELb0ELb0ELb1ELb1ELb0ELb1ELb1ELb0EEENS1_21CollectiveEpilogueFwdINS6_IJSA_NS7_ILi256EEESB_EEES9_SE_SG_Li256ELb0ELb1ELb1ELb0EEENS1_19SingleTileSchedulerILb0ELb1ELb1ELi128EEEEEEEEEvNT_6ParamsE)
        /*004c*/ 	.short	0x0380
        /*004e*/ 	.short	0x0b00


	//----- nvinfo : EIATTR_SW_WAR
	.align		4
.L_698:
        /*0050*/ 	.byte	0x04, 0x36
        /*0052*/ 	.short	(.L_700 - .L_699)
.L_699:
        /*0054*/ 	.word	0x00000008
.L_700:


//--------------------- .nv.info._ZN7cutlass13device_kernelIN5flash11enable_sm90INS1_16FlashAttnFwdSm90INS1_25CollectiveMainloopFwdSm90ILi2EN4cute5tupleIJNS5_1CILi1EEES8_S8_EEENS6_IJNS7_ILi128EEENS7_ILi96EEENS7_ILi64EEEEEELi256ENS_6half_tEfNS_4arch4Sm90ELb0ELb1ELb0ELb1ELb0ELb0ELb0ELb1ELb0ELb1ELb1ELb0EEENS1_21CollectiveEpilogueFwdINS6_IJSA_NS7_ILi256EEESB_EEES9_SE_SG_Li256ELb1ELb1ELb1ELb0EEENS1_36VarlenDynamicPersistentTileSchedulerILi128ELi96ELi256ELi128ELb1ELb1ELb1ELb1ELb0ELb1EEEEEEEEEvNT_6ParamsE --------------------------
	.section	.nv.info._ZN7cutlass13device_kernelIN5flash11enable_sm90INS1_16FlashAttnFwdSm90INS1_25CollectiveMainloopFwdSm90ILi2EN4cute5tupleIJNS5_1CILi1EEES8_S8_EEENS6_IJNS7_ILi128EEENS7_ILi96EEENS7_ILi64EEEEEELi256ENS_6half_tEfNS_4arch4Sm90ELb0ELb1ELb0ELb1ELb0ELb0ELb0ELb1ELb0ELb1ELb1ELb0EEENS1_21CollectiveEpilogueFwdINS6_IJSA_NS7_ILi256EEESB_EEES9_SE_SG_Li256ELb1ELb1ELb1ELb0EEENS1_36VarlenDynamicPersistentTileSchedulerILi128ELi96ELi256ELi128ELb1ELb1ELb1ELb1ELb0ELb1EEEEEEEEEvNT_6ParamsE,"",@"SHT_CUDA_INFO"
	.sectionflags	@""
	.align	4


	//----- nvinfo : EIATTR_CUDA_API_VERSION
	.align		4
        /*0000*/ 	.byte	0x04, 0x37
        /*0002*/ 	.short	(.L_702 - .L_701)
.L_701:
        /*0004*/ 	.word	0x00000082


	//----- nvinfo : EIATTR_KPARAM_INFO
	.align		4
.L_702:
        /*0008*/ 	.byte	0x04, 0x17
        /*000a*/ 	.short	(.L_704 - .L_703)
.L_703:
        /*000c*/ 	.word	0x00000000
        /*0010*/ 	.short	0x0000
        /*0012*/ 	.short	0x0000
        /*0014*/ 	.byte	0x00, 0xf0, 0x01, 0x2a


	//----- nvinfo : EIATTR_SPARSE_MMA_MASK
	.align		4
.L_704:
        /*0018*/ 	.byte	0x03, 0x50
        /*001a*/ 	.short	0x0000


	//----- nvinfo : EIATTR_MAXREG_COUNT
	.align		4
        /*001c*/ 	.byte	0x03, 0x1b
        /*001e*/ 	.short	0x00a8


	//----- nvinfo : EIATTR_MERCURY_ISA_VERSION
	.align		4
        /*0020*/ 	.byte	0x03, 0x5f
        /*0022*/ 	.short	0x0101


	//----- nvinfo : EIATTR_VRC_CTA_INIT_COUNT
	.align		4
        /*0024*/ 	.byte	0x02, 0x4a
	.zero		1
	.zero		1


	//----- nvinfo : EIATTR_EXIT_INSTR_OFFSETS
	.align		4
        /*0028*/ 	.byte	0x04, 0x1c
        /*002a*/ 	.short	(.L_706 - .L_705)


	//   ....[0]....
.L_705:
        /*002c*/ 	.word	0x00000010


	//----- nvinfo : EIATTR_MAX_THREADS
	.align		4
.L_706:
        /*0030*/ 	.byte	0x04, 0x05
        /*0032*/ 	.short	(.L_708 - .L_707)
.L_707:
        /*0034*/ 	.word	0x00000180
        /*0038*/ 	.word	0x00000001
        /*003c*/ 	.word	0x00000001


	//----- nvinfo : EIATTR_CBANK_PARAM_SIZE
	.align		4
.L_708:
        /*0040*/ 	.byte	0x03, 0x19
        /*0042*/ 	.short	0x0a80


	//----- nvinfo : EIATTR_PARAM_CBANK
	.align		4
        /*0044*/ 	.byte	0x04, 0x0a
        /*0046*/ 	.short	(.L_710 - .L_709)
	.align		4
.L_709:
        /*0048*/ 	.word	index@(.nv.constant0._ZN7cutlass13device_kernelIN5flash11enable_sm90INS1_16FlashAttnFwdSm90INS1_25CollectiveMainloopFwdSm90ILi2EN4cute5tupleIJNS5_1CILi1EEES8_S8_EEENS6_IJNS7_ILi128EEENS7_ILi96EEENS7_ILi64EEEEEELi256ENS_6half_tEfNS_4arch4Sm90ELb0ELb1ELb0ELb1ELb0ELb0ELb0ELb1ELb0ELb1ELb1ELb0EEENS1_21CollectiveEpilogueFwdINS6_IJSA_NS7_ILi256EEESB_EEES9_SE_SG_Li256ELb1ELb1ELb1ELb0EEENS1_36VarlenDynamicPersistentTileSchedulerILi128ELi96ELi256ELi128ELb1ELb1ELb1ELb1ELb0ELb1EEEEEEEEEvNT_6ParamsE)
        /*004c*/ 	.short	0x0380
        /*004e*/ 	.short	0x0a80


	//----- nvinfo : EIATTR_SW_WAR
	.align		4
.L_710:
        /*0050*/ 	.byte	0x04, 0x36
        /*0052*/ 	.short	(.L_712 - .L_711)
.L_711:
        /*0054*/ 	.word	0x00000008
.L_712:


//--------------------- .nv.info._ZN7cutlass13device_kernelIN5flash11enable_sm90INS1_16FlashAttnFwdSm90INS1_25CollectiveMainloopFwdSm90ILi2EN4cute5tupleIJNS5_1CILi1EEES8_S8_EEENS6_IJNS7_ILi128EEENS7_ILi96EEENS7_ILi64EEEEEELi256ENS_6half_tEfNS_4arch4Sm90ELb0ELb1ELb0ELb1ELb0ELb1ELb0ELb1ELb0ELb1ELb1ELb0EEENS1_21CollectiveEpilogueFwdINS6_IJSA_NS7_ILi256EEESB_EEES9_SE_SG_Li256ELb1ELb1ELb1ELb0EEENS1_36VarlenDynamicPersistentTileSchedulerILi128ELi96ELi256ELi128ELb1ELb1ELb1ELb1ELb0ELb1EEEEEEEEEvNT_6ParamsE --------------------------
	.section	.nv.info._ZN7cutlass13device_kernelIN5flash11enable_sm90INS1_16FlashAttnFwdSm90INS1_25CollectiveMainloopFwdSm90ILi2EN4cute5tupleIJNS5_1CILi1EEES8_S8_EEENS6_IJNS7_ILi128EEENS7_ILi96EEENS7_ILi64EEEEEELi256ENS_6half_tEfNS_4arch4Sm90ELb0ELb1ELb0ELb1ELb0ELb1ELb0ELb1ELb0ELb1ELb1ELb0EEENS1_21CollectiveEpilogueFwdINS6_IJSA_NS7_ILi256EEESB_EEES9_SE_SG_Li256ELb1ELb1ELb1ELb0EEENS1_36VarlenDynamicPersistentTileSchedulerILi128ELi96ELi256ELi128ELb1ELb1ELb1ELb1ELb0ELb1EEEEEEEEEvNT_6ParamsE,"",@"SHT_CUDA_INFO"
	.sectionflags	@""
	.align	4


	//----- nvinfo : EIATTR_CUDA_API_VERSION
	.align		4
        /*0000*/ 	.byte	0x04, 0x37
        /*0002*/ 	.short	(.L_714 - .L_713)
.L_713:
        /*0004*/ 	.word	0x00000082


	//----- nvinfo : EIATTR_KPARAM_INFO
	.align		4
.L_714:
        /*0008*/ 	.byte	0x04, 0x17
        /*000a*/ 	.short	(.L_716 - .L_715)
.L_715:
        /*000c*/ 	.word	0x00000000
        /*0010*/ 	.short	0x0000
        /*0012*/ 	.short	0x0000
        /*0014*/ 	.byte	0x00, 0xf0, 0x01, 0x2a


	//----- nvinfo : EIATTR_SPARSE_MMA_MASK
	.align		4
.L_716:
        /*0018*/ 	.byte	0x03, 0x50
        /*001a*/ 	.short	0x0000


	//----- nvinfo : EIATTR_MAXREG_COUNT
	.align		4
        /*001c*/ 	.byte	0x03, 0x1b
        /*001e*/ 	.short	0x00a8


	//----- nvinfo : EIATTR_MERCURY_ISA_VERSION
	.align		4
        /*0020*/ 	.byte	0x03, 0x5f
        /*0022*/ 	.short	0x0101


	//----- nvinfo : EIATTR_VRC_CTA_INIT_COUNT
	.align		4
        /*0024*/ 	.byte	0x02, 0x4a
	.zero		1
	.zero		1


	//----- nvinfo : EIATTR_EXIT_INSTR_OFFSETS
	.align		4
        /*0028*/ 	.byte	0x04, 0x1c
        /*002a*/ 	.short	(.L_718 - .L_717)


	//   ....[0]....
.L_717:
        /*002c*/ 	.word	0x00000010


	//----- nvinfo : EIATTR_MAX_THREADS
	.align		4
.L_718:
        /*0030*/ 	.byte	0x04, 0x05
        /*0032*/ 	.short	(.L_720 - .L_719)
.L_719:
        /*0034*/ 	.word	0x00000180
        /*0038*/ 	.word	0x00000001
        /*003c*/ 	.word	0x00000001


	//----- nvinfo : EIATTR_CBANK_PARAM_SIZE
	.align		4
.L_720:
        /*0040*/ 	.byte	0x03, 0x19
        /*0042*/ 	.short	0x0a80


	//----- nvinfo : EIATTR_PARAM_CBANK
	.align		4
        /*0044*/ 	.byte	0x04, 0x0a
        /*0046*/ 	.short	(.L_722 - .L_721)
	.align		4
.L_721:
        /*0048*/ 	.word	index@(.nv.constant0._ZN7cutlass13device_kernelIN5flash11enable_sm90INS1_16FlashAttnFwdSm90INS1_25CollectiveMainloopFwdSm90ILi2EN4cute5tupleIJNS5_1CILi1EEES8_S8_EEENS6_IJNS7_ILi128EEENS7_ILi96EEENS7_ILi64EEEEEELi256ENS_6half_tEfNS_4arch4Sm90ELb0ELb1ELb0ELb1ELb0ELb1ELb0ELb1ELb0ELb1ELb1ELb0EEENS1_21CollectiveEpilogueFwdINS6_IJSA_NS7_ILi256EEESB_EEES9_SE_SG_Li256ELb1ELb1ELb1ELb0EEENS1_36VarlenDynamicPersistentTileSchedulerILi128ELi96ELi256ELi128ELb1ELb1ELb1ELb1ELb0ELb1EEEEEEEEEvNT_6ParamsE)
        /*004c*/ 	.short	0x0380
        /*004e*/ 	.short	0x0a80


	//----- nvinfo : EIATTR_SW_WAR
	.align		4
.L_722:
        /*0050*/ 	.byte	0x04, 0x36
        /*0052*/ 	.short	(.L_724 - .L_723)
.L_723:
        /*0054*/ 	.word	0x00000008
.L_724:


//--------------------- .nv.info._ZN7cutlass13device_kernelIN5flash11enable_sm90INS1_16FlashAttnFwdSm90INS1_25CollectiveMainloopFwdSm90ILi2EN4cute5tupleIJNS5_1CILi1EEES8_S8_EEENS6_IJNS7_ILi128EEENS7_ILi96EEENS7_ILi64EEEEEELi256ENS_6half_tEfNS_4arch4Sm90ELb0ELb1ELb0ELb1ELb0ELb0ELb1ELb1ELb0ELb1ELb1ELb0EEENS1_21CollectiveEpilogueFwdINS6_IJSA_NS7_ILi256EEESB_EEES9_SE_SG_Li256ELb1ELb1ELb1ELb0EEENS1_36VarlenDynamicPersistentTileSchedulerILi128ELi96ELi256ELi128ELb1ELb1ELb1ELb1ELb0ELb1EEEEEEEEEvNT_6ParamsE --------------------------
	.section	.nv.info._ZN7cutlass13device_kernelIN5flash11enable_sm90INS1_16FlashAttnFwdSm90INS1_25CollectiveMainloopFwdSm90ILi2EN4cute5tupleIJNS5_1CILi1EEES8_S8_EEENS6_IJNS7_ILi128EEENS7_ILi96EEENS7_ILi64EEEEEELi256ENS_6half_tEfNS_4arch4Sm90ELb0ELb1ELb0ELb1ELb0ELb0ELb1ELb1ELb0ELb1ELb1ELb0EEENS1_21CollectiveEpilogueFwdINS6_IJSA_NS7_ILi256EEESB_EEES9_SE_SG_Li256ELb1ELb1ELb1ELb0EEENS1_36VarlenDynamicPersistentTileSchedulerILi128ELi96ELi256ELi128ELb1ELb1ELb1ELb1ELb0ELb1EEEEEEEEEvNT_6ParamsE,"",@"SHT_CUDA_INFO"
	.sectionflags	@""
	.align	4


	//----- nvinfo : EIATTR_CUDA_API_VERSION
	.align		4
        /*0000*/ 	.byte	0x04, 0x37
        /*0002*/ 	.short	(.L_726 - .L_725)
.L_725:
        /*0004*/ 	.word	0x00000082


	//----- nvinfo : EIATTR_KPARAM_INFO
	.align		4
.L_726:
        /*0008*/ 	.byte	0x04, 0x17
        /*000a*/ 	.short	(.L_728 - .L_727)
.L_727:
        /*000c*/ 	.word	0x00000000
        /*0010*/ 	.short	0x0000
        /*0012*/ 	.short	0x0000
        /*0014*/ 	.byte	0x00, 0xf0, 0x01, 0x2e


	//----- nvinfo : EIATTR_SPARSE_MMA_MASK
	.align		4
.L_728:
        /*0018*/ 	.byte	0x03, 0x50
        /*001a*/ 	.short	0x0000


	//----- nvinfo : EIATTR_MAXREG_COUNT
	.align		4
        /*001c*/ 	.byte	0x03, 0x1b
        /*001e*/ 	.short	0x00a8


	//----- nvinfo : EIATTR_MERCURY_ISA_VERSION
	.align		4
        /*0020*/ 	.byte	0x03, 0x5f
        /*0022*/ 	.short	0x0101


	//----- nvinfo : EIATTR_VRC_CTA_INIT_COUNT
	.align		4
        /*0024*/ 	.byte	0x02, 0x4a
	.zero		1
	.zero		1


	//----- nvinfo : EIATTR_EXIT_INSTR_OFFSETS
	.align		4
        /*0028*/ 	.byte	0x04, 0x1c
        /*002a*/ 	.short	(.L_730 - .L_729)


	//   ....[0]....
.L_729:
        /*002c*/ 	.word	0x00000010


	//----- nvinfo : EIATTR_MAX_THREADS
	.align		4
.L_730:
        /*0030*/ 	.byte	0x04, 0x05
        /*0032*/ 	.short	(.L_732 - .L_731)
.L_731:
        /*0034*/ 	.word	0x00000180
        /*0038*/ 	.word	0x00000001
        /*003c*/ 	.word	0x00000001


	//----- nvinfo : EIATTR_CBANK_PARAM_SIZE
	.align		4
.L_732:
        /*0040*/ 	.byte	0x03, 0x19
        /*0042*/ 	.short	0x0b80


	//----- nvinfo : EIATTR_PARAM_CBANK
	.align		4
        /*0044*/ 	.byte	0x04, 0x0a
        /*0046*/ 	.short	(.L_734 - .L_733)
	.align		4
.L_733:
        /*0048*/ 	.word	index@(.nv.constant0._ZN7cutlass13device_kernelIN5flash11enable_sm90INS1_16FlashAttnFwdSm90INS1_25CollectiveMainloopFwdSm90ILi2EN4cute5tupleIJNS5_1CILi1EEES8_S8_EEENS6_IJNS7_ILi128EEENS7_ILi96EEENS7_ILi64EEEEEELi256ENS_6half_tEfNS_4arch4Sm90ELb0ELb1ELb0ELb1ELb0ELb0ELb1ELb1ELb0ELb1ELb1ELb0EEENS1_21CollectiveEpilogueFwdINS6_IJSA_NS7_ILi256EEESB_EEES9_SE_SG_Li256ELb1ELb1ELb1ELb0EEENS1_36VarlenDynamicPersistentTileSchedulerILi128ELi96ELi256ELi128ELb1ELb1ELb1ELb1ELb0ELb1EEEEEEEEEvNT_6ParamsE)
        /*004c*/ 	.short	0x0380
        /*004e*/ 	.short	0x0b80


	//----- nvinfo : EIATTR_SW_WAR
	.align		4
.L_734:
        /*0050*/ 	.byte	0x04, 0x36
        /*0052*/ 	.short	(.L_736 - .L_735)
.L_735:
        /*0054*/ 	.word	0x00000008
.L_736:


//--------------------- .nv.info._ZN7cutlass13device_kernelIN5flash11enable_sm90INS1_16FlashAttnFwdSm90INS1_25CollectiveMainloopFwdSm90ILi2EN4cute5tupleIJNS5_1CILi1EEES8_S8_EEENS6_IJNS7_ILi128EEENS7_ILi96EEENS7_ILi64EEEEEELi256ENS_6half_tEfNS_4arch4Sm90ELb0ELb1ELb0ELb1ELb0ELb1ELb1ELb1ELb0ELb1ELb1ELb0EEENS1_21CollectiveEpilogueFwdINS6_IJSA_NS7_ILi256EEESB_EEES9_SE_SG_Li256ELb1ELb1ELb1ELb0EEENS1_36VarlenDynamicPersistentTileSchedulerILi128ELi96ELi256ELi128ELb1ELb1ELb1ELb1ELb0ELb1EEEEEEEEEvNT_6ParamsE --------------------------
	.section	.nv.info._ZN7cutlass13device_kernelIN5flash11enable_sm90INS1_16FlashAttnFwdSm90INS1_25CollectiveMainloopFwdSm90ILi2EN4cute5tupleIJNS5_1CILi1EEES8_S8_EEENS6_IJNS7_ILi128EEENS7_ILi96EEENS7_ILi64EEEEEELi256ENS_6half_tEfNS_4arch4Sm90ELb0ELb1ELb0ELb1ELb0ELb1ELb1ELb1ELb0ELb1ELb1ELb0EEENS1_21CollectiveEpilogueFwdINS6_IJSA_NS7_ILi256EEESB_EEES9_SE_SG_Li256ELb1ELb1ELb1ELb0EEENS1_36VarlenDynamicPersistentTileSchedulerILi128ELi96ELi256ELi128ELb1ELb1ELb1ELb1ELb0ELb1EEEEEEEEEvNT_6ParamsE,"",@"SHT_CUDA_INFO"
	.sectionflags	@""
	.align	4


	//----- nvinfo : EIATTR_CUDA_API_VERSION
	.align		4
        /*0000*/ 	.byte	0x04, 0x37
        /*0002*/ 	.short	(.L_738 - .L_737)
.L_737:
        /*0004*/ 	.word	0x00000082


	//----- nvinfo : EIATTR_KPARAM_INFO
	.align		4
.L_738:
        /*0008*/ 	.byte	0x04, 0x17
        /*000a*/ 	.short	(.L_740 - .L_739)
.L_739:
        /*000c*/ 	.word	0x00000000
        /*0010*/ 	.short	0x0000
        /*0012*/ 	.short	0x0000
        /*0014*/ 	.byte	0x00, 0xf0, 0x01, 0x2e


	//----- nvinfo : EIATTR_SPARSE_MMA_MASK
	.align		4
.L_740:
        /*0018*/ 	.byte	0x03, 0x50
        /*001a*/ 	.short	0x0000


	//----- nvinfo : EIATTR_MAXREG_COUNT
	.align		4
        /*001c*/ 	.byte	0x03, 0x1b
        /*001e*/ 	.short	0x00a8


	//----- nvinfo : EIATTR_MERCURY_ISA_VERSION
	.align		4
        /*0020*/ 	.byte	0x03, 0x5f
        /*0022*/ 	.short	0x0101


	//----- nvinfo : EIATTR_VRC_CTA_INIT_COUNT
	.align		4
        /*0024*/ 	.byte	0x02, 0x4a
	.zero		1
	.zero		1


	//----- nvinfo : EIATTR_EXIT_INSTR_OFFSETS
	.align		4
        /*0028*/ 	.byte	0x04, 0x1c
        /*002a*/ 	.short	(.L_742 - .L_741)


	//   ....[0]....
.L_741:
        /*002c*/ 	.word	0x00000010


	//----- nvinfo : EIATTR_MAX_THREADS
	.align		4
.L_742:
        /*0030*/ 	.byte	0x04, 0x05
        /*0032*/ 	.short	(.L_744 - .L_743)
.L_743:
        /*0034*/ 	.word	0x00000180
        /*0038*/ 	.word	0x00000001
        /*003c*/ 	.word	0x00000001


	//----- nvinfo : EIATTR_CBANK_PARAM_SIZE
	.align		4
.L_744:
        /*0040*/ 	.byte	0x03, 0x19
        /*0042*/ 	.short	0x0b80


	//----- nvinfo : EIATTR_PARAM_CBANK
	.align		4
        /*0044*/ 	.byte	0x04, 0x0a
        /*0046*/ 	.short	(.L_746 - .L_745)
	.align		4
.L_745:
        /*0048*/ 	.word	index@(.nv.constant0._ZN7cutlass13device_kernelIN5flash11enable_sm90INS1_16FlashAttnFwdSm90INS1_25CollectiveMainloopFwdSm90ILi2EN4cute5tupleIJNS5_1CILi1EEES8_S8_EEENS6_IJNS7_ILi128EEENS7_ILi96EEENS7_ILi64EEEEEELi256ENS_6half_tEfNS_4arch4Sm90ELb0ELb1ELb0ELb1ELb0ELb1ELb1ELb1ELb0ELb1ELb1ELb0EEENS1_21CollectiveEpilogueFwdINS6_IJSA_NS7_ILi256EEESB_EEES9_SE_SG_Li256ELb1ELb1ELb1ELb0EEENS1_36VarlenDynamicPersistentTileSchedulerILi128ELi96ELi256ELi128ELb1ELb1ELb1ELb1ELb0ELb1EEEEEEEEEvNT_6ParamsE)
        /*004c*/ 	.short	0x0380
        /*004e*/ 	.short	0x0b80


	//----- nvinfo : EIATTR_SW_WAR
	.align		4
.L_746:
        /*0050*/ 	.byte	0x04, 0x36
        /*0052*/ 	.short	(.L_748 - .L_747)
.L_747:
        /*0054*/ 	.word	0x00000008
.L_748:


//--------------------- .nv.info._ZN7cutlass13device_kernelIN5flash11enable_sm90INS1_16FlashAttnFwdSm90INS1_25CollectiveMainloopFwdSm90ILi2EN4cute5tupleIJNS5_1CILi1EEES8_S8_EEENS6_IJNS7_ILi128EEENS7_ILi96EEENS7_ILi64EEEEEELi256ENS_6half_tEfNS_4arch4Sm90ELb1ELb0ELb0ELb0ELb0ELb0ELb0ELb1ELb0ELb1ELb1ELb0EEENS1_21CollectiveEpilogueFwdINS6_IJSA_NS7_ILi256EEESB_EEES9_SE_SG_Li256ELb0ELb1ELb1ELb0EEENS1_19SingleTileSchedulerILb0ELb1ELb1ELi128EEEEEEEEEvNT_6ParamsE --------------------------
	.section	.nv.info._ZN7cutlass13device_kernelIN5flash11enable_sm90INS1_16FlashAttnFwdSm90INS1_25CollectiveMainloopFwdSm90ILi2EN4cute5tupleIJNS5_1CILi1EEES8_S8_EEENS6_IJNS7_ILi128EEENS7_ILi96EEENS7_ILi64EEEEEELi256ENS_6half_tEfNS_4arch4Sm90ELb1ELb0ELb0ELb0ELb0ELb0ELb0ELb1ELb0ELb1ELb1ELb0EEENS1_21CollectiveEpilogueFwdINS6_IJSA_NS7_ILi256EEESB_EEES9_SE_SG_Li256ELb0ELb1ELb1ELb0EEENS1_19SingleTileSchedulerILb0ELb1ELb1ELi128EEEEEEEEEvNT_6ParamsE,"",@"SHT_CUDA_INFO"
	.sectionflags	@""
	.align	4


	//----- nvinfo : EIATTR_CUDA_API_VERSION
	.align		4
        /*0000*/ 	.byte	0x04, 0x37
        /*0002*/ 	.short	(.L_750 - .L_749)
.L_749:
        /*0004*/ 	.word	0x00000082


	//----- nvinfo : EIATTR_KPARAM_INFO
	.align		4
.L_750:
        /*0008*/ 	.byte	0x04, 0x17
        /*000a*/ 	.short	(.L_752 - .L_751)
.L_751:
        /*000c*/ 	.word	0x00000000
        /*0010*/ 	.short	0x0000
        /*0012*/ 	.short	0x0000
        /*0014*/ 	.byte	0x00, 0xf0, 0x01, 0x28


	//----- nvinfo : EIATTR_SPARSE_MMA_MASK
	.align		4
.L_752:
        /*0018*/ 	.byte	0x03, 0x50
        /*001a*/ 	.short	0x0000


	//----- nvinfo : EIATTR_MAXREG_COUNT
	.align		4
        /*001c*/ 	.byte	0x03, 0x1b
        /*001e*/ 	.short	0x00a8


	//----- nvinfo : EIATTR_MERCURY_ISA_VERSION
	.align		4
        /*0020*/ 	.byte	0x03, 0x5f
        /*0022*/ 	.short	0x0101


	//----- nvinfo : EIATTR_VRC_CTA_INIT_COUNT
	.align		4
        /*0024*/ 	.byte	0x02, 0x4a
	.zero		1
	.zero		1


	//----- nvinfo : EIATTR_EXIT_INSTR_OFFSETS
	.align		4
        /*0028*/ 	.byte	0x04, 0x1c
        /*002a*/ 	.short	(.L_754 - .L_753)


	//   ....[0]....
.L_753:
        /*002c*/ 	.word	0x00000010


	//----- nvinfo : EIATTR_MAX_THREADS
	.align		4
.L_754:
        /*0030*/ 	.byte	0x04, 0x05
        /*0032*/ 	.short	(.L_756 - .L_755)
.L_755:
        /*0034*/ 	.word	0x00000180
        /*0038*/ 	.word	0x00000001
        /*003c*/ 	.word	0x00000001


	//----- nvinfo : EIATTR_CBANK_PARAM_SIZE
	.align		4
.L_756:
        /*0040*/ 	.byte	0x03, 0x19
        /*0042*/ 	.short	0x0a00


	//----- nvinfo : EIATTR_PARAM_CBANK
	.align		4
        /*0044*/ 	.byte	0x04, 0x0a
        /*0046*/ 	.short	(.L_758 - .L_757)
	.align		4
.L_757:
        /*0048*/ 	.word	index@(.nv.constant0._ZN7cutlass13device_kernelIN5flash11enable_sm90INS1_16FlashAttnFwdSm90INS1_25CollectiveMainloopFwdSm90ILi2EN4cute5tupleIJNS5_1CILi1EEES8_S8_EEENS6_IJNS7_ILi128EEENS7_ILi96EEENS7_ILi64EEEEEELi256ENS_6half_tEfNS_4arch4Sm90ELb1ELb0ELb0ELb0ELb0ELb0ELb0ELb1ELb0ELb1ELb1ELb0EEENS1_21CollectiveEpilogueFwdINS6_IJSA_NS7_ILi256EEESB_EEES9_SE_SG_Li256ELb0ELb1ELb1ELb0EEENS1_19SingleTileSchedulerILb0ELb1ELb1ELi128EEEEEEEEEvNT_6ParamsE)
        /*004c*/ 	.short	0x0380
        /*004e*/ 	.short	0x0a00


	//----- nvinfo : EIATTR_SW_WAR
	.align		4
.L_758:
        /*0050*/ 	.byte	0x04, 0x36
        /*0052*/ 	.short	(.L_760 - .L_759)
.L_759:
        /*0054*/ 	.word	0x00000008
.L_760:


//--------------------- .nv.info._ZN7cutlass13device_kernelIN5flash11enable_sm90INS1_16FlashAttnFwdSm90INS1_25CollectiveMainloopFwdSm90ILi2EN4cute5tupleIJNS5_1CILi1EEES8_S8_EEENS6_IJNS7_ILi128EEENS7_ILi96EEENS7_ILi64EEEEEELi256ENS_6half_tEfNS_4arch4Sm90ELb1ELb0ELb0ELb0ELb0ELb0ELb1ELb1ELb0ELb1ELb1ELb0EEENS1_21CollectiveEpilogueFwdINS6_IJSA_NS7_ILi256EEESB_EEES9_SE_SG_Li256ELb0ELb1ELb1ELb0EEENS1_19SingleTileSchedulerILb0ELb1ELb1ELi128EEEEEEEEEvNT_6ParamsE --------------------------
	.section	.nv.info._ZN7cutlass13device_kernelIN5flash11enable_sm90INS1_16FlashAttnFwdSm90INS1_25CollectiveMainloopFwdSm90ILi2EN4cute5tupleIJNS5_1CILi1EEES8_S8_EEENS6_IJNS7_ILi128EEENS7_ILi96EEENS7_ILi64EEEEEELi256ENS_6half_tEfNS_4arch4Sm90ELb1ELb0ELb0ELb0ELb0ELb0ELb1ELb1ELb0ELb1ELb1ELb0EEENS1_21CollectiveEpilogueFwdINS6_IJSA_NS7_ILi256EEESB_EEES9_SE_SG_Li256ELb0ELb1ELb1ELb0EEENS1_19SingleTileSchedulerILb0ELb1ELb1ELi128EEEEEEEEEvNT_6ParamsE,"",@"SHT_CUDA_INFO"
	.sectionflags	@""
	.align	4


	//----- nvinfo : EIATTR_CUDA_API_VERSION
	.align		4
        /*0000*/ 	.byte	0x04, 0x37
        /*0002*/ 	.short	(.L_762 - .L_761)
.L_761:
        /*0004*/ 	.word	0x00000082


	//----- nvinfo : EIATTR_KPARAM_INFO
	.align		4
.L_762:
        /*0008*/ 	.byte	0x04, 0x17
        /*000a*/ 	.short	(.L_764 - .L_763)
.L_763:
        /*000c*/ 	.word	0x00000000
        /*0010*/ 	.short	0x0000
        /*0012*/ 	.short	0x0000
        /*0014*/ 	.byte	0x00, 0xf0, 0x01, 0x2c


	//----- nvinfo : EIATTR_SPARSE_MMA_MASK
	.align		4
.L_764:
        /*0018*/ 	.byte	0x03, 0x50
        /*001a*/ 	.short	0x0000


	//----- nvinfo : EIATTR_MAXREG_COUNT
	.align		4
        /*001c*/ 	.byte	0x03, 0x1b
        /*001e*/ 	.short	0x00a8


	//----- nvinfo : EIATTR_MERCURY_ISA_VERSION
	.align		4
        /*0020*/ 	.byte	0x03, 0x5f
        /*0022*/ 	.short	0x0101


	//----- nvinfo : EIATTR_VRC_CTA_INIT_COUNT
	.align		4
        /*0024*/ 	.byte	0x02, 0x4a
	.zero		1
	.zero		1


	//----- nvinfo : EIATTR_EXIT_INSTR_OFFSETS
	.align		4
        /*0028*/ 	.byte	0x04, 0x1c
        /*002a*/ 	.short	(.L_766 - .L_765)


	//   ....[0]....
.L_765:
        /*002c*/ 	.word	0x00000010


	//----- nvinfo : EIATTR_MAX_THREADS
	.align		4
.L_766:
        /*0030*/ 	.byte	0x04, 0x05
        /*0032*/ 	.short	(.L_768 - .L_767)
.L_767:
        /*0034*/ 	.word	0x00000180
        /*0038*/ 	.word	0x00000001
        /*003c*/ 	.word	0x00000001


	//----- nvinfo : EIATTR_CBANK_PARAM_SIZE
	.align		4
.L_768:
        /*0040*/ 	.byte	0x03, 0x19
        /*0042*/ 	.short	0x0b00


	//----- nvinfo : EIATTR_PARAM_CBANK
	.align		4
        /*0044*/ 	.byte	0x04, 0x0a
        /*0046*/ 	.short	(.L_770 - .L_769)
	.align		4
.L_769:
        /*0048*/ 	.word	index@(.nv.constant0._ZN7cutlass13device_kernelIN5flash11enable_sm90INS1_16FlashAttnFwdSm90INS1_25CollectiveMainloopFwdSm90ILi2EN4cute5tupleIJNS5_1CILi1EEES8_S8_EEENS6_IJNS7_ILi128EEENS7_ILi96EEENS7_ILi64EEEEEELi256ENS_6half_tEfNS_4arch4Sm90ELb1ELb0ELb0ELb0ELb0ELb0ELb1ELb1ELb0ELb1ELb1ELb0EEENS1_21CollectiveEpilogueFwdINS6_IJSA_NS7_ILi256EEESB_EEES9_SE_SG_Li256ELb0ELb1ELb1ELb0EEENS1_19SingleTileSchedulerILb0ELb1ELb1ELi128EEEEEEEEEvNT_6ParamsE)
        /*004c*/ 	.short	0x0380
        /*004e*/ 	.short	0x0b00


	//----- nvinfo : EIATTR_SW_WAR
	.align		4
.L_770:
        /*0050*/ 	.byte	0x04, 0x36
        /*0052*/ 	.short	(.L_772 - .L_771)
.L_771:
        /*0054*/ 	.word	0x00000008
.L_772:


//--------------------- .nv.info._ZN7cutlass13device_kernelIN5flash11enable_sm90INS1_16FlashAttnFwdSm90INS1_25CollectiveMainloopFwdSm90ILi2EN4cute5tupleIJNS5_1CILi1EEES8_S8_EEENS6_IJNS7_ILi128EEENS7_ILi96EEENS7_ILi64EEEEEELi256ENS_6half_tEfNS_4arch4Sm90ELb1ELb0ELb0ELb1ELb0ELb0ELb0ELb1ELb0ELb1ELb1ELb0EEENS1_21CollectiveEpilogueFwdINS6_IJSA_NS7_ILi256EEESB_EEES9_SE_SG_Li256ELb1ELb1ELb1ELb0EEENS1_36VarlenDynamicPersistentTileSchedulerILi128ELi96ELi256ELi128ELb1ELb1ELb1ELb1ELb1ELb1EEEEEEEEEvNT_6ParamsE --------------------------
	.section	.nv.info._ZN7cutlass13device_kernelIN5flash11enable_sm90INS1_16FlashAttnFwdSm90INS1_25CollectiveMainloopFwdSm90ILi2EN4cute5tupleIJNS5_1CILi1EEES8_S8_EEENS6_IJNS7_ILi128EEENS7_ILi96EEENS7_ILi64EEEEEELi256ENS_6half_tEfNS_4arch4Sm90ELb1ELb0ELb0ELb1ELb0ELb0ELb0ELb1ELb0ELb1ELb1ELb0EEENS1_21CollectiveEpilogueFwdINS6_IJSA_NS7_ILi256EEESB_EEES9_SE_SG_Li256ELb1ELb1ELb1ELb0EEENS1_36VarlenDynamicPersistentTileSchedulerILi128ELi96ELi256ELi128ELb1ELb1ELb1ELb1ELb1ELb1EEEEEEEEEvNT_6ParamsE,"",@"SHT_CUDA_INFO"
	.sectionflags	@""
	.align	4


	//----- nvinfo : EIATTR_CUDA_API_VERSION
	.align		4
        /*0000*/ 	.byte	0x04, 0x37
        /*0002*/ 	.short	(.L_774 - .L_773)
.L_773:
        /*0004*/ 	.word	0x00000082


	//----- nvinfo : EIATTR_KPARAM_INFO
	.align		4
.L_774:
        /*0008*/ 	.byte	0x04, 0x17
        /*000a*/ 	.short	(.L_776 - .L_775)
.L_775:
        /*000c*/ 	.word	0x00000000
        /*0010*/ 	.short	0x0000
        /*0012*/ 	.short	0x0000
        /*0014*/ 	.byte	0x00, 0xf0, 0x01, 0x2a


	//----- nvinfo : EIATTR_SPARSE_MMA_MASK
	.align		4
.L_776:
        /*0018*/ 	.byte	0x03, 0x50
        /*001a*/ 	.short	0x0000


	//----- nvinfo : EIATTR_MAXREG_COUNT
	.align		4
        /*001c*/ 	.byte	0x03, 0x1b
        /*001e*/ 	.short	0x00a8


	//----- nvinfo : EIATTR_MERCURY_ISA_VERSION
	.align		4
        /*0020*/ 	.byte	0x03, 0x5f
        /*0022*/ 	.short	0x0101


	//----- nvinfo : EIATTR_VRC_CTA_INIT_COUNT
	.align		4
        /*0024*/ 	.byte	0x02, 0x4a
	.zero		1
	.zero		1


	//----- nvinfo : EIATTR_EXIT_INSTR_OFFSETS
	.align		4
        /*0028*/ 	.byte	0x04, 0x1c
        /*002a*/ 	.short	(.L_778 - .L_777)


	//   ....[0]....
.L_777:
        /*002c*/ 	.word	0x00000010


	//----- nvinfo : EIATTR_MAX_THREADS
	.align		4
.L_778:
        /*0030*/ 	.byte	0x04, 0x05
        /*0032*/ 	.short	(.L_780 - .L_779)
.L_779:
        /*0034*/ 	.word	0x00000180
        /*0038*/ 	.word	0x00000001
        /*003c*/ 	.word	0x00000001


	//----- nvinfo : EIATTR_CBANK_PARAM_SIZE
	.align		4
.L_780:
        /*0040*/ 	.byte	0x03, 0x19
        /*0042*/ 	.short	0x0a80


	//----- nvinfo : EIATTR_PARAM_CBANK
	.align		4
        /*0044*/ 	.byte	0x04, 0x0a
        /*0046*/ 	.short	(.L_782 - .L_781)
	.align		4
.L_781:
        /*0048*/ 	.word	index@(.nv.constant0._ZN7cutlass13device_kernelIN5flash11enable_sm90INS1_16FlashAttnFwdSm90INS1_25CollectiveMainloopFwdSm90ILi2EN4cute5tupleIJNS5_1CILi1EEES8_S8_EEENS6_IJNS7_ILi128EEENS7_ILi96EEENS7_ILi64EEEEEELi256ENS_6half_tEfNS_4arch4Sm90ELb1ELb0ELb0ELb1ELb0ELb0ELb0ELb1ELb0ELb1ELb1ELb0EEENS1_21CollectiveEpilogueFwdINS6_IJSA_NS7_ILi256EEESB_EEES9_SE_SG_Li256ELb1ELb1ELb1ELb0EEENS1_36VarlenDynamicPersistentTileSchedulerILi128ELi96ELi256ELi128ELb1ELb1ELb1ELb1ELb1ELb1EEEEEEEEEvNT_6ParamsE)
        /*004c*/ 	.short	0x0380
        /*004e*/ 	.short	0x0a80


	//----- nvinfo : EIATTR_SW_WAR
	.align		4
.L_782:
        /*0050*/ 	.byte	0x04, 0x36
        /*0052*/ 	.short	(.L_784 - .L_783)
.L_783:
        /*0054*/ 	.word	0x00000008
.L_784:


//--------------------- .nv.info._ZN7cutlass13device_kernelIN5flash11enable_sm90INS1_16FlashAttnFwdSm90INS1_25CollectiveMainloopFwdSm90ILi2EN4cute5tupleIJNS5_1CILi1EEES8_S8_EEENS6_IJNS7_ILi128EEENS7_ILi96EEENS7_ILi64EEEEEELi256ENS_6half_tEfNS_4arch4Sm90ELb1ELb0ELb0ELb1ELb0ELb1ELb0ELb1ELb0ELb1ELb1ELb0EEENS1_21CollectiveEpilogueFwdINS6_IJSA_NS7_ILi256EEESB_EEES9_SE_SG_Li256ELb1ELb1ELb1ELb0EEENS1_36VarlenDynamicPersistentTileSchedulerILi128ELi96ELi256ELi128ELb1ELb1ELb1ELb1ELb1ELb1EEEEEEEEEvNT_6ParamsE --------------------------
	.section	.nv.info._ZN7cutlass13device_kernelIN5flash11enable_sm90INS1_16FlashAttnFwdSm90INS1_25CollectiveMainloopFwdSm90ILi2EN4cute5tupleIJNS5_1CILi1EEES8_S8_EEENS6_IJNS7_ILi128EEENS7_ILi96EEENS7_ILi64EEEEEELi256ENS_6half_tEfNS_4arch4Sm90ELb1ELb0ELb0ELb1ELb0ELb1ELb0ELb1ELb0ELb1ELb1ELb0EEENS1_21CollectiveEpilogueFwdINS6_IJSA_NS7_ILi256EEESB_EEES9_SE_SG_Li256ELb1ELb1ELb1ELb0EEENS1_36VarlenDynamicPersistentTileSchedulerILi128ELi96ELi256ELi128ELb1ELb1ELb1ELb1ELb1ELb1EEEEEEEEEvNT_6ParamsE,"",@"SHT_CUDA_INFO"
	.sectionflags	@""
	.align	4


	//----- nvinfo : EIATTR_CUDA_API_VERSION
	.align		4
        /*0000*/ 	.byte	0x04, 0x37
        /*0002*/ 	.short	(.L_786 - .L_785)
.L_785:
        /*0004*/ 	.word	0x00000082


	//----- nvinfo : EIATTR_KPARAM_INFO
	.align		4
.L_786:
        /*0008*/ 	.byte	0x04, 0x17
        /*000a*/ 	.short	(.L_788 - .L_787)
.L_787:
        /*000c*/ 	.word	0x00000000
        /*0010*/ 	.short	0x0000
        /*0012*/ 	.short	0x0000
        /*0014*/ 	.byte	0x00, 0xf0, 0x01, 0x2a


	//----- nvinfo : EIATTR_SPARSE_MMA_MASK
	.align		4
.L_788:
        /*0018*/ 	.byte	0x03, 0x50
        /*001a*/ 	.short	0x0000


	//----- nvinfo : EIATTR_MAXREG_COUNT
	.align		4
        /*001c*/ 	.byte	0x03, 0x1b
        /*001e*/ 	.short	0x00a8


	//----- nvinfo : EIATTR_MERCURY_ISA_VERSION
	.align		4
        /*0020*/ 	.byte	0x03, 0x5f
        /*0022*/ 	.short	0x0101


	//----- nvinfo : EIATTR_VRC_CTA_INIT_COUNT
	.align		4
        /*0024*/ 	.byte	0x02, 0x4a
	.zero		1
	.zero		1


	//----- nvinfo : EIATTR_EXIT_INSTR_OFFSETS
	.align		4
        /*0028*/ 	.byte	0x04, 0x1c
        /*002a*/ 	.short	(.L_790 - .L_789)


	//   ....[0]....
.L_789:
        /*002c*/ 	.word	0x00000010


	//----- nvinfo : EIATTR_MAX_THREADS
	.align		4
.L_790:
        /*0030*/ 	.byte	0x04, 0x05
        /*0032*/ 	.short	(.L_792 - .L_791)
.L_791:
        /*0034*/ 	.word	0x00000180
        /*0038*/ 	.word	0x00000001
        /*003c*/ 	.word	0x00000001


	//----- nvinfo : EIATTR_CBANK_PARAM_SIZE
	.align		4
.L_792:
        /*0040*/ 	.byte	0x03, 0x19
        /*0042*/ 	.short	0x0a80


	//----- nvinfo : EIATTR_PARAM_CBANK
	.align		4
        /*0044*/ 	.byte	0x04, 0x0a
        /*0046*/ 	.short	(.L_794 - .L_793)
	.align		4
.L_793:
        /*0048*/ 	.word	index@(.nv.constant0._ZN7cutlass13device_kernelIN5flash11enable_sm90INS1_16FlashAttnFwdSm90INS1_25CollectiveMainloopFwdSm90ILi2EN4cute5tupleIJNS5_1CILi1EEES8_S8_EEENS6_IJNS7_ILi128EEENS7_ILi96EEENS7_ILi64EEEEEELi256ENS_6half_tEfNS_4arch4Sm90ELb1ELb0ELb0ELb1ELb0ELb1ELb0ELb1ELb0ELb1ELb1ELb0EEENS1_21CollectiveEpilogueFwdINS6_IJSA_NS7_ILi256EEESB_EEES9_SE_SG_Li256ELb1ELb1ELb1ELb0EEENS1_36VarlenDynamicPersistentTileSchedulerILi128ELi96ELi256ELi128ELb1ELb1ELb1ELb1ELb1ELb1EEEEEEEEEvNT_6ParamsE)
        /*004c*/ 	.short	0x0380
        /*004e*/ 	.short	0x0a80


	//----- nvinfo : EIATTR_SW_WAR
	.align		4
.L_794:
        /*0050*/ 	.byte	0x04, 0x36
        /*0052*/ 	.short	(.L_796 - .L_795)
.L_795:
        /*0054*/ 	.word	0x00000008
.L_796:


//--------------------- .nv.info._ZN7cutlass13device_kernelIN5flash11enable_sm90INS1_16FlashAttnFwdSm90INS1_25CollectiveMainloopFwdSm90ILi2EN4cute5tupleIJNS5_1CILi1EEES8_S8_EEENS6_IJNS7_ILi128EEENS7_ILi96EEENS7_ILi64EEEEEELi256ENS_6half_tEfNS_4arch4Sm90ELb1ELb0ELb0ELb1ELb0ELb0ELb1ELb1ELb0ELb1ELb1ELb0EEENS1_21CollectiveEpilogueFwdINS6_IJSA_NS7_ILi256EEESB_EEES9_SE_SG_Li256ELb1ELb1ELb1ELb0EEENS1_36VarlenDynamicPersistentTileSchedulerILi128ELi96ELi256ELi128ELb1ELb1ELb1ELb1ELb1ELb1EEEEEEEEEvNT_6ParamsE --------------------------
	.section	.nv.info._ZN7cutlass13device_kernelIN5flash11enable_sm90INS1_16FlashAttnFwdSm90INS1_25CollectiveMainloopFwdSm90ILi2EN4cute5tupleIJNS5_1CILi1EEES8_S8_EEENS6_IJNS7_ILi128EEENS7_ILi96EEENS7_ILi64EEEEEELi256ENS_6half_tEfNS_4arch4Sm90ELb1ELb0ELb0ELb1ELb0ELb0ELb1ELb1ELb0ELb1ELb1ELb0EEENS1_21CollectiveEpilogueFwdINS6_IJSA_NS7_ILi256EEESB_EEES9_SE_SG_Li256ELb1ELb1ELb1ELb0EEENS1_36VarlenDynamicPersistentTileSchedulerILi128ELi96ELi256ELi128ELb1ELb1ELb1ELb1ELb1ELb1EEEEEEEEEvNT_6ParamsE,"",@"SHT_CUDA_INFO"
	.sectionflags	@""
	.align	4


	//----- nvinfo : EIATTR_CUDA_API_VERSION
	.align		4
        /*0000*/ 	.byte	0x04, 0x37
        /*0002*/ 	.short	(.L_798 - .L_797)
.L_797:
        /*0004*/ 	.word	0x00000082


	//----- nvinfo : EIATTR_KPARAM_INFO
	.align		4
.L_798:
        /*0008*/ 	.byte	0x04, 0x17
        /*000a*/ 	.short	(.L_800 - .L_799)
.L_799:
        /*000c*/ 	.word	0x00000000
        /*0010*/ 	.short	0x0000
        /*0012*/ 	.short	0x0000
        /*0014*/ 	.byte	0x00, 0xf0, 0x01, 0x2e


	//----- nvinfo : EIATTR_SPARSE_MMA_MASK
	.align		4
.L_800:
        /*0018*/ 	.byte	0x03, 0x50
        /*001a*/ 	.short	0x0000


	//----- nvinfo : EIATTR_MAXREG_COUNT
	.align		4
        /*001c*/ 	.byte	0x03, 0x1b
        /*001e*/ 	.short	0x00a8


	//----- nvinfo : EIATTR_MERCURY_ISA_VERSION
	.align		4
        /*0020*/ 	.byte	0x03, 0x5f
        /*0022*/ 	.short	0x0101


	//----- nvinfo : EIATTR_VRC_CTA_INIT_COUNT
	.align		4
        /*0024*/ 	.byte	0x02, 0x4a
	.zero		1
	.zero		1


	//----- nvinfo : EIATTR_EXIT_INSTR_OFFSETS
	.align		4
        /*0028*/ 	.byte	0x04, 0x1c
        /*002a*/ 	.short	(.L_802 - .L_801)


	//   ....[0]....
.L_801:
        /*002c*/ 	.word	0x00000010


	//----- nvinfo : EIATTR_MAX_THREADS
	.align		4
.L_802:
        /*0030*/ 	.byte	0x04, 0x05
        /*0032*/ 	.short	(.L_804 - .L_803)
.L_803:
        /*0034*/ 	.word	0x00000180
        /*0038*/ 	.word	0x00000001
        /*003c*/ 	.word	0x00000001


	//----- nvinfo : EIATTR_CBANK_PARAM_SIZE
	.align		4
.L_804:
        /*0040*/ 	.byte	0x03, 0x19
        /*0042*/ 	.short	0x0b80


	//----- nvinfo : EIATTR_PARAM_CBANK
	.align		4
        /*0044*/ 	.byte	0x04, 0x0a
        /*0046*/ 	.short	(.L_806 - .L_805)
	.align		4
.L_805:
        /*0048*/ 	.word	index@(.nv.constant0._ZN7cutlass13device_kernelIN5flash11enable_sm90INS1_16FlashAttnFwdSm90INS1_25CollectiveMainloopFwdSm90ILi2EN4cute5tupleIJNS5_1CILi1EEES8_S8_EEENS6_IJNS7_ILi128EEENS7_ILi96EEENS7_ILi64EEEEEELi256ENS_6half_tEfNS_4arch4Sm90ELb1ELb0ELb0ELb1ELb0ELb0ELb1ELb1ELb0ELb1ELb1ELb0EEENS1_21CollectiveEpilogueFwdINS6_IJSA_NS7_ILi256EEESB_EEES9_SE_SG_Li256ELb1ELb1ELb1ELb0EEENS1_36VarlenDynamicPersistentTileSchedulerILi128ELi96ELi256ELi128ELb1ELb1ELb1ELb1ELb1ELb1EEEEEEEEEvNT_6ParamsE)
        /*004c*/ 	.short	0x0380
        /*004e*/ 	.short	0x0b80


	//----- nvinfo : EIATTR_SW_WAR
	.align		4
.L_806:
        /*0050*/ 	.byte	0x04, 0x36
        /*0052*/ 	.short	(.L_808 - .L_807)
.L_807:
        /*0054*/ 	.word	0x00000008
.L_808:


//--------------------- .nv.info._ZN7cutlass13device_kernelIN5flash11enable_sm90INS1_16FlashAttnFwdSm90INS1_25CollectiveMainloopFwdSm90ILi2EN4cute5tupleIJNS5_1CILi1EEES8_S8_EEENS6_IJNS7_ILi128EEENS7_ILi96EEENS7_ILi64EEEEEELi256ENS_6half_tEfNS_4arch4Sm90ELb1ELb0ELb0ELb1ELb0ELb1ELb1ELb1ELb0ELb1ELb1ELb0EEENS1_21CollectiveEpilogueFwdINS6_IJSA_NS7_ILi256EEESB_EEES9_SE_SG_Li256ELb1ELb1ELb1ELb0EEENS1_36VarlenDynamicPersistentTileSchedulerILi128ELi96ELi256ELi128ELb1ELb1ELb1ELb1ELb1ELb1EEEEEEEEEvNT_6ParamsE --------------------------
	.section	.nv.info._ZN7cutlass13device_kernelIN5flash11enable_sm90INS1_16FlashAttnFwdSm90INS1_25CollectiveMainloopFwdSm90ILi2EN4cute5tupleIJNS5_1CILi1EEES8_S8_EEENS6_IJNS7_ILi128EEENS7_ILi96EEENS7_ILi64EEEEEELi256ENS_6half_tEfNS_4arch4Sm90ELb1ELb0ELb0ELb1ELb0ELb1ELb1ELb1ELb0ELb1ELb1ELb0EEENS1_21CollectiveEpilogueFwdINS6_IJSA_NS7_ILi256EEESB_EEES9_SE_SG_Li256ELb1ELb1ELb1ELb0EEENS1_36VarlenDynamicPersistentTileSchedulerILi128ELi96ELi256ELi128ELb1ELb1ELb1ELb1ELb1ELb1EEEEEEEEEvNT_6ParamsE,"",@"SHT_CUDA_INFO"
	.sectionflags	@""
	.align	4


	//----- nvinfo : EIATTR_CUDA_API_VERSION
	.align		4
        /*0000*/ 	.byte	0x04, 0x37
        /*0002*/ 	.short	(.L_810 - .L_809)
.L_809:
        /*0004*/ 	.word	0x00000082


	//----- nvinfo : EIATTR_KPARAM_INFO
	.align		4
.L_810:
        /*0008*/ 	.byte	0x04, 0x17
        /*000a*/ 	.short	(.L_812 - .L_811)
.L_811:
        /*000c*/ 	.word	0x00000000
        /*0010*/ 	.short	0x0000
        /*0012*/ 	.short	0x0000
        /*0014*/ 	.byte	0x00, 0xf0, 0x01, 0x2e


	//----- nvinfo : EIATTR_SPARSE_MMA_MASK
	.align		4
.L_812:
        /*0018*/ 	.byte	0x03, 0x50
        /*001a*/ 	.short	0x0000


	//----- nvinfo : EIATTR_MAXREG_COUNT
	.align		4
        /*001c*/ 	.byte	0x03, 0x1b
        /*001e*/ 	.short	0x00a8


	//----- nvinfo : EIATTR_MERCURY_ISA_VERSION
	.align		4
        /*0020*/ 	.byte	0x03, 0x5f
        /*0022*/ 	.short	0x0101


	//----- nvinfo : EIATTR_VRC_CTA_INIT_COUNT
	.align		4
        /*0024*/ 	.byte	0x02, 0x4a
	.zero		1
	.zero		1


	//----- nvinfo : EIATTR_EXIT_INSTR_OFFSETS
	.align		4
        /*0028*/ 	.byte	0x04, 0x1c
        /*002a*/ 	.short	(.L_814 - .L_813)


	//   ....[0]....
.L_813:
        /*002c*/ 	.word	0x00000010


	//----- nvinfo : EIATTR_MAX_THREADS
	.align		4
.L_814:
        /*0030*/ 	.byte	0x04, 0x05
        /*0032*/ 	.short	(.L_816 - .L_815)
.L_815:
        /*0034*/ 	.word	0x00000180
        /*0038*/ 	.word	0x00000001
        /*003c*/ 	.word	0x00000001


	//----- nvinfo : EIATTR_CBANK_PARAM_SIZE
	.align		4
.L_816:
        /*0040*/ 	.byte	0x03, 0x19
        /*0042*/ 	.short	0x0b80


	//----- nvinfo : EIATTR_PARAM_CBANK
	.align		4
        /*0044*/ 	.byte	0x04, 0x0a
        /*0046*/ 	.short	(.L_818 - .L_817)
	.align		4
.L_817:
        /*0048*/ 	.word	index@(.nv.constant0._ZN7cutlass13device_kernelIN5flash11enable_sm90INS1_16FlashAttnFwdSm90INS1_25CollectiveMainloopFwdSm90ILi2EN4cute5tupleIJNS5_1CILi1EEES8_S8_EEENS6_IJNS7_ILi128EEENS7_ILi96EEENS7_ILi64EEEEEELi256ENS_6half_tEfNS_4arch4Sm90ELb1ELb0ELb0ELb1ELb0ELb1ELb1ELb1ELb0ELb1ELb1ELb0EEENS1_21CollectiveEpilogueFwdINS6_IJSA_NS7_ILi256EEESB_EEES9_SE_SG_Li256ELb1ELb1ELb1ELb0EEENS1_36VarlenDynamicPersistentTileSchedulerILi128ELi96ELi256ELi128ELb1ELb1ELb1ELb1ELb1ELb1EEEEEEEEEvNT_6ParamsE)
        /*004c*/ 	.short	0x0380
        /*004e*/ 	.short	0x0b80


	//----- nvinfo : EIATTR_SW_WAR
	.align		4
.L_818:
        /*0050*/ 	.byte	0x04, 0x36
        /*0052*/ 	.short	(.L_820 - .L_819)
.L_819:
        /*0054*/ 	.word	0x00000008
.L_820:


//--------------------- .nv.callgraph             --------------------------
	.section	.nv.callgraph,"",@"SHT_CUDA_CALLGRAPH"
	.align	4
	.sectionentsize	8
	.align		4
        /*0000*/ 	.word	0x00000000
	.align		4
        /*0004*/ 	.word	0xffffffff
	.align		4
        /*0008*/ 	.word	0x00000000
	.align		4
        /*000c*/ 	.word	0xfffffffe
	.align		4
        /*0010*/ 	.word	0x00000000
	.align		4
        /*0014*/ 	.word	0xfffffffd
	.align		4
        /*0018*/ 	.word	0x00000000
	.align		4
        /*001c*/ 	.word	0xfffffffc


//--------------------- .nv.constant4             --------------------------
	.section	.nv.constant4,"a",@progbits
	.align	8
	.align		8
.nv.constant4:
        /*0000*/ 	.dword	_ZN73_INTERNAL_2ac5a961_37_flash_fwd_hdimdiff_fp16_split_sm90_cu_49158569_37074cuda3std3__45__cpo5beginE
	.align		8
        /*0008*/ 	.dword	_ZN73_INTERNAL_2ac5a961_37_flash_fwd_hdimdiff_fp16_split_sm90_cu_49158569_37074cuda3std3__45__cpo3endE
	.align		8
        /*0010*/ 	.dword	_ZN73_INTERNAL_2ac5a961_37_flash_fwd_hdimdiff_fp16_split_sm90_cu_49158569_37074cuda3std3__45__cpo6cbeginE
	.align		8
        /*0018*/ 	.dword	_ZN73_INTERNAL_2ac5a961_37_flash_fwd_hdimdiff_fp16_split_sm90_cu_49158569_37074cuda3std3__45__cpo4cendE
	.align		8
        /*0020*/ 	.dword	_ZN73_INTERNAL_2ac5a961_37_flash_fwd_hdimdiff_fp16_split_sm90_cu_49158569_37074cuda3std3__475_GLOBAL__N__2ac5a961_37_flash_fwd_hdimdiff_fp16_split_sm90_cu_49158569_37076ignoreE
	.align		8
        /*0028*/ 	.dword	_ZN73_INTERNAL_2ac5a961_37_flash_fwd_hdimdiff_fp16_split_sm90_cu_49158569_37074cuda3std3__419piecewise_constructE
	.align		8
        /*0030*/ 	.dword	_ZN73_INTERNAL_2ac5a961_37_flash_fwd_hdimdiff_fp16_split_sm90_cu_49158569_37074cuda3std3__48in_placeE
	.align		8
        /*0038*/ 	.dword	_ZN73_INTERNAL_2ac5a961_37_flash_fwd_hdimdiff_fp16_split_sm90_cu_49158569_37074cuda3std6ranges3__45__cpo4swapE
	.align		8
        /*0040*/ 	.dword	_ZN73_INTERNAL_2ac5a961_37_flash_fwd_hdimdiff_fp16_split_sm90_cu_49158569_37074cuda3std6ranges3__45__cpo9iter_moveE
	.align		8
        /*0048*/ 	.dword	_ZN73_INTERNAL_2ac5a961_37_flash_fwd_hdimdiff_fp16_split_sm90_cu_49158569_37074cute7productE
	.align		8
        /*0050*/ 	.dword	_ZN73_INTERNAL_2ac5a961_37_flash_fwd_hdimdiff_fp16_split_sm90_cu_49158569_37074cute1_E


//--------------------- .text._ZN7cutlass13device_kernelIN5flash11enable_sm90INS1_16FlashAttnFwdSm90INS1_25CollectiveMainloopFwdSm90ILi2EN4cute5tupleIJNS5_1CILi1EEES8_S8_EEENS6_IJNS7_ILi128EEESA_NS7_ILi192EEEEEELi128ENS_6half_tEfNS_4arch4Sm90ELb0ELb0ELb0ELb0ELb0ELb0ELb0ELb1ELb1ELb1ELb1ELb0EEENS1_21CollectiveEpilogueFwdINS6_IJSA_SA_SA_EEES9_SD_SF_Li256ELb0ELb1ELb1ELb0EEENS1_19SingleTileSchedulerILb0ELb1ELb1ELi128EEEEEEEEEvNT_6ParamsE --------------------------
	.section	.text._ZN7cutlass13device_kernelIN5flash11enable_sm90INS1_16FlashAttnFwdSm90INS1_25CollectiveMainloopFwdSm90ILi2EN4cute5tupleIJNS5_1CILi1EEES8_S8_EEENS6_IJNS7_ILi128EEESA_NS7_ILi192EEEEEELi128ENS_6half_tEfNS_4arch4Sm90ELb0ELb0ELb0ELb0ELb0ELb0ELb0ELb1ELb1ELb1ELb1ELb0EEENS1_21CollectiveEpilogueFwdINS6_IJSA_SA_SA_EEES9_SD_SF_Li256ELb0ELb1ELb1ELb0EEENS1_19SingleTileSchedulerILb0ELb1ELb1ELi128EEEEEEEEEvNT_6ParamsE,"ax",@progbits
	.align	128
.text._ZN7cutlass13device_kernelIN5flash11enable_sm90INS1_16FlashAttnFwdSm90INS1_25CollectiveMainloopFwdSm90ILi2EN4cute5tupleIJNS5_1CILi1EEES8_S8_EEENS6_IJNS7_ILi128EEESA_NS7_ILi192EEEEEELi128ENS_6half_tEfNS_4arch4Sm90ELb0ELb0ELb0ELb0ELb0ELb0ELb0ELb1ELb1ELb1ELb1ELb0EEENS1_21CollectiveEpilogueFwdINS6_IJSA_SA_SA_EEES9_SD_SF_Li256ELb0ELb1ELb1ELb0EEENS1_19SingleTileSchedulerILb0ELb1ELb1ELi128EEEEEEEEEvNT_6ParamsE:
        .type           _ZN7cutlass13device_kernelIN5flash11enable_sm90INS1_16FlashAttnFwdSm90INS1_25CollectiveMainloopFwdSm90ILi2EN4cute5tupleIJNS5_1CILi1EEES8_S8_EEENS6_IJNS7_ILi128EEESA_NS7_ILi192EEEEEELi128ENS_6half_tEfNS_4arch4Sm90ELb0ELb0ELb0ELb0ELb0ELb0ELb0ELb1ELb1ELb1ELb1ELb0EEENS1_21CollectiveEpilogueFwdINS6_IJSA_SA_SA_EEES9_SD_SF_Li256ELb0ELb1ELb1ELb0EEENS1_19SingleTileSchedulerILb0ELb1ELb1ELi128EEEEEEEEEvNT_6ParamsE,@function
        .size           _ZN7cutlass13device_kernelIN5flash11enable_sm90INS1_16FlashAttnFwdSm90INS1_25CollectiveMainloopFwdSm90ILi2EN4cute5tupleIJNS5_1CILi1EEES8_S8_EEENS6_IJNS7_ILi128EEESA_NS7_ILi192EEEEEELi128ENS_6half_tEfNS_4arch4Sm90ELb0ELb0ELb0ELb0ELb0ELb0ELb0ELb1ELb1ELb1ELb1ELb0EEENS1_21CollectiveEpilogueFwdINS6_IJSA_SA_SA_EEES9_SD_SF_Li256ELb0ELb1ELb1ELb0EEENS1_19SingleTileSchedulerILb0ELb1ELb1ELi128EEEEEEEEEvNT_6ParamsE,(.L_x_45 - _ZN7cutlass13device_kernelIN5flash11enable_sm90INS1_16FlashAttnFwdSm90INS1_25CollectiveMainloopFwdSm90ILi2EN4cute5tupleIJNS5_1CILi1EEES8_S8_EEENS6_IJNS7_ILi128EEESA_NS7_ILi192EEEEEELi128ENS_6half_tEfNS_4arch4Sm90ELb0ELb0ELb0ELb0ELb0ELb0ELb0ELb1ELb1ELb1ELb1ELb0EEENS1_21CollectiveEpilogueFwdINS6_IJSA_SA_SA_EEES9_SD_SF_Li256ELb0ELb1ELb1ELb0EEENS1_19SingleTileSchedulerILb0ELb1ELb1ELi128EEEEEEEEEvNT_6ParamsE)
        .other          _ZN7cutlass13device_kernelIN5flash11enable_sm90INS1_16FlashAttnFwdSm90INS1_25CollectiveMainloopFwdSm90ILi2EN4cute5tupleIJNS5_1CILi1EEES8_S8_EEENS6_IJNS7_ILi128EEESA_NS7_ILi192EEEEEELi128ENS_6half_tEfNS_4arch4Sm90ELb0ELb0ELb0ELb0ELb0ELb0ELb0ELb1ELb1ELb1ELb1ELb0EEENS1_21CollectiveEpilogueFwdINS6_IJSA_SA_SA_EEES9_SD_SF_Li256ELb0ELb1ELb1ELb0EEENS1_19SingleTileSchedulerILb0ELb1ELb1ELi128EEEEEEEEEvNT_6ParamsE,@"STO_CUDA_ENTRY STV_DEFAULT"
_ZN7cutlass13device_kernelIN5flash11enable_sm90INS1_16FlashAttnFwdSm90INS1_25CollectiveMainloopFwdSm90ILi2EN4cute5tupleIJNS5_1CILi1EEES8_S8_EEENS6_IJNS7_ILi128EEESA_NS7_ILi192EEEEEELi128ENS_6half_tEfNS_4arch4Sm90ELb0ELb0ELb0ELb0ELb0ELb0ELb0ELb1ELb1ELb1ELb1ELb0EEENS1_21CollectiveEpilogueFwdINS6_IJSA_SA_SA_EEES9_SD_SF_Li256ELb0ELb1ELb1ELb0EEENS1_19SingleTileSchedulerILb0ELb1ELb1ELi128EEEEEEEEEvNT_6ParamsE:
[----:B------:R-:W-:Y:S01]  /*0000*/  LDC R1, c[0x0][0x37c] ;  /* 0x0000df00ff017b82 */ /* 0x000fe20000000800 */
[----:B------:R-:W-:Y:S05]  /*0010*/  EXIT ;  /* 0x000000000000794d */ /* 0x000fea0003800000 */
.L_x_0:
[----:B------:R-:W-:-:S00]  /*0020*/  BRA `(.L_x_0) ;  /* 0xfffffffc00fc7947 */ /* 0x000fc0000383ffff */
[----:B------:R-:W-:-:S00]  /*0030*/  NOP ;  /* 0x0000000000007918 */ /* 0x000fc00000000000 */
        /* <DEDUP_REMOVED lines=12> */
.L_x_45:


//--------------------- .text._ZN7cutlass13device_kernelIN5flash11enable_sm90INS1_16FlashAttnFwdSm90INS1_25CollectiveMainloopFwdSm90ILi2EN4cute5tupleIJNS5_1CILi1EEES8_S8_EEENS6_IJNS7_ILi128EEESA_NS7_ILi192EEEEEELi128ENS_6half_tEfNS_4arch4Sm90ELb0ELb0ELb0ELb1ELb0ELb0ELb0ELb1ELb1ELb1ELb1ELb0EEENS1_21CollectiveEpilogueFwdINS6_IJSA_SA_SA_EEES9_SD_SF_Li256ELb1ELb1ELb1ELb0EEENS1_36VarlenDynamicPersistentTileSchedulerILi128ELi128ELi256ELi128ELb1ELb1ELb1ELb0ELb1ELb1EEEEEEEEEvNT_6ParamsE --------------------------
	.section	.text._ZN7cutlass13device_kernelIN5flash11enable_sm90INS1_16FlashAttnFwdSm90INS1_25CollectiveMainloopFwdSm90ILi2EN4cute5tupleIJNS5_1CILi1EEES8_S8_EEENS6_IJNS7_ILi128EEESA_NS7_ILi192EEEEEELi128ENS_6half_tEfNS_4arch4Sm90ELb0ELb0ELb0ELb1ELb0ELb0ELb0ELb1ELb1ELb1ELb1ELb0EEENS1_21CollectiveEpilogueFwdINS6_IJSA_SA_SA_EEES9_SD_SF_Li256ELb1ELb1ELb1ELb0EEENS1_36VarlenDynamicPersistentTileSchedulerILi128ELi128ELi256ELi128ELb1ELb1ELb1ELb0ELb1ELb1EEEEEEEEEvNT_6ParamsE,"ax",@progbits
	.align	128
.text._ZN7cutlass13device_kernelIN5flash11enable_sm90INS1_16FlashAttnFwdSm90INS1_25CollectiveMainloopFwdSm90ILi2EN4cute5tupleIJNS5_1CILi1EEES8_S8_EEENS6_IJNS7_ILi128EEESA_NS7_ILi192EEEEEELi128ENS_6half_tEfNS_4arch4Sm90ELb0ELb0ELb0ELb1ELb0ELb0ELb0ELb1ELb1ELb1ELb1ELb0EEENS1_21CollectiveEpilogueFwdINS6_IJSA_SA_SA_EEES9_SD_SF_Li256ELb1ELb1ELb1ELb0EEENS1_36VarlenDynamicPersistentTileSchedulerILi128ELi128ELi256ELi128ELb1ELb1ELb1ELb0ELb1ELb1EEEEEEEEEvNT_6ParamsE:
        .type           _ZN7cutlass13device_kernelIN5flash11enable_sm90INS1_16FlashAttnFwdSm90INS1_25CollectiveMainloopFwdSm90ILi2EN4cute5tupleIJNS5_1CILi1EEES8_S8_EEENS6_IJNS7_ILi128EEESA_NS7_ILi192EEEEEELi128ENS_6half_tEfNS_4arch4Sm90ELb0ELb0ELb0ELb1ELb0ELb0ELb0ELb1ELb1ELb1ELb1ELb0EEENS1_21CollectiveEpilogueFwdINS6_IJSA_SA_SA_EEES9_SD_SF_Li256ELb1ELb1ELb1ELb0EEENS1_36VarlenDynamicPersistentTileSchedulerILi128ELi128ELi256ELi128ELb1ELb1ELb1ELb0ELb1ELb1EEEEEEEEEvNT_6ParamsE,@function
        .size           _ZN7cutlass13device_kernelIN5flash11enable_sm90INS1_16FlashAttnFwdSm90INS1_25CollectiveMainloopFwdSm90ILi2EN4cute5tupleIJNS5_1CILi1EEES8_S8_EEENS6_IJNS7_ILi128EEESA_NS7_ILi192EEEEEELi128ENS_6half_tEfNS_4arch4Sm90ELb0ELb0ELb0ELb1ELb0ELb0ELb0ELb1ELb1ELb1ELb1ELb0EEENS1_21CollectiveEpilogueFwdINS6_IJSA_SA_SA_EEES9_SD_SF_Li256ELb1ELb1ELb1ELb0EEENS1_36VarlenDynamicPersistentTileSchedulerILi128ELi128ELi256ELi128ELb1ELb1ELb1ELb0ELb1ELb1EEEEEEEEEvNT_6ParamsE,(.L_x_46 - _ZN7cutlass13device_kernelIN5flash11enable_sm90INS1_16FlashAttnFwdSm90INS1_25CollectiveMainloopFwdSm90ILi2EN4cute5tupleIJNS5_1CILi1EEES8_S8_EEENS6_IJNS7_ILi128EEESA_NS7_ILi192EEEEEELi128ENS_6half_tEfNS_4arch4Sm90ELb0ELb0ELb0ELb1ELb0ELb0ELb0ELb1ELb1ELb1ELb1ELb0EEENS1_21CollectiveEpilogueFwdINS6_IJSA_SA_SA_EEES9_SD_SF_Li256ELb1ELb1ELb1ELb0EEENS1_36VarlenDynamicPersistentTileSchedulerILi128ELi128ELi256ELi128ELb1ELb1ELb1ELb0ELb1ELb1EEEEEEEEEvNT_6ParamsE)
        .other          _ZN7cutlass13device_kernelIN5flash11enable_sm90INS1_16FlashAttnFwdSm90INS1_25CollectiveMainloopFwdSm90ILi2EN4cute5tupleIJNS5_1CILi1EEES8_S8_EEENS6_IJNS7_ILi128EEESA_NS7_ILi192EEEEEELi128ENS_6half_tEfNS_4arch4Sm90ELb0ELb0ELb0ELb1ELb0ELb0ELb0ELb1ELb1ELb1ELb1ELb0EEENS1_21CollectiveEpilogueFwdINS6_IJSA_SA_SA_EEES9_SD_SF_Li256ELb1ELb1ELb1ELb0EEENS1_36VarlenDynamicPersistentTileSchedulerILi128ELi128ELi256ELi128ELb1ELb1ELb1ELb0ELb1ELb1EEEEEEEEEvNT_6ParamsE,@"STO_CUDA_ENTRY STV_DEFAULT"
_ZN7cutlass13device_kernelIN5flash11enable_sm90INS1_16FlashAttnFwdSm90INS1_25CollectiveMainloopFwdSm90ILi2EN4cute5tupleIJNS5_1CILi1EEES8_S8_EEENS6_IJNS7_ILi128EEESA_NS7_ILi192EEEEEELi128ENS_6half_tEfNS_4arch4Sm90ELb0ELb0ELb0ELb1ELb0ELb0ELb0ELb1ELb1ELb1ELb1ELb0EEENS1_21CollectiveEpilogueFwdINS6_IJSA_SA_SA_EEES9_SD_SF_Li256ELb1ELb1ELb1ELb0EEENS1_36VarlenDynamicPersistentTileSchedulerILi128ELi128ELi256ELi128ELb1ELb1ELb1ELb0ELb1ELb1EEEEEEEEEvNT_6ParamsE:
[----:B------:R-:W-:Y:S01]  /*0000*/  LDC R1, c[0x0][0x37c] ;  /* 0x0000df00ff017b82 */ /* 0x000fe20000000800 */
[----:B------:R-:W-:Y:S05]  /*0010*/  EXIT ;  /* 0x000000000000794d */ /* 0x000fea0003800000 */
.L_x_1:
        /* <DEDUP_REMOVED lines=14> */
.L_x_46:


//--------------------- .text._ZN7cutlass13device_kernelIN5flash11enable_sm90INS1_16FlashAttnFwdSm90INS1_25CollectiveMainloopFwdSm90ILi2EN4cute5tupleIJNS5_1CILi1EEES8_S8_EEENS6_IJNS7_ILi128EEESA_NS7_ILi192EEEEEELi128ENS_6half_tEfNS_4arch4Sm90ELb0ELb0ELb0ELb1ELb0ELb1ELb0ELb1ELb1ELb1ELb1ELb0EEENS1_21CollectiveEpilogueFwdINS6_IJSA_SA_SA_EEES9_SD_SF_Li256ELb1ELb1ELb1ELb0EEENS1_36VarlenDynamicPersistentTileSchedulerILi128ELi128ELi256ELi128ELb1ELb1ELb1ELb0ELb1ELb1EEEEEEEEEvNT_6ParamsE --------------------------
	.section	.text._ZN7cutlass13device_kernelIN5flash11enable_sm90INS1_16FlashAttnFwdSm90INS1_25CollectiveMainloopFwdSm90ILi2EN4cute5tupleIJNS5_1CILi1EEES8_S8_EEENS6_IJNS7_ILi128EEESA_NS7_ILi192EEEEEELi128ENS_6half_tEfNS_4arch4Sm90ELb0ELb0ELb0ELb1ELb0ELb1ELb0ELb1ELb1ELb1ELb1ELb0EEENS1_21CollectiveEpilogueFwdINS6_IJSA_SA_SA_EEES9_SD_SF_Li256ELb1ELb1ELb1ELb0EEENS1_36VarlenDynamicPersistentTileSchedulerILi128ELi128ELi256ELi128ELb1ELb1ELb1ELb0ELb1ELb1EEEEEEEEEvNT_6ParamsE,"ax",@progbits
	.align	128
.text._ZN7cutlass13device_kernelIN5flash11enable_sm90INS1_16FlashAttnFwdSm90INS1_25CollectiveMainloopFwdSm90ILi2EN4cute5tupleIJNS5_1CILi1EEES8_S8_EEENS6_IJNS7_ILi128EEESA_NS7_ILi192EEEEEELi128ENS_6half_tEfNS_4arch4Sm90ELb0ELb0ELb0ELb1ELb0ELb1ELb0ELb1ELb1ELb1ELb1ELb0EEENS1_21CollectiveEpilogueFwdINS6_IJSA_SA_SA_EEES9_SD_SF_Li256ELb1ELb1ELb1ELb0EEENS1_36VarlenDynamicPersistentTileSchedulerILi128ELi128ELi256ELi128ELb1ELb1ELb1ELb0ELb1ELb1EEEEEEEEEvNT_6ParamsE:
        .type           _ZN7cutlass13device_kernelIN5flash11enable_sm90INS1_16FlashAttnFwdSm90INS1_25CollectiveMainloopFwdSm90ILi2EN4cute5tupleIJNS5_1CILi1EEES8_S8_EEENS6_IJNS7_ILi128EEESA_NS7_ILi192EEEEEELi128ENS_6half_tEfNS_4arch4Sm90ELb0ELb0ELb0ELb1ELb0ELb1ELb0ELb1ELb1ELb1ELb1ELb0EEENS1_21CollectiveEpilogueFwdINS6_IJSA_SA_SA_EEES9_SD_SF_Li256ELb1ELb1ELb1ELb0EEENS1_36VarlenDynamicPersistentTileSchedulerILi128ELi128ELi256ELi128ELb1ELb1ELb1ELb0ELb1ELb1EEEEEEEEEvNT_6ParamsE,@function
        .size           _ZN7cutlass13device_kernelIN5flash11enable_sm90INS1_16FlashAttnFwdSm90INS1_25CollectiveMainloopFwdSm90ILi2EN4cute5tupleIJNS5_1CILi1EEES8_S8_EEENS6_IJNS7_ILi128EEESA_NS7_ILi192EEEEEELi128ENS_6half_tEfNS_4arch4Sm90ELb0ELb0ELb0ELb1ELb0ELb1ELb0ELb1ELb1ELb1ELb1ELb0EEENS1_21CollectiveEpilogueFwdINS6_IJSA_SA_SA_EEES9_SD_SF_Li256ELb1ELb1ELb1ELb0EEENS1_36VarlenDynamicPersistentTileSchedulerILi128ELi128ELi256ELi128ELb1ELb1ELb1ELb0ELb1ELb1EEEEEEEEEvNT_6ParamsE,(.L_x_47 - _ZN7cutlass13device_kernelIN5flash11enable_sm90INS1_16FlashAttnFwdSm90INS1_25CollectiveMainloopFwdSm90ILi2EN4cute5tupleIJNS5_1CILi1EEES8_S8_EEENS6_IJNS7_ILi128EEESA_NS7_ILi192EEEEEELi128ENS_6half_tEfNS_4arch4Sm90ELb0ELb0ELb0ELb1ELb0ELb1ELb0ELb1ELb1ELb1ELb1ELb0EEENS1_21CollectiveEpilogueFwdINS6_IJSA_SA_SA_EEES9_SD_SF_Li256ELb1ELb1ELb1ELb0EEENS1_36VarlenDynamicPersistentTileSchedulerILi128ELi128ELi256ELi128ELb1ELb1ELb1ELb0ELb1ELb1EEEEEEEEEvNT_6ParamsE)
        .other          _ZN7cutlass13device_kernelIN5flash11enable_sm90INS1_16FlashAttnFwdSm90INS1_25CollectiveMainloopFwdSm90ILi2EN4cute5tupleIJNS5_1CILi1EEES8_S8_EEENS6_IJNS7_ILi128EEESA_NS7_ILi192EEEEEELi128ENS_6half_tEfNS_4arch4Sm90ELb0ELb0ELb0ELb1ELb0ELb1ELb0ELb1ELb1ELb1ELb1ELb0EEENS1_21CollectiveEpilogueFwdINS6_IJSA_SA_SA_EEES9_SD_SF_Li256ELb1ELb1ELb1ELb0EEENS1_36VarlenDynamicPersistentTileSchedulerILi128ELi128ELi256ELi128ELb1ELb1ELb1ELb0ELb1ELb1EEEEEEEEEvNT_6ParamsE,@"STO_CUDA_ENTRY STV_DEFAULT"
_ZN7cutlass13device_kernelIN5flash11enable_sm90INS1_16FlashAttnFwdSm90INS1_25CollectiveMainloopFwdSm90ILi2EN4cute5tupleIJNS5_1CILi1EEES8_S8_EEENS6_IJNS7_ILi128EEESA_NS7_ILi192EEEEEELi128ENS_6half_tEfNS_4arch4Sm90ELb0ELb0ELb0ELb1ELb0ELb1ELb0ELb1ELb1ELb1ELb1ELb0EEENS1_21CollectiveEpilogueFwdINS6_IJSA_SA_SA_EEES9_SD_SF_Li256ELb1ELb1ELb1ELb0EEENS1_36VarlenDynamicPersistentTileSchedulerILi128ELi128ELi256ELi128ELb1ELb1ELb1ELb0ELb1ELb1EEEEEEEEEvNT_6ParamsE:
[----:B------:R-:W-:Y:S01]  /*0000*/  LDC R1, c[0x0][0x37c] ;  /* 0x0000df00ff017b82 */ /* 0x000fe20000000800 */
[----:B------:R-:W-:Y:S05]  /*0010*/  EXIT ;  /* 0x000000000000794d */ /* 0x000fea0003800000 */
.L_x_2:
        /* <DEDUP_REMOVED lines=14> */
.L_x_47:


//--------------------- .text._ZN7cutlass13device_kernelIN5flash11enable_sm90INS1_16FlashAttnFwdSm90INS1_25CollectiveMainloopFwdSm90ILi2EN4cute5tupleIJNS5_1CILi1EEES8_S8_EEENS6_IJNS7_ILi128EEENS7_ILi96EEENS7_ILi192EEEEEELi128ENS_6half_tEfNS_4arch4Sm90ELb0ELb1ELb0ELb0ELb0ELb0ELb0ELb1ELb1ELb1ELb1ELb0EEENS1_21CollectiveEpilogueFwdINS6_IJSA_SA_SB_EEES9_SE_SG_Li256ELb0ELb1ELb1ELb0EEENS1_19SingleTileSchedulerILb0ELb1ELb1ELi128EEEEEEEEEvNT_6ParamsE --------------------------
	.section	.text._ZN7cutlass13device_kernelIN5flash11enable_sm90INS1_16FlashAttnFwdSm90INS1_25CollectiveMainloopFwdSm90ILi2EN4cute5tupleIJNS5_1CILi1EEES8_S8_EEENS6_IJNS7_ILi128EEENS7_ILi96EEENS7_ILi192EEEEEELi128ENS_6half_tEfNS_4arch4Sm90ELb0ELb1ELb0ELb0ELb0ELb0ELb0ELb1ELb1ELb1ELb1ELb0EEENS1_21CollectiveEpilogueFwdINS6_IJSA_SA_SB_EEES9_SE_SG_Li256ELb0ELb1ELb1ELb0EEENS1_19SingleTileSchedulerILb0ELb1ELb1ELi128EEEEEEEEEvNT_6ParamsE,"ax",@progbits
	.align	128
.text._ZN7cutlass13device_kernelIN5flash11enable_sm90INS1_16FlashAttnFwdSm90INS1_25CollectiveMainloopFwdSm90ILi2EN4cute5tupleIJNS5_1CILi1EEES8_S8_EEENS6_IJNS7_ILi128EEENS7_ILi96EEENS7_ILi192EEEEEELi128ENS_6half_tEfNS_4arch4Sm90ELb0ELb1ELb0ELb0ELb0ELb0ELb0ELb1ELb1ELb1ELb1ELb0EEENS1_21CollectiveEpilogueFwdINS6_IJSA_SA_SB_EEES9_SE_SG_Li256ELb0ELb1ELb1ELb0EEENS1_19SingleTileSchedulerILb0ELb1ELb1ELi128EEEEEEEEEvNT_6ParamsE:
        .type           _ZN7cutlass13device_kernelIN5flash11enable_sm90INS1_16FlashAttnFwdSm90INS1_25CollectiveMainloopFwdSm90ILi2EN4cute5tupleIJNS5_1CILi1EEES8_S8_EEENS6_IJNS7_ILi128EEENS7_ILi96EEENS7_ILi192EEEEEELi128ENS_6half_tEfNS_4arch4Sm90ELb0ELb1ELb0ELb0ELb0ELb0ELb0ELb1ELb1ELb1ELb1ELb0EEENS1_21CollectiveEpilogueFwdINS6_IJSA_SA_SB_EEES9_SE_SG_Li256ELb0ELb1ELb1ELb0EEENS1_19SingleTileSchedulerILb0ELb1ELb1ELi128EEEEEEEEEvNT_6ParamsE,@function
        .size           _ZN7cutlass13device_kernelIN5flash11enable_sm90INS1_16FlashAttnFwdSm90INS1_25CollectiveMainloopFwdSm90ILi2EN4cute5tupleIJNS5_1CILi1EEES8_S8_EEENS6_IJNS7_ILi128EEENS7_ILi96EEENS7_ILi192EEEEEELi128ENS_6half_tEfNS_4arch4Sm90ELb0ELb1ELb0ELb0ELb0ELb0ELb0ELb1ELb1ELb1ELb1ELb0EEENS1_21CollectiveEpilogueFwdINS6_IJSA_SA_SB_EEES9_SE_SG_Li256ELb0ELb1ELb1ELb0EEENS1_19SingleTileSchedulerILb0ELb1ELb1ELi128EEEEEEEEEvNT_6ParamsE,(.L_x_48 - _ZN7cutlass13device_kernelIN5flash11enable_sm90INS1_16FlashAttnFwdSm90INS1_25CollectiveMainloopFwdSm90ILi2EN4cute5tupleIJNS5_1CILi1EEES8_S8_EEENS6_IJNS7_ILi128EEENS7_ILi96EEENS7_ILi192EEEEEELi128ENS_6half_tEfNS_4arch4Sm90ELb0ELb1ELb0ELb0ELb0ELb0ELb0ELb1ELb1ELb1ELb1ELb0EEENS1_21CollectiveEpilogueFwdINS6_IJSA_SA_SB_EEES9_SE_SG_Li256ELb0ELb1ELb1ELb0EEENS1_19SingleTileSchedulerILb0ELb1ELb1ELi128EEEEEEEEEvNT_6ParamsE)
        .other          _ZN7cutlass13device_kernelIN5flash11enable_sm90INS1_16FlashAttnFwdSm90INS1_25CollectiveMainloopFwdSm90ILi2EN4cute5tupleIJNS5_1CILi1EEES8_S8_EEENS6_IJNS7_ILi128EEENS7_ILi96EEENS7_ILi192EEEEEELi128ENS_6half_tEfNS_4arch4Sm90ELb0ELb1ELb0ELb0ELb0ELb0ELb0ELb1ELb1ELb1ELb1ELb0EEENS1_21CollectiveEpilogueFwdINS6_IJSA_SA_SB_EEES9_SE_SG_Li256ELb0ELb1ELb1ELb0EEENS1_19SingleTileSchedulerILb0ELb1ELb1ELi128EEEEEEEEEvNT_6ParamsE,@"STO_CUDA_ENTRY STV_DEFAULT"
_ZN7cutlass13device_kernelIN5flash11enable_sm90INS1_16FlashAttnFwdSm90INS1_25CollectiveMainloopFwdSm90ILi2EN4cute5tupleIJNS5_1CILi1EEES8_S8_EEENS6_IJNS7_ILi128EEENS7_ILi96EEENS7_ILi192EEEEEELi128ENS_6half_tEfNS_4arch4Sm90ELb0ELb1ELb0ELb0ELb0ELb0ELb0ELb1ELb1ELb1ELb1ELb0EEENS1_21CollectiveEpilogueFwdINS6_IJSA_SA_SB_EEES9_SE_SG_Li256ELb0ELb1ELb1ELb0EEENS1_19SingleTileSchedulerILb0ELb1ELb1ELi128EEEEEEEEEvNT_6ParamsE:
[----:B------:R-:W-:Y:S01]  /*0000*/  LDC R1, c[0x0][0x37c] ;  /* 0x0000df00ff017b82 */ /* 0x000fe20000000800 */
[----:B------:R-:W-:Y:S05]  /*0010*/  EXIT ;  /* 0x000000000000794d */ /* 0x000fea0003800000 */
.L_x_3:
        /* <DEDUP_REMOVED lines=14> */
.L_x_48:


//--------------------- .text._ZN7cutlass13device_kernelIN5flash11enable_sm90INS1_16FlashAttnFwdSm90INS1_25CollectiveMainloopFwdSm90ILi2EN4cute5tupleIJNS5_1CILi1EEES8_S8_EEENS6_IJNS7_ILi128EEENS7_ILi96EEENS7_ILi192EEEEEELi128ENS_6half_tEfNS_4arch4Sm90ELb0ELb1ELb0ELb1ELb0ELb0ELb0ELb1ELb1ELb1ELb1ELb0EEENS1_21CollectiveEpilogueFwdINS6_IJSA_SA_SB_EEES9_SE_SG_Li256ELb1ELb1ELb1ELb0EEENS1_36VarlenDynamicPersistentTileSchedulerILi128ELi96ELi256ELi128ELb1ELb1ELb1ELb1ELb0ELb1EEEEEEEEEvNT_6ParamsE --------------------------
	.section	.text._ZN7cutlass13device_kernelIN5flash11enable_sm90INS1_16FlashAttnFwdSm90INS1_25CollectiveMainloopFwdSm90ILi2EN4cute5tupleIJNS5_1CILi1EEES8_S8_EEENS6_IJNS7_ILi128EEENS7_ILi96EEENS7_ILi192EEEEEELi128ENS_6half_tEfNS_4arch4Sm90ELb0ELb1ELb0ELb1ELb0ELb0ELb0ELb1ELb1ELb1ELb1ELb0EEENS1_21CollectiveEpilogueFwdINS6_IJSA_SA_SB_EEES9_SE_SG_Li256ELb1ELb1ELb1ELb0EEENS1_36VarlenDynamicPersistentTileSchedulerILi128ELi96ELi256ELi128ELb1ELb1ELb1ELb1ELb0ELb1EEEEEEEEEvNT_6ParamsE,"ax",@progbits
	.align	128
.text._ZN7cutlass13device_kernelIN5flash11enable_sm90INS1_16FlashAttnFwdSm90INS1_25CollectiveMainloopFwdSm90ILi2EN4cute5tupleIJNS5_1CILi1EEES8_S8_EEENS6_IJNS7_ILi128EEENS7_ILi96EEENS7_ILi192EEEEEELi128ENS_6half_tEfNS_4arch4Sm90ELb0ELb1ELb0ELb1ELb0ELb0ELb0ELb1ELb1ELb1ELb1ELb0EEENS1_21CollectiveEpilogueFwdINS6_IJSA_SA_SB_EEES9_SE_SG_Li256ELb1ELb1ELb1ELb0EEENS1_36VarlenDynamicPersistentTileSchedulerILi128ELi96ELi256ELi128ELb1ELb1ELb1ELb1ELb0ELb1EEEEEEEEEvNT_6ParamsE:
        .type           _ZN7cutlass13device_kernelIN5flash11enable_sm90INS1_16FlashAttnFwdSm90INS1_25CollectiveMainloopFwdSm90ILi2EN4cute5tupleIJNS5_1CILi1EEES8_S8_EEENS6_IJNS7_ILi128EEENS7_ILi96EEENS7_ILi192EEEEEELi128ENS_6half_tEfNS_4arch4Sm90ELb0ELb1ELb0ELb1ELb0ELb0ELb0ELb1ELb1ELb1ELb1ELb0EEENS1_21CollectiveEpilogueFwdINS6_IJSA_SA_SB_EEES9_SE_SG_Li256ELb1ELb1ELb1ELb0EEENS1_36VarlenDynamicPersistentTileSchedulerILi128ELi96ELi256ELi128ELb1ELb1ELb1ELb1ELb0ELb1EEEEEEEEEvNT_6ParamsE,@function
        .size           _ZN7cutlass13device_kernelIN5flash11enable_sm90INS1_16FlashAttnFwdSm90INS1_25CollectiveMainloopFwdSm90ILi2EN4cute5tupleIJNS5_1CILi1EEES8_S8_EEENS6_IJNS7_ILi128EEENS7_ILi96EEENS7_ILi192EEEEEELi128ENS_6half_tEfNS_4arch4Sm90ELb0ELb1ELb0ELb1ELb0ELb0ELb0ELb1ELb1ELb1ELb1ELb0EEENS1_21CollectiveEpilogueFwdINS6_IJSA_SA_SB_EEES9_SE_SG_Li256ELb1ELb1ELb1ELb0EEENS1_36VarlenDynamicPersistentTileSchedulerILi128ELi96ELi256ELi128ELb1ELb1ELb1ELb1ELb0ELb1EEEEEEEEEvNT_6ParamsE,(.L_x_49 - _ZN7cutlass13device_kernelIN5flash11enable_sm90INS1_16FlashAttnFwdSm90INS1_25CollectiveMainloopFwdSm90ILi2EN4cute5tupleIJNS5_1CILi1EEES8_S8_EEENS6_IJNS7_ILi128EEENS7_ILi96EEENS7_ILi192EEEEEELi128ENS_6half_tEfNS_4arch4Sm90ELb0ELb1ELb0ELb1ELb0ELb0ELb0ELb1ELb1ELb1ELb1ELb0EEENS1_21CollectiveEpilogueFwdINS6_IJSA_SA_SB_EEES9_SE_SG_Li256ELb1ELb1ELb1ELb0EEENS1_36VarlenDynamicPersistentTileSchedulerILi128ELi96ELi256ELi128ELb1ELb1ELb1ELb1ELb0ELb1EEEEEEEEEvNT_6ParamsE)
        .other          _ZN7cutlass13device_kernelIN5flash11enable_sm90INS1_16FlashAttnFwdSm90INS1_25CollectiveMainloopFwdSm90ILi2EN4cute5tupleIJNS5_1CILi1EEES8_S8_EEENS6_IJNS7_ILi128EEENS7_ILi96EEENS7_ILi192EEEEEELi128ENS_6half_tEfNS_4arch4Sm90ELb0ELb1ELb0ELb1ELb0ELb0ELb0ELb1ELb1ELb1ELb1ELb0EEENS1_21CollectiveEpilogueFwdINS6_IJSA_SA_SB_EEES9_SE_SG_Li256ELb1ELb1ELb1ELb0EEENS1_36VarlenDynamicPersistentTileSchedulerILi128ELi96ELi256ELi128ELb1ELb1ELb1ELb1ELb0ELb1EEEEEEEEEvNT_6ParamsE,@"STO_CUDA_ENTRY STV_DEFAULT"
_ZN7cutlass13device_kernelIN5flash11enable_sm90INS1_16FlashAttnFwdSm90INS1_25CollectiveMainloopFwdSm90ILi2EN4cute5tupleIJNS5_1CILi1EEES8_S8_EEENS6_IJNS7_ILi128EEENS7_ILi96EEENS7_ILi192EEEEEELi128ENS_6half_tEfNS_4arch4Sm90ELb0ELb1ELb0ELb1ELb0ELb0ELb0ELb1ELb1ELb1ELb1ELb0EEENS1_21CollectiveEpilogueFwdINS6_IJSA_SA_SB_EEES9_SE_SG_Li256ELb1ELb1ELb1ELb0EEENS1_36VarlenDynamicPersistentTileSchedulerILi128ELi96ELi256ELi128ELb1ELb1ELb1ELb1ELb0ELb1EEEEEEEEEvNT_6ParamsE:
[----:B------:R-:W-:Y:S01]  /*0000*/  LDC R1, c[0x0][0x37c] ;  /* 0x0000df00ff017b82 */ /* 0x000fe20000000800 */
[----:B------:R-:W-:Y:S05]  /*0010*/  EXIT ;  /* 0x000000000000794d */ /* 0x000fea0003800000 */
.L_x_4:
        /* <DEDUP_REMOVED lines=14> */
.L_x_49:


//--------------------- .text._ZN7cutlass13device_kernelIN5flash11enable_sm90INS1_16FlashAttnFwdSm90INS1_25CollectiveMainloopFwdSm90ILi2EN4cute5tupleIJNS5_1CILi1EEES8_S8_EEENS6_IJNS7_ILi128EEENS7_ILi96EEENS7_ILi192EEEEEELi128ENS_6half_tEfNS_4arch4Sm90ELb0ELb1ELb0ELb1ELb0ELb1ELb0ELb1ELb1ELb1ELb1ELb0EEENS1_21CollectiveEpilogueFwdINS6_IJSA_SA_SB_EEES9_SE_SG_Li256ELb1ELb1ELb1ELb0EEENS1_36VarlenDynamicPersistentTileSchedulerILi128ELi96ELi256ELi128ELb1ELb1ELb1ELb1ELb0ELb1EEEEEEEEEvNT_6ParamsE --------------------------
	.section	.text._ZN7cutlass13device_kernelIN5flash11enable_sm90INS1_16FlashAttnFwdSm90INS1_25CollectiveMainloopFwdSm90ILi2EN4cute5tupleIJNS5_1CILi1EEES8_S8_EEENS6_IJNS7_ILi128EEENS7_ILi96EEENS7_ILi192EEEEEELi128ENS_6half_tEfNS_4arch4Sm90ELb0ELb1ELb0ELb1ELb0ELb1ELb0ELb1ELb1ELb1ELb1ELb0EEENS1_21CollectiveEpilogueFwdINS6_IJSA_SA_SB_EEES9_SE_SG_Li256ELb1ELb1ELb1ELb0EEENS1_36VarlenDynamicPersistentTileSchedulerILi128ELi96ELi256ELi128ELb1ELb1ELb1ELb1ELb0ELb1EEEEEEEEEvNT_6ParamsE,"ax",@progbits
	.align	128
.text._ZN7cutlass13device_kernelIN5flash11enable_sm90INS1_16FlashAttnFwdSm90INS1_25CollectiveMainloopFwdSm90ILi2EN4cute5tupleIJNS5_1CILi1EEES8_S8_EEENS6_IJNS7_ILi128EEENS7_ILi96EEENS7_ILi192EEEEEELi128ENS_6half_tEfNS_4arch4Sm90ELb0ELb1ELb0ELb1ELb0ELb1ELb0ELb1ELb1ELb1ELb1ELb0EEENS1_21CollectiveEpilogueFwdINS6_IJSA_SA_SB_EEES9_SE_SG_Li256ELb1ELb1ELb1ELb0EEENS1_36VarlenDynamicPersistentTileSchedulerILi128ELi96ELi256ELi128ELb1ELb1ELb1ELb1ELb0ELb1EEEEEEEEEvNT_6ParamsE:
        .type           _ZN7cutlass13device_kernelIN5flash11enable_sm90INS1_16FlashAttnFwdSm90INS1_25CollectiveMainloopFwdSm90ILi2EN4cute5tupleIJNS5_1CILi1EEES8_S8_EEENS6_IJNS7_ILi128EEENS7_ILi96EEENS7_ILi192EEEEEELi128ENS_6half_tEfNS_4arch4Sm90ELb0ELb1ELb0ELb1ELb0ELb1ELb0ELb1ELb1ELb1ELb1ELb0EEENS1_21CollectiveEpilogueFwdINS6_IJSA_SA_SB_EEES9_SE_SG_Li256ELb1ELb1ELb1ELb0EEENS1_36VarlenDynamicPersistentTileSchedulerILi128ELi96ELi256ELi128ELb1ELb1ELb1ELb1ELb0ELb1EEEEEEEEEvNT_6ParamsE,@function
        .size           _ZN7cutlass13device_kernelIN5flash11enable_sm90INS1_16FlashAttnFwdSm90INS1_25CollectiveMainloopFwdSm90ILi2EN4cute5tupleIJNS5_1CILi1EEES8_S8_EEENS6_IJNS7_ILi128EEENS7_ILi96EEENS7_ILi192EEEEEELi128ENS_6half_tEfNS_4arch4Sm90ELb0ELb1ELb0ELb1ELb0ELb1ELb0ELb1ELb1ELb1ELb1ELb0EEENS1_21CollectiveEpilogueFwdINS6_IJSA_SA_SB_EEES9_SE_SG_Li256ELb1ELb1ELb1ELb0EEENS1_36VarlenDynamicPersistentTileSchedulerILi128ELi96ELi256ELi128ELb1ELb1ELb1ELb1ELb0ELb1EEEEEEEEEvNT_6ParamsE,(.L_x_50 - _ZN7cutlass13device_kernelIN5flash11enable_sm90INS1_16FlashAttnFwdSm90INS1_25CollectiveMainloopFwdSm90ILi2EN4cute5tupleIJNS5_1CILi1EEES8_S8_EEENS6_IJNS7_ILi128EEENS7_ILi96EEENS7_ILi192EEEEEELi128ENS_6half_tEfNS_4arch4Sm90ELb0ELb1ELb0ELb1ELb0ELb1ELb0ELb1ELb1ELb1ELb1ELb0EEENS1_21CollectiveEpilogueFwdINS6_IJSA_SA_SB_EEES9_SE_SG_Li256ELb1ELb1ELb1ELb0EEENS1_36VarlenDynamicPersistentTileSchedulerILi128ELi96ELi256ELi128ELb1ELb1ELb1ELb1ELb0ELb1EEEEEEEEEvNT_6ParamsE)
        .other          _ZN7cutlass13device_kernelIN5flash11enable_sm90INS1_16FlashAttnFwdSm90INS1_25CollectiveMainloopFwdSm90ILi2EN4cute5tupleIJNS5_1CILi1EEES8_S8_EEENS6_IJNS7_ILi128EEENS7_ILi96EEENS7_ILi192EEEEEELi128ENS_6half_tEfNS_4arch4Sm90ELb0ELb1ELb0ELb1ELb0ELb1ELb0ELb1ELb1ELb1ELb1ELb0EEENS1_21CollectiveEpilogueFwdINS6_IJSA_SA_SB_EEES9_SE_SG_Li256ELb1ELb1ELb1ELb0EEENS1_36VarlenDynamicPersistentTileSchedulerILi128ELi96ELi256ELi128ELb1ELb1ELb1ELb1ELb0ELb1EEEEEEEEEvNT_6ParamsE,@"STO_CUDA_ENTRY STV_DEFAULT"
_ZN7cutlass13device_kernelIN5flash11enable_sm90INS1_16FlashAttnFwdSm90INS1_25CollectiveMainloopFwdSm90ILi2EN4cute5tupleIJNS5_1CILi1EEES8_S8_EEENS6_IJNS7_ILi128EEENS7_ILi96EEENS7_ILi192EEEEEELi128ENS_6half_tEfNS_4arch4Sm90ELb0ELb1ELb0ELb1ELb0ELb1ELb0ELb1ELb1ELb1ELb1ELb0EEENS1_21CollectiveEpilogueFwdINS6_IJSA_SA_SB_EEES9_SE_SG_Li256ELb1ELb1ELb1ELb0EEENS1_36VarlenDynamicPersistentTileSchedulerILi128ELi96ELi256ELi128ELb1ELb1ELb1ELb1ELb0ELb1EEEEEEEEEvNT_6ParamsE:
[----:B------:R-:W-:Y:S01]  /*0000*/  LDC R1, c[0x0][0x37c] ;  /* 0x0000df00ff017b82 */ /* 0x000fe20000000800 */
[----:B------:R-:W-:Y:S05]  /*0010*/  EXIT ;  /* 0x000000000000794d */ /* 0x000fea0003800000 */
.L_x_5:
        /* <DEDUP_REMOVED lines=14> */
.L_x_50:


//--------------------- .text._ZN7cutlass13device_kernelIN5flash11enable_sm90INS1_16FlashAttnFwdSm90INS1_25CollectiveMainloopFwdSm90ILi2EN4cute5tupleIJNS5_1CILi1EEES8_S8_EEENS6_IJNS7_ILi128EEESA_NS7_ILi192EEEEEELi128ENS_6half_tEfNS_4arch4Sm90ELb1ELb0ELb0ELb0ELb0ELb0ELb0ELb1ELb1ELb1ELb1ELb0EEENS1_21CollectiveEpilogueFwdINS6_IJSA_SA_SA_EEES9_SD_SF_Li256ELb0ELb1ELb1ELb0EEENS1_19SingleTileSchedulerILb0ELb1ELb1ELi128EEEEEEEEEvNT_6ParamsE --------------------------
	.section	.text._ZN7cutlass13device_kernelIN5flash11enable_sm90INS1_16FlashAttnFwdSm90INS1_25CollectiveMainloopFwdSm90ILi2EN4cute5tupleIJNS5_1CILi1EEES8_S8_EEENS6_IJNS7_ILi128EEESA_NS7_ILi192EEEEEELi128ENS_6half_tEfNS_4arch4Sm90ELb1ELb0ELb0ELb0ELb0ELb0ELb0ELb1ELb1ELb1ELb1ELb0EEENS1_21CollectiveEpilogueFwdINS6_IJSA_SA_SA_EEES9_SD_SF_Li256ELb0ELb1ELb1ELb0EEENS1_19SingleTileSchedulerILb0ELb1ELb1ELi128EEEEEEEEEvNT_6ParamsE,"ax",@progbits
	.align	128
.text._ZN7cutlass13device_kernelIN5flash11enable_sm90INS1_16FlashAttnFwdSm90INS1_25CollectiveMainloopFwdSm90ILi2EN4cute5tupleIJNS5_1CILi1EEES8_S8_EEENS6_IJNS7_ILi128EEESA_NS7_ILi192EEEEEELi128ENS_6half_tEfNS_4arch4Sm90ELb1ELb0ELb0ELb0ELb0ELb0ELb0ELb1ELb1ELb1ELb1ELb0EEENS1_21CollectiveEpilogueFwdINS6_IJSA_SA_SA_EEES9_SD_SF_Li256ELb0ELb1ELb1ELb0EEENS1_19SingleTileSchedulerILb0ELb1ELb1ELi128EEEEEEEEEvNT_6ParamsE:
        .type           _ZN7cutlass13device_kernelIN5flash11enable_sm90INS1_16FlashAttnFwdSm90INS1_25CollectiveMainloopFwdSm90ILi2EN4cute5tupleIJNS5_1CILi1EEES8_S8_EEENS6_IJNS7_ILi128EEESA_NS7_ILi192EEEEEELi128ENS_6half_tEfNS_4arch4Sm90ELb1ELb0ELb0ELb0ELb0ELb0ELb0ELb1ELb1ELb1ELb1ELb0EEENS1_21CollectiveEpilogueFwdINS6_IJSA_SA_SA_EEES9_SD_SF_Li256ELb0ELb1ELb1ELb0EEENS1_19SingleTileSchedulerILb0ELb1ELb1ELi128EEEEEEEEEvNT_6ParamsE,@function
        .size           _ZN7cutlass13device_kernelIN5flash11enable_sm90INS1_16FlashAttnFwdSm90INS1_25CollectiveMainloopFwdSm90ILi2EN4cute5tupleIJNS5_1CILi1EEES8_S8_EEENS6_IJNS7_ILi128EEESA_NS7_ILi192EEEEEELi128ENS_6half_tEfNS_4arch4Sm90ELb1ELb0ELb0ELb0ELb0ELb0ELb0ELb1ELb1ELb1ELb1ELb0EEENS1_21CollectiveEpilogueFwdINS6_IJSA_SA_SA_EEES9_SD_SF_Li256ELb0ELb1ELb1ELb0EEENS1_19SingleTileSchedulerILb0ELb1ELb1ELi128EEEEEEEEEvNT_6ParamsE,(.L_x_51 - _ZN7cutlass13device_kernelIN5flash11enable_sm90INS1_16FlashAttnFwdSm90INS1_25CollectiveMainloopFwdSm90ILi2EN4cute5tupleIJNS5_1CILi1EEES8_S8_EEENS6_IJNS7_ILi128EEESA_NS7_ILi192EEEEEELi128ENS_6half_tEfNS_4arch4Sm90ELb1ELb0ELb0ELb0ELb0ELb0ELb0ELb1ELb1ELb1ELb1ELb0EEENS1_21CollectiveEpilogueFwdINS6_IJSA_SA_SA_EEES9_SD_SF_Li256ELb0ELb1ELb1ELb0EEENS1_19SingleTileSchedulerILb0ELb1ELb1ELi128EEEEEEEEEvNT_6ParamsE)
        .other          _ZN7cutlass13device_kernelIN5flash11enable_sm90INS1_16FlashAttnFwdSm90INS1_25CollectiveMainloopFwdSm90ILi2EN4cute5tupleIJNS5_1CILi1EEES8_S8_EEENS6_IJNS7_ILi128EEESA_NS7_ILi192EEEEEELi128ENS_6half_tEfNS_4arch4Sm90ELb1ELb0ELb0ELb0ELb0ELb0ELb0ELb1ELb1ELb1ELb1ELb0EEENS1_21CollectiveEpilogueFwdINS6_IJSA_SA_SA_EEES9_SD_SF_Li256ELb0ELb1ELb1ELb0EEENS1_19SingleTileSchedulerILb0ELb1ELb1ELi128EEEEEEEEEvNT_6ParamsE,@"STO_CUDA_ENTRY STV_DEFAULT"
_ZN7cutlass13device_kernelIN5flash11enable_sm90INS1_16FlashAttnFwdSm90INS1_25CollectiveMainloopFwdSm90ILi2EN4cute5tupleIJNS5_1CILi1EEES8_S8_EEENS6_IJNS7_ILi128EEESA_NS7_ILi192EEEEEELi128ENS_6half_tEfNS_4arch4Sm90ELb1ELb0ELb0ELb0ELb0ELb0ELb0ELb1ELb1ELb1ELb1ELb0EEENS1_21CollectiveEpilogueFwdINS6_IJSA_SA_SA_EEES9_SD_SF_Li256ELb0ELb1ELb1ELb0EEENS1_19SingleTileSchedulerILb0ELb1ELb1ELi128EEEEEEEEEvNT_6ParamsE:
[----:B------:R-:W-:Y:S01]  /*0000*/  LDC R1, c[0x0][0x37c] ;  /* 0x0000df00ff017b82 */ /* 0x000fe20000000800 */
[----:B------:R-:W-:Y:S05]  /*0010*/  EXIT ;  /* 0x000000000000794d */ /* 0x000fea0003800000 */
.L_x_6:
        /* <DEDUP_REMOVED lines=14> */
.L_x_51:


//--------------------- .text._ZN7cutlass13device_kernelIN5flash11enable_sm90INS1_16FlashAttnFwdSm90INS1_25CollectiveMainloopFwdSm90ILi2EN4cute5tupleIJNS5_1CILi1EEES8_S8_EEENS6_IJNS7_ILi128EEESA_NS7_ILi192EEEEEELi128ENS_6half_tEfNS_4arch4Sm90ELb1ELb0ELb0ELb1ELb0ELb0ELb0ELb1ELb1ELb1ELb1ELb0EEENS1_21CollectiveEpilogueFwdINS6_IJSA_SA_SA_EEES9_SD_SF_Li256ELb1ELb1ELb1ELb0EEENS1_36VarlenDynamicPersistentTileSchedulerILi128ELi128ELi256ELi128ELb1ELb1ELb1ELb1ELb1ELb1EEEEEEEEEvNT_6ParamsE --------------------------
	.section	.text._ZN7cutlass13device_kernelIN5flash11enable_sm90INS1_16FlashAttnFwdSm90INS1_25CollectiveMainloopFwdSm90ILi2EN4cute5tupleIJNS5_1CILi1EEES8_S8_EEENS6_IJNS7_ILi128EEESA_NS7_ILi192EEEEEELi128ENS_6half_tEfNS_4arch4Sm90ELb1ELb0ELb0ELb1ELb0ELb0ELb0ELb1ELb1ELb1ELb1ELb0EEENS1_21CollectiveEpilogueFwdINS6_IJSA_SA_SA_EEES9_SD_SF_Li256ELb1ELb1ELb1ELb0EEENS1_36VarlenDynamicPersistentTileSchedulerILi128ELi128ELi256ELi128ELb1ELb1ELb1ELb1ELb1ELb1EEEEEEEEEvNT_6ParamsE,"ax",@progbits
	.align	128
.text._ZN7cutlass13device_kernelIN5flash11enable_sm90INS1_16FlashAttnFwdSm90INS1_25CollectiveMainloopFwdSm90ILi2EN4cute5tupleIJNS5_1CILi1EEES8_S8_EEENS6_IJNS7_ILi128EEESA_NS7_ILi192EEEEEELi128ENS_6half_tEfNS_4arch4Sm90ELb1ELb0ELb0ELb1ELb0ELb0ELb0ELb1ELb1ELb1ELb1ELb0EEENS1_21CollectiveEpilogueFwdINS6_IJSA_SA_SA_EEES9_SD_SF_Li256ELb1ELb1ELb1ELb0EEENS1_36VarlenDynamicPersistentTileSchedulerILi128ELi128ELi256ELi128ELb1ELb1ELb1ELb1ELb1ELb1EEEEEEEEEvNT_6ParamsE:
        .type           _ZN7cutlass13device_kernelIN5flash11enable_sm90INS1_16FlashAttnFwdSm90INS1_25CollectiveMainloopFwdSm90ILi2EN4cute5tupleIJNS5_1CILi1EEES8_S8_EEENS6_IJNS7_ILi128EEESA_NS7_ILi192EEEEEELi128ENS_6half_tEfNS_4arch4Sm90ELb1ELb0ELb0ELb1ELb0ELb0ELb0ELb1ELb1ELb1ELb1ELb0EEENS1_21CollectiveEpilogueFwdINS6_IJSA_SA_SA_EEES9_SD_SF_Li256ELb1ELb1ELb1ELb0EEENS1_36VarlenDynamicPersistentTileSchedulerILi128ELi128ELi256ELi128ELb1ELb1ELb1ELb1ELb1ELb1EEEEEEEEEvNT_6ParamsE,@function
        .size           _ZN7cutlass13device_kernelIN5flash11enable_sm90INS1_16FlashAttnFwdSm90INS1_25CollectiveMainloopFwdSm90ILi2EN4cute5tupleIJNS5_1CILi1EEES8_S8_EEENS6_IJNS7_ILi128EEESA_NS7_ILi192EEEEEELi128ENS_6half_tEfNS_4arch4Sm90ELb1ELb0ELb0ELb1ELb0ELb0ELb0ELb1ELb1ELb1ELb1ELb0EEENS1_21CollectiveEpilogueFwdINS6_IJSA_SA_SA_EEES9_SD_SF_Li256ELb1ELb1ELb1ELb0EEENS1_36VarlenDynamicPersistentTileSchedulerILi128ELi128ELi256ELi128ELb1ELb1ELb1ELb1ELb1ELb1EEEEEEEEEvNT_6ParamsE,(.L_x_52 - _ZN7cutlass13device_kernelIN5flash11enable_sm90INS1_16FlashAttnFwdSm90INS1_25CollectiveMainloopFwdSm90ILi2EN4cute5tupleIJNS5_1CILi1EEES8_S8_EEENS6_IJNS7_ILi128EEESA_NS7_ILi192EEEEEELi128ENS_6half_tEfNS_4arch4Sm90ELb1ELb0ELb0ELb1ELb0ELb0ELb0ELb1ELb1ELb1ELb1ELb0EEENS1_21CollectiveEpilogueFwdINS6_IJSA_SA_SA_EEES9_SD_SF_Li256ELb1ELb1ELb1ELb0EEENS1_36VarlenDynamicPersistentTileSchedulerILi128ELi128ELi256ELi128ELb1ELb1ELb1ELb1ELb1ELb1EEEEEEEEEvNT_6ParamsE)
        .other          _ZN7cutlass13device_kernelIN5flash11enable_sm90INS1_16FlashAttnFwdSm90INS1_25CollectiveMainloopFwdSm90ILi2EN4cute5tupleIJNS5_1CILi1EEES8_S8_EEENS6_IJNS7_ILi128EEESA_NS7_ILi192EEEEEELi128ENS_6half_tEfNS_4arch4Sm90ELb1ELb0ELb0ELb1ELb0ELb0ELb0ELb1ELb1ELb1ELb1ELb0EEENS1_21CollectiveEpilogueFwdINS6_IJSA_SA_SA_EEES9_SD_SF_Li256ELb1ELb1ELb1ELb0EEENS1_36VarlenDynamicPersistentTileSchedulerILi128ELi128ELi256ELi128ELb1ELb1ELb1ELb1ELb1ELb1EEEEEEEEEvNT_6ParamsE,@"STO_CUDA_ENTRY STV_DEFAULT"
_ZN7cutlass13device_kernelIN5flash11enable_sm90INS1_16FlashAttnFwdSm90INS1_25CollectiveMainloopFwdSm90ILi2EN4cute5tupleIJNS5_1CILi1EEES8_S8_EEENS6_IJNS7_ILi128EEESA_NS7_ILi192EEEEEELi128ENS_6half_tEfNS_4arch4Sm90ELb1ELb0ELb0ELb1ELb0ELb0ELb0ELb1ELb1ELb1ELb1ELb0EEENS1_21CollectiveEpilogueFwdINS6_IJSA_SA_SA_EEES9_SD_SF_Li256ELb1ELb1ELb1ELb0EEENS1_36VarlenDynamicPersistentTileSchedulerILi128ELi128ELi256ELi128ELb1ELb1ELb1ELb1ELb1ELb1EEEEEEEEEvNT_6ParamsE:
[----:B------:R-:W-:Y:S01]  /*0000*/  LDC R1, c[0x0][0x37c] ;  /* 0x0000df00ff017b82 */ /* 0x000fe20000000800 */
[----:B------:R-:W-:Y:S05]  /*0010*/  EXIT ;  /* 0x000000000000794d */ /* 0x000fea0003800000 */
.L_x_7:
        /* <DEDUP_REMOVED lines=14> */
.L_x_52:


//--------------------- .text._ZN7cutlass13device_kernelIN5flash11enable_sm90INS1_16FlashAttnFwdSm90INS1_25CollectiveMainloopFwdSm90ILi2EN4cute5tupleIJNS5_1CILi1EEES8_S8_EEENS6_IJNS7_ILi128EEESA_NS7_ILi192EEEEEELi128ENS_6half_tEfNS_4arch4Sm90ELb1ELb0ELb0ELb1ELb0ELb1ELb0ELb1ELb1ELb1ELb1ELb0EEENS1_21CollectiveEpilogueFwdINS6_IJSA_SA_SA_EEES9_SD_SF_Li256ELb1ELb1ELb1ELb0EEENS1_36VarlenDynamicPersistentTileSchedulerILi128ELi128ELi256ELi128ELb1ELb1ELb1ELb1ELb1ELb1EEEEEEEEEvNT_6ParamsE --------------------------
	.section	.text._ZN7cutlass13device_kernelIN5flash11enable_sm90INS1_16FlashAttnFwdSm90INS1_25CollectiveMainloopFwdSm90ILi2EN4cute5tupleIJNS5_1CILi1EEES8_S8_EEENS6_IJNS7_ILi128EEESA_NS7_ILi192EEEEEELi128ENS_6half_tEfNS_4arch4Sm90ELb1ELb0ELb0ELb1ELb0ELb1ELb0ELb1ELb1ELb1ELb1ELb0EEENS1_21CollectiveEpilogueFwdINS6_IJSA_SA_SA_EEES9_SD_SF_Li256ELb1ELb1ELb1ELb0EEENS1_36VarlenDynamicPersistentTileSchedulerILi128ELi128ELi256ELi128ELb1ELb1ELb1ELb1ELb1ELb1EEEEEEEEEvNT_6ParamsE,"ax",@progbits
	.align	128
.text._ZN7cutlass13device_kernelIN5flash11enable_sm90INS1_16FlashAttnFwdSm90INS1_25CollectiveMainloopFwdSm90ILi2EN4cute5tupleIJNS5_1CILi1EEES8_S8_EEENS6_IJNS7_ILi128EEESA_NS7_ILi192EEEEEELi128ENS_6half_tEfNS_4arch4Sm90ELb1ELb0ELb0ELb1ELb0ELb1ELb0ELb1ELb1ELb1ELb1ELb0EEENS1_21CollectiveEpilogueFwdINS6_IJSA_SA_SA_EEES9_SD_SF_Li256ELb1ELb1ELb1ELb0EEENS1_36VarlenDynamicPersistentTileSchedulerILi128ELi128ELi256ELi128ELb1ELb1ELb1ELb1ELb1ELb1EEEEEEEEEvNT_6ParamsE:
        .type           _ZN7cutlass13device_kernelIN5flash11enable_sm90INS1_16FlashAttnFwdSm90INS1_25CollectiveMainloopFwdSm90ILi2EN4cute5tupleIJNS5_1CILi1EEES8_S8_EEENS6_IJNS7_ILi128EEESA_NS7_ILi192EEEEEELi128ENS_6half_tEfNS_4arch4Sm90ELb1ELb0ELb0ELb1ELb0ELb1ELb0ELb1ELb1ELb1ELb1ELb0EEENS1_21CollectiveEpilogueFwdINS6_IJSA_SA_SA_EEES9_SD_SF_Li256ELb1ELb1ELb1ELb0EEENS1_36VarlenDynamicPersistentTileSchedulerILi128ELi128ELi256ELi128ELb1ELb1ELb1ELb1ELb1ELb1EEEEEEEEEvNT_6ParamsE,@function
        .size           _ZN7cutlass13device_kernelIN5flash11enable_sm90INS1_16FlashAttnFwdSm90INS1_25CollectiveMainloopFwdSm90ILi2EN4cute5tupleIJNS5_1CILi1EEES8_S8_EEENS6_IJNS7_ILi128EEESA_NS7_ILi192EEEEEELi128ENS_6half_tEfNS_4arch4Sm90ELb1ELb0ELb0ELb1ELb0ELb1ELb0ELb1ELb1ELb1ELb1ELb0EEENS1_21CollectiveEpilogueFwdINS6_IJSA_SA_SA_EEES9_SD_SF_Li256ELb1ELb1ELb1ELb0EEENS1_36VarlenDynamicPersistentTileSchedulerILi128ELi128ELi256ELi128ELb1ELb1ELb1ELb1ELb1ELb1EEEEEEEEEvNT_6ParamsE,(.L_x_53 - _ZN7cutlass13device_kernelIN5flash11enable_sm90INS1_16FlashAttnFwdSm90INS1_25CollectiveMainloopFwdSm90ILi2EN4cute5tupleIJNS5_1CILi1EEES8_S8_EEENS6_IJNS7_ILi128EEESA_NS7_ILi192EEEEEELi128ENS_6half_tEfNS_4arch4Sm90ELb1ELb0ELb0ELb1ELb0ELb1ELb0ELb1ELb1ELb1ELb1ELb0EEENS1_21CollectiveEpilogueFwdINS6_IJSA_SA_SA_EEES9_SD_SF_Li256ELb1ELb1ELb1ELb0EEENS1_36VarlenDynamicPersistentTileSchedulerILi128ELi128ELi256ELi128ELb1ELb1ELb1ELb1ELb1ELb1EEEEEEEEEvNT_6ParamsE)
        .other          _ZN7cutlass13device_kernelIN5flash11enable_sm90INS1_16FlashAttnFwdSm90INS1_25CollectiveMainloopFwdSm90ILi2EN4cute5tupleIJNS5_1CILi1EEES8_S8_EEENS6_IJNS7_ILi128EEESA_NS7_ILi192EEEEEELi128ENS_6half_tEfNS_4arch4Sm90ELb1ELb0ELb0ELb1ELb0ELb1ELb0ELb1ELb1ELb1ELb1ELb0EEENS1_21CollectiveEpilogueFwdINS6_IJSA_SA_SA_EEES9_SD_SF_Li256ELb1ELb1ELb1ELb0EEENS1_36VarlenDynamicPersistentTileSchedulerILi128ELi128ELi256ELi128ELb1ELb1ELb1ELb1ELb1ELb1EEEEEEEEEvNT_6ParamsE,@"STO_CUDA_ENTRY STV_DEFAULT"
_ZN7cutlass13device_kernelIN5flash11enable_sm90INS1_16FlashAttnFwdSm90INS1_25CollectiveMainloopFwdSm90ILi2EN4cute5tupleIJNS5_1CILi1EEES8_S8_EEENS6_IJNS7_ILi128EEESA_NS7_ILi192EEEEEELi128ENS_6half_tEfNS_4arch4Sm90ELb1ELb0ELb0ELb1ELb0ELb1ELb0ELb1ELb1ELb1ELb1ELb0EEENS1_21CollectiveEpilogueFwdINS6_IJSA_SA_SA_EEES9_SD_SF_Li256ELb1ELb1ELb1ELb0EEENS1_36VarlenDynamicPersistentTileSchedulerILi128ELi128ELi256ELi128ELb1ELb1ELb1ELb1ELb1ELb1EEEEEEEEEvNT_6ParamsE:
[----:B------:R-:W-:Y:S01]  /*0000*/  LDC R1, c[0x0][0x37c] ;  /* 0x0000df00ff017b82 */ /* 0x000fe20000000800 */
[----:B------:R-:W-:Y:S05]  /*0010*/  EXIT ;  /* 0x000000000000794d */ /* 0x000fea0003800000 */
.L_x_8:
        /* <DEDUP_REMOVED lines=14> */
.L_x_53:


//--------------------- .text._ZN7cutlass13device_kernelIN5flash11enable_sm90INS1_16FlashAttnFwdSm90INS1_25CollectiveMainloopFwdSm90ILi2EN4cute5tupleIJNS5_1CILi1EEES8_S8_EEENS6_IJNS7_ILi64EEESA_SA_EEELi512ENS_6half_tEfNS_4arch4Sm90ELb0ELb0ELb0ELb0ELb0ELb0ELb0ELb0ELb0ELb1ELb1ELb0EEENS1_21CollectiveEpilogueFwdINS6_IJSA_NS7_ILi512EEESA_EEES9_SC_SE_Li256ELb0ELb1ELb1ELb0EEENS1_19SingleTileSchedulerILb0ELb1ELb1ELi64EEEEEEEEEvNT_6ParamsE --------------------------
	.section	.text._ZN7cutlass13device_kernelIN5flash11enable_sm90INS1_16FlashAttnFwdSm90INS1_25CollectiveMainloopFwdSm90ILi2EN4cute5tupleIJNS5_1CILi1EEES8_S8_EEENS6_IJNS7_ILi64EEESA_SA_EEELi512ENS_6half_tEfNS_4arch4Sm90ELb0ELb0ELb0ELb0ELb0ELb0ELb0ELb0ELb0ELb1ELb1ELb0EEENS1_21CollectiveEpilogueFwdINS6_IJSA_NS7_ILi512EEESA_EEES9_SC_SE_Li256ELb0ELb1ELb1ELb0EEENS1_19SingleTileSchedulerILb0ELb1ELb1ELi64EEEEEEEEEvNT_6ParamsE,"ax",@progbits
	.align	128
.text._ZN7cutlass13device_kernelIN5flash11enable_sm90INS1_16FlashAttnFwdSm90INS1_25CollectiveMainloopFwdSm90ILi2EN4cute5tupleIJNS5_1CILi1EEES8_S8_EEENS6_IJNS7_ILi64EEESA_SA_EEELi512ENS_6half_tEfNS_4arch4Sm90ELb0ELb0ELb0ELb0ELb0ELb0ELb0ELb0ELb0ELb1ELb1ELb0EEENS1_21CollectiveEpilogueFwdINS6_IJSA_NS7_ILi512EEESA_EEES9_SC_SE_Li256ELb0ELb1ELb1ELb0EEENS1_19SingleTileSchedulerILb0ELb1ELb1ELi64EEEEEEEEEvNT_6ParamsE:
        .type           _ZN7cutlass13device_kernelIN5flash11enable_sm90INS1_16FlashAttnFwdSm90INS1_25CollectiveMainloopFwdSm90ILi2EN4cute5tupleIJNS5_1CILi1EEES8_S8_EEENS6_IJNS7_ILi64EEESA_SA_EEELi512ENS_6half_tEfNS_4arch4Sm90ELb0ELb0ELb0ELb0ELb0ELb0ELb0ELb0ELb0ELb1ELb1ELb0EEENS1_21CollectiveEpilogueFwdINS6_IJSA_NS7_ILi512EEESA_EEES9_SC_SE_Li256ELb0ELb1ELb1ELb0EEENS1_19SingleTileSchedulerILb0ELb1ELb1ELi64EEEEEEEEEvNT_6ParamsE,@function
        .size           _ZN7cutlass13device_kernelIN5flash11enable_sm90INS1_16FlashAttnFwdSm90INS1_25CollectiveMainloopFwdSm90ILi2EN4cute5tupleIJNS5_1CILi1EEES8_S8_EEENS6_IJNS7_ILi64EEESA_SA_EEELi512ENS_6half_tEfNS_4arch4Sm90ELb0ELb0ELb0ELb0ELb0ELb0ELb0ELb0ELb0ELb1ELb1ELb0EEENS1_21CollectiveEpilogueFwdINS6_IJSA_NS7_ILi512EEESA_EEES9_SC_SE_Li256ELb0ELb1ELb1ELb0EEENS1_19SingleTileSchedulerILb0ELb1ELb1ELi64EEEEEEEEEvNT_6ParamsE,(.L_x_54 - _ZN7cutlass13device_kernelIN5flash11enable_sm90INS1_16FlashAttnFwdSm90INS1_25CollectiveMainloopFwdSm90ILi2EN4cute5tupleIJNS5_1CILi1EEES8_S8_EEENS6_IJNS7_ILi64EEESA_SA_EEELi512ENS_6half_tEfNS_4arch4Sm90ELb0ELb0ELb0ELb0ELb0ELb0ELb0ELb0ELb0ELb1ELb1ELb0EEENS1_21CollectiveEpilogueFwdINS6_IJSA_NS7_ILi512EEESA_EEES9_SC_SE_Li256ELb0ELb1ELb1ELb0EEENS1_19SingleTileSchedulerILb0ELb1ELb1ELi64EEEEEEEEEvNT_6ParamsE)
        .other          _ZN7cutlass13device_kernelIN5flash11enable_sm90INS1_16FlashAttnFwdSm90INS1_25CollectiveMainloopFwdSm90ILi2EN4cute5tupleIJNS5_1CILi1EEES8_S8_EEENS6_IJNS7_ILi64EEESA_SA_EEELi512ENS_6half_tEfNS_4arch4Sm90ELb0ELb0ELb0ELb0ELb0ELb0ELb0ELb0ELb0ELb1ELb1ELb0EEENS1_21CollectiveEpilogueFwdINS6_IJSA_NS7_ILi512EEESA_EEES9_SC_SE_Li256ELb0ELb1ELb1ELb0EEENS1_19SingleTileSchedulerILb0ELb1ELb1ELi64EEEEEEEEEvNT_6ParamsE,@"STO_CUDA_ENTRY STV_DEFAULT"
_ZN7cutlass13device_kernelIN5flash11enable_sm90INS1_16FlashAttnFwdSm90INS1_25CollectiveMainloopFwdSm90ILi2EN4cute5tupleIJNS5_1CILi1EEES8_S8_EEENS6_IJNS7_ILi64EEESA_SA_EEELi512ENS_6half_tEfNS_4arch4Sm90ELb0ELb0ELb0ELb0ELb0ELb0ELb0ELb0ELb0ELb1ELb1ELb0EEENS1_21CollectiveEpilogueFwdINS6_IJSA_NS7_ILi512EEESA_EEES9_SC_SE_Li256ELb0ELb1ELb1ELb0EEENS1_19SingleTileSchedulerILb0ELb1ELb1ELi64EEEEEEEEEvNT_6ParamsE:
[----:B------:R-:W-:Y:S01]  /*0000*/  LDC R1, c[0x0][0x37c] ;  /* 0x0000df00ff017b82 */ /* 0x000fe20000000800 */
[----:B------:R-:W-:Y:S05]  /*0010*/  EXIT ;  /* 0x000000000000794d */ /* 0x000fea0003800000 */
.L_x_9:
        /* <DEDUP_REMOVED lines=14> */
.L_x_54:


//--------------------- .text._ZN7cutlass13device_kernelIN5flash11enable_sm90INS1_16FlashAttnFwdSm90INS1_25CollectiveMainloopFwdSm90ILi2EN4cute5tupleIJNS5_1CILi1EEES8_S8_EEENS6_IJNS7_ILi64EEESA_SA_EEELi512ENS_6half_tEfNS_4arch4Sm90ELb0ELb0ELb0ELb0ELb0ELb0ELb1ELb0ELb0ELb1ELb1ELb0EEENS1_21CollectiveEpilogueFwdINS6_IJSA_NS7_ILi512EEESA_EEES9_SC_SE_Li256ELb0ELb1ELb1ELb0EEENS1_19SingleTileSchedulerILb0ELb1ELb1ELi64EEEEEEEEEvNT_6ParamsE --------------------------
	.section	.text._ZN7cutlass13device_kernelIN5flash11enable_sm90INS1_16FlashAttnFwdSm90INS1_25CollectiveMainloopFwdSm90ILi2EN4cute5tupleIJNS5_1CILi1EEES8_S8_EEENS6_IJNS7_ILi64EEESA_SA_EEELi512ENS_6half_tEfNS_4arch4Sm90ELb0ELb0ELb0ELb0ELb0ELb0ELb1ELb0ELb0ELb1ELb1ELb0EEENS1_21CollectiveEpilogueFwdINS6_IJSA_NS7_ILi512EEESA_EEES9_SC_SE_Li256ELb0ELb1ELb1ELb0EEENS1_19SingleTileSchedulerILb0ELb1ELb1ELi64EEEEEEEEEvNT_6ParamsE,"ax",@progbits
	.align	128
.text._ZN7cutlass13device_kernelIN5flash11enable_sm90INS1_16FlashAttnFwdSm90INS1_25CollectiveMainloopFwdSm90ILi2EN4cute5tupleIJNS5_1CILi1EEES8_S8_EEENS6_IJNS7_ILi64EEESA_SA_EEELi512ENS_6half_tEfNS_4arch4Sm90ELb0ELb0ELb0ELb0ELb0ELb0ELb1ELb0ELb0ELb1ELb1ELb0EEENS1_21CollectiveEpilogueFwdINS6_IJSA_NS7_ILi512EEESA_EEES9_SC_SE_Li256ELb0ELb1ELb1ELb0EEENS1_19SingleTileSchedulerILb0ELb1ELb1ELi64EEEEEEEEEvNT_6ParamsE:
        .type           _ZN7cutlass13device_kernelIN5flash11enable_sm90INS1_16FlashAttnFwdSm90INS1_25CollectiveMainloopFwdSm90ILi2EN4cute5tupleIJNS5_1CILi1EEES8_S8_EEENS6_IJNS7_ILi64EEESA_SA_EEELi512ENS_6half_tEfNS_4arch4Sm90ELb0ELb0ELb0ELb0ELb0ELb0ELb1ELb0ELb0ELb1ELb1ELb0EEENS1_21CollectiveEpilogueFwdINS6_IJSA_NS7_ILi512EEESA_EEES9_SC_SE_Li256ELb0ELb1ELb1ELb0EEENS1_19SingleTileSchedulerILb0ELb1ELb1ELi64EEEEEEEEEvNT_6ParamsE,@function
        .size           _ZN7cutlass13device_kernelIN5flash11enable_sm90INS1_16FlashAttnFwdSm90INS1_25CollectiveMainloopFwdSm90ILi2EN4cute5tupleIJNS5_1CILi1EEES8_S8_EEENS6_IJNS7_ILi64EEESA_SA_EEELi512ENS_6half_tEfNS_4arch4Sm90ELb0ELb0ELb0ELb0ELb0ELb0ELb1ELb0ELb0ELb1ELb1ELb0EEENS1_21CollectiveEpilogueFwdINS6_IJSA_NS7_ILi512EEESA_EEES9_SC_SE_Li256ELb0ELb1ELb1ELb0EEENS1_19SingleTileSchedulerILb0ELb1ELb1ELi64EEEEEEEEEvNT_6ParamsE,(.L_x_55 - _ZN7cutlass13device_kernelIN5flash11enable_sm90INS1_16FlashAttnFwdSm90INS1_25CollectiveMainloopFwdSm90ILi2EN4cute5tupleIJNS5_1CILi1EEES8_S8_EEENS6_IJNS7_ILi64EEESA_SA_EEELi512ENS_6half_tEfNS_4arch4Sm90ELb0ELb0ELb0ELb0ELb0ELb0ELb1ELb0ELb0ELb1ELb1ELb0EEENS1_21CollectiveEpilogueFwdINS6_IJSA_NS7_ILi512EEESA_EEES9_SC_SE_Li256ELb0ELb1ELb1ELb0EEENS1_19SingleTileSchedulerILb0ELb1ELb1ELi64EEEEEEEEEvNT_6ParamsE)
        .other          _ZN7cutlass13device_kernelIN5flash11enable_sm90INS1_16FlashAttnFwdSm90INS1_25CollectiveMainloopFwdSm90ILi2EN4cute5tupleIJNS5_1CILi1EEES8_S8_EEENS6_IJNS7_ILi64EEESA_SA_EEELi512ENS_6half_tEfNS_4arch4Sm90ELb0ELb0ELb0ELb0ELb0ELb0ELb1ELb0ELb0ELb1ELb1ELb0EEENS1_21CollectiveEpilogueFwdINS6_IJSA_NS7_ILi512EEESA_EEES9_SC_SE_Li256ELb0ELb1ELb1ELb0EEENS1_19SingleTileSchedulerILb0ELb1ELb1ELi64EEEEEEEEEvNT_6ParamsE,@"STO_CUDA_ENTRY STV_DEFAULT"
_ZN7cutlass13device_kernelIN5flash11enable_sm90INS1_16FlashAttnFwdSm90INS1_25CollectiveMainloopFwdSm90ILi2EN4cute5tupleIJNS5_1CILi1EEES8_S8_EEENS6_IJNS7_ILi64EEESA_SA_EEELi512ENS_6half_tEfNS_4arch4Sm90ELb0ELb0ELb0ELb0ELb0ELb0ELb1ELb0ELb0ELb1ELb1ELb0EEENS1_21CollectiveEpilogueFwdINS6_IJSA_NS7_ILi512EEESA_EEES9_SC_SE_Li256ELb0ELb1ELb1ELb0EEENS1_19SingleTileSchedulerILb0ELb1ELb1ELi64EEEEEEEEEvNT_6ParamsE:
[----:B------:R-:W-:Y:S01]  /*0000*/  LDC R1, c[0x0][0x37c] ;  /* 0x0000df00ff017b82 */ /* 0x000fe20000000800 */
[----:B------:R-:W-:Y:S05]  /*0010*/  EXIT ;  /* 0x000000000000794d */ /* 0x000fea0003800000 */
.L_x_10:
        /* <DEDUP_REMOVED lines=14> */
.L_x_55:


//--------------------- .text._ZN7cutlass13device_kernelIN5flash11enable_sm90INS1_16FlashAttnFwdSm90INS1_25CollectiveMainloopFwdSm90ILi2EN4cute5tupleIJNS5_1CILi1EEES8_S8_EEENS6_IJNS7_ILi64EEESA_SA_EEELi512ENS_6half_tEfNS_4arch4Sm90ELb0ELb0ELb0ELb1ELb0ELb0ELb0ELb0ELb0ELb1ELb1ELb0EEENS1_21CollectiveEpilogueFwdINS6_IJSA_NS7_ILi512EEESA_EEES9_SC_SE_Li256ELb1ELb1ELb1ELb0EEENS1_36VarlenDynamicPersistentTileSchedulerILi64ELi64ELi256ELi128ELb1ELb1ELb1ELb0ELb1ELb1EEEEEEEEEvNT_6ParamsE --------------------------
	.section	.text._ZN7cutlass13device_kernelIN5flash11enable_sm90INS1_16FlashAttnFwdSm90INS1_25CollectiveMainloopFwdSm90ILi2EN4cute5tupleIJNS5_1CILi1EEES8_S8_EEENS6_IJNS7_ILi64EEESA_SA_EEELi512ENS_6half_tEfNS_4arch4Sm90ELb0ELb0ELb0ELb1ELb0ELb0ELb0ELb0ELb0ELb1ELb1ELb0EEENS1_21CollectiveEpilogueFwdINS6_IJSA_NS7_ILi512EEESA_EEES9_SC_SE_Li256ELb1ELb1ELb1ELb0EEENS1_36VarlenDynamicPersistentTileSchedulerILi64ELi64ELi256ELi128ELb1ELb1ELb1ELb0ELb1ELb1EEEEEEEEEvNT_6ParamsE,"ax",@progbits
	.align	128
.text._ZN7cutlass13device_kernelIN5flash11enable_sm90INS1_16FlashAttnFwdSm90INS1_25CollectiveMainloopFwdSm90ILi2EN4cute5tupleIJNS5_1CILi1EEES8_S8_EEENS6_IJNS7_ILi64EEESA_SA_EEELi512ENS_6half_tEfNS_4arch4Sm90ELb0ELb0ELb0ELb1ELb0ELb0ELb0ELb0ELb0ELb1ELb1ELb0EEENS1_21CollectiveEpilogueFwdINS6_IJSA_NS7_ILi512EEESA_EEES9_SC_SE_Li256ELb1ELb1ELb1ELb0EEENS1_36VarlenDynamicPersistentTileSchedulerILi64ELi64ELi256ELi128ELb1ELb1ELb1ELb0ELb1ELb1EEEEEEEEEvNT_6ParamsE:
        .type           _ZN7cutlass13device_kernelIN5flash11enable_sm90INS1_16FlashAttnFwdSm90INS1_25CollectiveMainloopFwdSm90ILi2EN4cute5tupleIJNS5_1CILi1EEES8_S8_EEENS6_IJNS7_ILi64EEESA_SA_EEELi512ENS_6half_tEfNS_4arch4Sm90ELb0ELb0ELb0ELb1ELb0ELb0ELb0ELb0ELb0ELb1ELb1ELb0EEENS1_21CollectiveEpilogueFwdINS6_IJSA_NS7_ILi512EEESA_EEES9_SC_SE_Li256ELb1ELb1ELb1ELb0EEENS1_36VarlenDynamicPersistentTileSchedulerILi64ELi64ELi256ELi128ELb1ELb1ELb1ELb0ELb1ELb1EEEEEEEEEvNT_6ParamsE,@function
        .size           _ZN7cutlass13device_kernelIN5flash11enable_sm90INS1_16FlashAttnFwdSm90INS1_25CollectiveMainloopFwdSm90ILi2EN4cute5tupleIJNS5_1CILi1EEES8_S8_EEENS6_IJNS7_ILi64EEESA_SA_EEELi512ENS_6half_tEfNS_4arch4Sm90ELb0ELb0ELb0ELb1ELb0ELb0ELb0ELb0ELb0ELb1ELb1ELb0EEENS1_21CollectiveEpilogueFwdINS6_IJSA_NS7_ILi512EEESA_EEES9_SC_SE_Li256ELb1ELb1ELb1ELb0EEENS1_36VarlenDynamicPersistentTileSchedulerILi64ELi64ELi256ELi128ELb1ELb1ELb1ELb0ELb1ELb1EEEEEEEEEvNT_6ParamsE,(.L_x_56 - _ZN7cutlass13device_kernelIN5flash11enable_sm90INS1_16FlashAttnFwdSm90INS1_25CollectiveMainloopFwdSm90ILi2EN4cute5tupleIJNS5_1CILi1EEES8_S8_EEENS6_IJNS7_ILi64EEESA_SA_EEELi512ENS_6half_tEfNS_4arch4Sm90ELb0ELb0ELb0ELb1ELb0ELb0ELb0ELb0ELb0ELb1ELb1ELb0EEENS1_21CollectiveEpilogueFwdINS6_IJSA_NS7_ILi512EEESA_EEES9_SC_SE_Li256ELb1ELb1ELb1ELb0EEENS1_36VarlenDynamicPersistentTileSchedulerILi64ELi64ELi256ELi128ELb1ELb1ELb1ELb0ELb1ELb1EEEEEEEEEvNT_6ParamsE)
        .other          _ZN7cutlass13device_kernelIN5flash11enable_sm90INS1_16FlashAttnFwdSm90INS1_25CollectiveMainloopFwdSm90ILi2EN4cute5tupleIJNS5_1CILi1EEES8_S8_EEENS6_IJNS7_ILi64EEESA_SA_EEELi512ENS_6half_tEfNS_4arch4Sm90ELb0ELb0ELb0ELb1ELb0ELb0ELb0ELb0ELb0ELb1ELb1ELb0EEENS1_21CollectiveEpilogueFwdINS6_IJSA_NS7_ILi512EEESA_EEES9_SC_SE_Li256ELb1ELb1ELb1ELb0EEENS1_36VarlenDynamicPersistentTileSchedulerILi64ELi64ELi256ELi128ELb1ELb1ELb1ELb0ELb1ELb1EEEEEEEEEvNT_6ParamsE,@"STO_CUDA_ENTRY STV_DEFAULT"
_ZN7cutlass13device_kernelIN5flash11enable_sm90INS1_16FlashAttnFwdSm90INS1_25CollectiveMainloopFwdSm90ILi2EN4cute5tupleIJNS5_1CILi1EEES8_S8_EEENS6_IJNS7_ILi64EEESA_SA_EEELi512ENS_6half_tEfNS_4arch4Sm90ELb0ELb0ELb0ELb1ELb0ELb0ELb0ELb0ELb0ELb1ELb1ELb0EEENS1_21CollectiveEpilogueFwdINS6_IJSA_NS7_ILi512EEESA_EEES9_SC_SE_Li256ELb1ELb1ELb1ELb0EEENS1_36VarlenDynamicPersistentTileSchedulerILi64ELi64ELi256ELi128ELb1ELb1ELb1ELb0ELb1ELb1EEEEEEEEEvNT_6ParamsE:
[----:B------:R-:W-:Y:S01]  /*0000*/  LDC R1, c[0x0][0x37c] ;  /* 0x0000df00ff017b82 */ /* 0x000fe20000000800 */
[----:B------:R-:W-:Y:S05]  /*0010*/  EXIT ;  /* 0x000000000000794d */ /* 0x000fea0003800000 */
.L_x_11:
        /* <DEDUP_REMOVED lines=14> */
.L_x_56:


//--------------------- .text._ZN7cutlass13device_kernelIN5flash11enable_sm90INS1_16FlashAttnFwdSm90INS1_25CollectiveMainloopFwdSm90ILi2EN4cute5tupleIJNS5_1CILi1EEES8_S8_EEENS6_IJNS7_ILi64EEESA_SA_EEELi512ENS_6half_tEfNS_4arch4Sm90ELb0ELb0ELb0ELb1ELb0ELb1ELb0ELb0ELb0ELb1ELb1ELb0EEENS1_21CollectiveEpilogueFwdINS6_IJSA_NS7_ILi512EEESA_EEES9_SC_SE_Li256ELb1ELb1ELb1ELb0EEENS1_36VarlenDynamicPersistentTileSchedulerILi64ELi64ELi256ELi128ELb1ELb1ELb1ELb0ELb1ELb1EEEEEEEEEvNT_6ParamsE --------------------------
	.section	.text._ZN7cutlass13device_kernelIN5flash11enable_sm90INS1_16FlashAttnFwdSm90INS1_25CollectiveMainloopFwdSm90ILi2EN4cute5tupleIJNS5_1CILi1EEES8_S8_EEENS6_IJNS7_ILi64EEESA_SA_EEELi512ENS_6half_tEfNS_4arch4Sm90ELb0ELb0ELb0ELb1ELb0ELb1ELb0ELb0ELb0ELb1ELb1ELb0EEENS1_21CollectiveEpilogueFwdINS6_IJSA_NS7_ILi512EEESA_EEES9_SC_SE_Li256ELb1ELb1ELb1ELb0EEENS1_36VarlenDynamicPersistentTileSchedulerILi64ELi64ELi256ELi128ELb1ELb1ELb1ELb0ELb1ELb1EEEEEEEEEvNT_6ParamsE,"ax",@progbits
	.align	128
.text._ZN7cutlass13device_kernelIN5flash11enable_sm90INS1_16FlashAttnFwdSm90INS1_25CollectiveMainloopFwdSm90ILi2EN4cute5tupleIJNS5_1CILi1EEES8_S8_EEENS6_IJNS7_ILi64EEESA_SA_EEELi512ENS_6half_tEfNS_4arch4Sm90ELb0ELb0ELb0ELb1ELb0ELb1ELb0ELb0ELb0ELb1ELb1ELb0EEENS1_21CollectiveEpilogueFwdINS6_IJSA_NS7_ILi512EEESA_EEES9_SC_SE_Li256ELb1ELb1ELb1ELb0EEENS1_36VarlenDynamicPersistentTileSchedulerILi64ELi64ELi256ELi128ELb1ELb1ELb1ELb0ELb1ELb1EEEEEEEEEvNT_6ParamsE:
        .type           _ZN7cutlass13device_kernelIN5flash11enable_sm90INS1_16FlashAttnFwdSm90INS1_25CollectiveMainloopFwdSm90ILi2EN4cute5tupleIJNS5_1CILi1EEES8_S8_EEENS6_IJNS7_ILi64EEESA_SA_EEELi512ENS_6half_tEfNS_4arch4Sm90ELb0ELb0ELb0ELb1ELb0ELb1ELb0ELb0ELb0ELb1ELb1ELb0EEENS1_21CollectiveEpilogueFwdINS6_IJSA_NS7_ILi512EEESA_EEES9_SC_SE_Li256ELb1ELb1ELb1ELb0EEENS1_36VarlenDynamicPersistentTileSchedulerILi64ELi64ELi256ELi128ELb1ELb1ELb1ELb0ELb1ELb1EEEEEEEEEvNT_6ParamsE,@function
        .size           _ZN7cutlass13device_kernelIN5flash11enable_sm90INS1_16FlashAttnFwdSm90INS1_25CollectiveMainloopFwdSm90ILi2EN4cute5tupleIJNS5_1CILi1EEES8_S8_EEENS6_IJNS7_ILi64EEESA_SA_EEELi512ENS_6half_tEfNS_4arch4Sm90ELb0ELb0ELb0ELb1ELb0ELb1ELb0ELb0ELb0ELb1ELb1ELb0EEENS1_21CollectiveEpilogueFwdINS6_IJSA_NS7_ILi512EEESA_EEES9_SC_SE_Li256ELb1ELb1ELb1ELb0EEENS1_36VarlenDynamicPersistentTileSchedulerILi64ELi64ELi256ELi128ELb1ELb1ELb1ELb0ELb1ELb1EEEEEEEEEvNT_6ParamsE,(.L_x_57 - _ZN7cutlass13device_kernelIN5flash11enable_sm90INS1_16FlashAttnFwdSm90INS1_25CollectiveMainloopFwdSm90ILi2EN4cute5tupleIJNS5_1CILi1EEES8_S8_EEENS6_IJNS7_ILi64EEESA_SA_EEELi512ENS_6half_tEfNS_4arch4Sm90ELb0ELb0ELb0ELb1ELb0ELb1ELb0ELb0ELb0ELb1ELb1ELb0EEENS1_21CollectiveEpilogueFwdINS6_IJSA_NS7_ILi512EEESA_EEES9_SC_SE_Li256ELb1ELb1ELb1ELb0EEENS1_36VarlenDynamicPersistentTileSchedulerILi64ELi64ELi256ELi128ELb1ELb1ELb1ELb0ELb1ELb1EEEEEEEEEvNT_6ParamsE)
        .other          _ZN7cutlass13device_kernelIN5flash11enable_sm90INS1_16FlashAttnFwdSm90INS1_25CollectiveMainloopFwdSm90ILi2EN4cute5tupleIJNS5_1CILi1EEES8_S8_EEENS6_IJNS7_ILi64EEESA_SA_EEELi512ENS_6half_tEfNS_4arch4Sm90ELb0ELb0ELb0ELb1ELb0ELb1ELb0ELb0ELb0ELb1ELb1ELb0EEENS1_21CollectiveEpilogueFwdINS6_IJSA_NS7_ILi512EEESA_EEES9_SC_SE_Li256ELb1ELb1ELb1ELb0EEENS1_36VarlenDynamicPersistentTileSchedulerILi64ELi64ELi256ELi128ELb1ELb1ELb1ELb0ELb1ELb1EEEEEEEEEvNT_6ParamsE,@"STO_CUDA_ENTRY STV_DEFAULT"
_ZN7cutlass13device_kernelIN5flash11enable_sm90INS1_16FlashAttnFwdSm90INS1_25CollectiveMainloopFwdSm90ILi2EN4cute5tupleIJNS5_1CILi1EEES8_S8_EEENS6_IJNS7_ILi64EEESA_SA_EEELi512ENS_6half_tEfNS_4arch4Sm90ELb0ELb0ELb0ELb1ELb0ELb1ELb0ELb0ELb0ELb1ELb1ELb0EEENS1_21CollectiveEpilogueFwdINS6_IJSA_NS7_ILi512EEESA_EEES9_SC_SE_Li256ELb1ELb1ELb1ELb0EEENS1_36VarlenDynamicPersistentTileSchedulerILi64ELi64ELi256ELi128ELb1ELb1ELb1ELb0ELb1ELb1EEEEEEEEEvNT_6ParamsE:
[----:B------:R-:W-:Y:S01]  /*0000*/  LDC R1, c[0x0][0x37c] ;  /* 0x0000df00ff017b82 */ /* 0x000fe20000000800 */
[----:B------:R-:W-:Y:S05]  /*0010*/  EXIT ;  /* 0x000000000000794d */ /* 0x000fea0003800000 */
.L_x_12:
        /* <DEDUP_REMOVED lines=14> */
.L_x_57:


//--------------------- .text._ZN7cutlass13device_kernelIN5flash11enable_sm90INS1_16FlashAttnFwdSm90INS1_25CollectiveMainloopFwdSm90ILi2EN4cute5tupleIJNS5_1CILi1EEES8_S8_EEENS6_IJNS7_ILi64EEESA_SA_EEELi512ENS_6half_tEfNS_4arch4Sm90ELb0ELb0ELb0ELb1ELb0ELb0ELb1ELb0ELb0ELb1ELb1ELb0EEENS1_21CollectiveEpilogueFwdINS6_IJSA_NS7_ILi512EEESA_EEES9_SC_SE_Li256ELb1ELb1ELb1ELb0EEENS1_36VarlenDynamicPersistentTileSchedulerILi64ELi64ELi256ELi128ELb1ELb1ELb1ELb0ELb1ELb1EEEEEEEEEvNT_6ParamsE --------------------------
	.section	.text._ZN7cutlass13device_kernelIN5flash11enable_sm90INS1_16FlashAttnFwdSm90INS1_25CollectiveMainloopFwdSm90ILi2EN4cute5tupleIJNS5_1CILi1EEES8_S8_EEENS6_IJNS7_ILi64EEESA_SA_EEELi512ENS_6half_tEfNS_4arch4Sm90ELb0ELb0ELb0ELb1ELb0ELb0ELb1ELb0ELb0ELb1ELb1ELb0EEENS1_21CollectiveEpilogueFwdINS6_IJSA_NS7_ILi512EEESA_EEES9_SC_SE_Li256ELb1ELb1ELb1ELb0EEENS1_36VarlenDynamicPersistentTileSchedulerILi64ELi64ELi256ELi128ELb1ELb1ELb1ELb0ELb1ELb1EEEEEEEEEvNT_6ParamsE,"ax",@progbits
	.align	128
.text._ZN7cutlass13device_kernelIN5flash11enable_sm90INS1_16FlashAttnFwdSm90INS1_25CollectiveMainloopFwdSm90ILi2EN4cute5tupleIJNS5_1CILi1EEES8_S8_EEENS6_IJNS7_ILi64EEESA_SA_EEELi512ENS_6half_tEfNS_4arch4Sm90ELb0ELb0ELb0ELb1ELb0ELb0ELb1ELb0ELb0ELb1ELb1ELb0EEENS1_21CollectiveEpilogueFwdINS6_IJSA_NS7_ILi512EEESA_EEES9_SC_SE_Li256ELb1ELb1ELb1ELb0EEENS1_36VarlenDynamicPersistentTileSchedulerILi64ELi64ELi256ELi128ELb1ELb1ELb1ELb0ELb1ELb1EEEEEEEEEvNT_6ParamsE:
        .type           _ZN7cutlass13device_kernelIN5flash11enable_sm90INS1_16FlashAttnFwdSm90INS1_25CollectiveMainloopFwdSm90ILi2EN4cute5tupleIJNS5_1CILi1EEES8_S8_EEENS6_IJNS7_ILi64EEESA_SA_EEELi512ENS_6half_tEfNS_4arch4Sm90ELb0ELb0ELb0ELb1ELb0ELb0ELb1ELb0ELb0ELb1ELb1ELb0EEENS1_21CollectiveEpilogueFwdINS6_IJSA_NS7_ILi512EEESA_EEES9_SC_SE_Li256ELb1ELb1ELb1ELb0EEENS1_36VarlenDynamicPersistentTileSchedulerILi64ELi64ELi256ELi128ELb1ELb1ELb1ELb0ELb1ELb1EEEEEEEEEvNT_6ParamsE,@function
        .size           _ZN7cutlass13device_kernelIN5flash11enable_sm90INS1_16FlashAttnFwdSm90INS1_25CollectiveMainloopFwdSm90ILi2EN4cute5tupleIJNS5_1CILi1EEES8_S8_EEENS6_IJNS7_ILi64EEESA_SA_EEELi512ENS_6half_tEfNS_4arch4Sm90ELb0ELb0ELb0ELb1ELb0ELb0ELb1ELb0ELb0ELb1ELb1ELb0EEENS1_21CollectiveEpilogueFwdINS6_IJSA_NS7_ILi512EEESA_EEES9_SC_SE_Li256ELb1ELb1ELb1ELb0EEENS1_36VarlenDynamicPersistentTileSchedulerILi64ELi64ELi256ELi128ELb1ELb1ELb1ELb0ELb1ELb1EEEEEEEEEvNT_6ParamsE,(.L_x_58 - _ZN7cutlass13device_kernelIN5flash11enable_sm90INS1_16FlashAttnFwdSm90INS1_25CollectiveMainloopFwdSm90ILi2EN4cute5tupleIJNS5_1CILi1EEES8_S8_EEENS6_IJNS7_ILi64EEESA_SA_EEELi512ENS_6half_tEfNS_4arch4Sm90ELb0ELb0ELb0ELb1ELb0ELb0ELb1ELb0ELb0ELb1ELb1ELb0EEENS1_21CollectiveEpilogueFwdINS6_IJSA_NS7_ILi512EEESA_EEES9_SC_SE_Li256ELb1ELb1ELb1ELb0EEENS1_36VarlenDynamicPersistentTileSchedulerILi64ELi64ELi256ELi128ELb1ELb1ELb1ELb0ELb1ELb1EEEEEEEEEvNT_6ParamsE)
        .other          _ZN7cutlass13device_kernelIN5flash11enable_sm90INS1_16FlashAttnFwdSm90INS1_25CollectiveMainloopFwdSm90ILi2EN4cute5tupleIJNS5_1CILi1EEES8_S8_EEENS6_IJNS7_ILi64EEESA_SA_EEELi512ENS_6half_tEfNS_4arch4Sm90ELb0ELb0ELb0ELb1ELb0ELb0ELb1ELb0ELb0ELb1ELb1ELb0EEENS1_21CollectiveEpilogueFwdINS6_IJSA_NS7_ILi512EEESA_EEES9_SC_SE_Li256ELb1ELb1ELb1ELb0EEENS1_36VarlenDynamicPersistentTileSchedulerILi64ELi64ELi256ELi128ELb1ELb1ELb1ELb0ELb1ELb1EEEEEEEEEvNT_6ParamsE,@"STO_CUDA_ENTRY STV_DEFAULT"
_ZN7cutlass13device_kernelIN5flash11enable_sm90INS1_16FlashAttnFwdSm90INS1_25CollectiveMainloopFwdSm90ILi2EN4cute5tupleIJNS5_1CILi1EEES8_S8_EEENS6_IJNS7_ILi64EEESA_SA_EEELi512ENS_6half_tEfNS_4arch4Sm90ELb0ELb0ELb0ELb1ELb0ELb0ELb1ELb0ELb0ELb1ELb1ELb0EEENS1_21CollectiveEpilogueFwdINS6_IJSA_NS7_ILi512EEESA_EEES9_SC_SE_Li256ELb1ELb1ELb1ELb0EEENS1_36VarlenDynamicPersistentTileSchedulerILi64ELi64ELi256ELi128ELb1ELb1ELb1ELb0ELb1ELb1EEEEEEEEEvNT_6ParamsE:
[----:B------:R-:W-:Y:S01]  /*0000*/  LDC R1, c[0x0][0x37c] ;  /* 0x0000df00ff017b82 */ /* 0x000fe20000000800 */
[----:B------:R-:W-:Y:S05]  /*0010*/  EXIT ;  /* 0x000000000000794d */ /* 0x000fea0003800000 */
.L_x_13:
        /* <DEDUP_REMOVED lines=14> */
.L_x_58:


//--------------------- .text._ZN7cutlass13device_kernelIN5flash11enable_sm90INS1_16FlashAttnFwdSm90INS1_25CollectiveMainloopFwdSm90ILi2EN4cute5tupleIJNS5_1CILi1EEES8_S8_EEENS6_IJNS7_ILi64EEESA_SA_EEELi512ENS_6half_tEfNS_4arch4Sm90ELb0ELb0ELb0ELb1ELb0ELb1ELb1ELb0ELb0ELb1ELb1ELb0EEENS1_21CollectiveEpilogueFwdINS6_IJSA_NS7_ILi512EEESA_EEES9_SC_SE_Li256ELb1ELb1ELb1ELb0EEENS1_36VarlenDynamicPersistentTileSchedulerILi64ELi64ELi256ELi128ELb1ELb1ELb1ELb0ELb1ELb1EEEEEEEEEvNT_6ParamsE --------------------------
	.section	.text._ZN7cutlass13device_kernelIN5flash11enable_sm90INS1_16FlashAttnFwdSm90INS1_25CollectiveMainloopFwdSm90ILi2EN4cute5tupleIJNS5_1CILi1EEES8_S8_EEENS6_IJNS7_ILi64EEESA_SA_EEELi512ENS_6half_tEfNS_4arch4Sm90ELb0ELb0ELb0ELb1ELb0ELb1ELb1ELb0ELb0ELb1ELb1ELb0EEENS1_21CollectiveEpilogueFwdINS6_IJSA_NS7_ILi512EEESA_EEES9_SC_SE_Li256ELb1ELb1ELb1ELb0EEENS1_36VarlenDynamicPersistentTileSchedulerILi64ELi64ELi256ELi128ELb1ELb1ELb1ELb0ELb1ELb1EEEEEEEEEvNT_6ParamsE,"ax",@progbits
	.align	128
.text._ZN7cutlass13device_kernelIN5flash11enable_sm90INS1_16FlashAttnFwdSm90INS1_25CollectiveMainloopFwdSm90ILi2EN4cute5tupleIJNS5_1CILi1EEES8_S8_EEENS6_IJNS7_ILi64EEESA_SA_EEELi512ENS_6half_tEfNS_4arch4Sm90ELb0ELb0ELb0ELb1ELb0ELb1ELb1ELb0ELb0ELb1ELb1ELb0EEENS1_21CollectiveEpilogueFwdINS6_IJSA_NS7_ILi512EEESA_EEES9_SC_SE_Li256ELb1ELb1ELb1ELb0EEENS1_36VarlenDynamicPersistentTileSchedulerILi64ELi64ELi256ELi128ELb1ELb1ELb1ELb0ELb1ELb1EEEEEEEEEvNT_6ParamsE:
        .type           _ZN7cutlass13device_kernelIN5flash11enable_sm90INS1_16FlashAttnFwdSm90INS1_25CollectiveMainloopFwdSm90ILi2EN4cute5tupleIJNS5_1CILi1EEES8_S8_EEENS6_IJNS7_ILi64EEESA_SA_EEELi512ENS_6half_tEfNS_4arch4Sm90ELb0ELb0ELb0ELb1ELb0ELb1ELb1ELb0ELb0ELb1ELb1ELb0EEENS1_21CollectiveEpilogueFwdINS6_IJSA_NS7_ILi512EEESA_EEES9_SC_SE_Li256ELb1ELb1ELb1ELb0EEENS1_36VarlenDynamicPersistentTileSchedulerILi64ELi64ELi256ELi128ELb1ELb1ELb1ELb0ELb1ELb1EEEEEEEEEvNT_6ParamsE,@function
        .size           _ZN7cutlass13device_kernelIN5flash11enable_sm90INS1_16FlashAttnFwdSm90INS1_25CollectiveMainloopFwdSm90ILi2EN4cute5tupleIJNS5_1CILi1EEES8_S8_EEENS6_IJNS7_ILi64EEESA_SA_EEELi512ENS_6half_tEfNS_4arch4Sm90ELb0ELb0ELb0ELb1ELb0ELb1ELb1ELb0ELb0ELb1ELb1ELb0EEENS1_21CollectiveEpilogueFwdINS6_IJSA_NS7_ILi512EEESA_EEES9_SC_SE_Li256ELb1ELb1ELb1ELb0EEENS1_36VarlenDynamicPersistentTileSchedulerILi64ELi64ELi256ELi128ELb1ELb1ELb1ELb0ELb1ELb1EEEEEEEEEvNT_6ParamsE,(.L_x_59 - _ZN7cutlass13device_kernelIN5flash11enable_sm90INS1_16FlashAttnFwdSm90INS1_25CollectiveMainloopFwdSm90ILi2EN4cute5tupleIJNS5_1CILi1EEES8_S8_EEENS6_IJNS7_ILi64EEESA_SA_EEELi512ENS_6half_tEfNS_4arch4Sm90ELb0ELb0ELb0ELb1ELb0ELb1ELb1ELb0ELb0ELb1ELb1ELb0EEENS1_21CollectiveEpilogueFwdINS6_IJSA_NS7_ILi512EEESA_EEES9_SC_SE_Li256ELb1ELb1ELb1ELb0EEENS1_36VarlenDynamicPersistentTileSchedulerILi64ELi64ELi256ELi128ELb1ELb1ELb1ELb0ELb1ELb1EEEEEEEEEvNT_6ParamsE)
        .other          _ZN7cutlass13device_kernelIN5flash11enable_sm90INS1_16FlashAttnFwdSm90INS1_25CollectiveMainloopFwdSm90ILi2EN4cute5tupleIJNS5_1CILi1EEES8_S8_EEENS6_IJNS7_ILi64EEESA_SA_EEELi512ENS_6half_tEfNS_4arch4Sm90ELb0ELb0ELb0ELb1ELb0ELb1ELb1ELb0ELb0ELb1ELb1ELb0EEENS1_21CollectiveEpilogueFwdINS6_IJSA_NS7_ILi512EEESA_EEES9_SC_SE_Li256ELb1ELb1ELb1ELb0EEENS1_36VarlenDynamicPersistentTileSchedulerILi64ELi64ELi256ELi128ELb1ELb1ELb1ELb0ELb1ELb1EEEEEEEEEvNT_6ParamsE,@"STO_CUDA_ENTRY STV_DEFAULT"
_ZN7cutlass13device_kernelIN5flash11enable_sm90INS1_16FlashAttnFwdSm90INS1_25CollectiveMainloopFwdSm90ILi2EN4cute5tupleIJNS5_1CILi1EEES8_S8_EEENS6_IJNS7_ILi64EEESA_SA_EEELi512ENS_6half_tEfNS_4arch4Sm90ELb0ELb0ELb0ELb1ELb0ELb1ELb1ELb0ELb0ELb1ELb1ELb0EEENS1_21CollectiveEpilogueFwdINS6_IJSA_NS7_ILi512EEESA_EEES9_SC_SE_Li256ELb1ELb1ELb1ELb0EEENS1_36VarlenDynamicPersistentTileSchedulerILi64ELi64ELi256ELi128ELb1ELb1ELb1ELb0ELb1ELb1EEEEEEEEEvNT_6ParamsE:
[----:B------:R-:W-:Y:S01]  /*0000*/  LDC R1, c[0x0][0x37c] ;  /* 0x0000df00ff017b82 */ /* 0x000fe20000000800 */
[----:B------:R-:W-:Y:S05]  /*0010*/  EXIT ;  /* 0x000000000000794d */ /* 0x000fea0003800000 */
.L_x_14:
        /* <DEDUP_REMOVED lines=14> */
.L_x_59:


//--------------------- .text._ZN7cutlass13device_kernelIN5flash11enable_sm90INS1_16FlashAttnFwdSm90INS1_25CollectiveMainloopFwdSm90ILi2EN4cute5tupleIJNS5_1CILi1EEES8_S8_EEENS6_IJNS7_ILi64EEESA_SA_EEELi512ENS_6half_tEfNS_4arch4Sm90ELb0ELb1ELb0ELb0ELb0ELb0ELb0ELb0ELb0ELb1ELb1ELb0EEENS1_21CollectiveEpilogueFwdINS6_IJSA_NS7_ILi512EEESA_EEES9_SC_SE_Li256ELb0ELb1ELb1ELb0EEENS1_19SingleTileSchedulerILb0ELb1ELb1ELi64EEEEEEEEEvNT_6ParamsE --------------------------
	.section	.text._ZN7cutlass13device_kernelIN5flash11enable_sm90INS1_16FlashAttnFwdSm90INS1_25CollectiveMainloopFwdSm90ILi2EN4cute5tupleIJNS5_1CILi1EEES8_S8_EEENS6_IJNS7_ILi64EEESA_SA_EEELi512ENS_6half_tEfNS_4arch4Sm90ELb0ELb1ELb0ELb0ELb0ELb0ELb0ELb0ELb0ELb1ELb1ELb0EEENS1_21CollectiveEpilogueFwdINS6_IJSA_NS7_ILi512EEESA_EEES9_SC_SE_Li256ELb0ELb1ELb1ELb0EEENS1_19SingleTileSchedulerILb0ELb1ELb1ELi64EEEEEEEEEvNT_6ParamsE,"ax",@progbits
	.align	128
.text._ZN7cutlass13device_kernelIN5flash11enable_sm90INS1_16FlashAttnFwdSm90INS1_25CollectiveMainloopFwdSm90ILi2EN4cute5tupleIJNS5_1CILi1EEES8_S8_EEENS6_IJNS7_ILi64EEESA_SA_EEELi512ENS_6half_tEfNS_4arch4Sm90ELb0ELb1ELb0ELb0ELb0ELb0ELb0ELb0ELb0ELb1ELb1ELb0EEENS1_21CollectiveEpilogueFwdINS6_IJSA_NS7_ILi512EEESA_EEES9_SC_SE_Li256ELb0ELb1ELb1ELb0EEENS1_19SingleTileSchedulerILb0ELb1ELb1ELi64EEEEEEEEEvNT_6ParamsE:
        .type           _ZN7cutlass13device_kernelIN5flash11enable_sm90INS1_16FlashAttnFwdSm90INS1_25CollectiveMainloopFwdSm90ILi2EN4cute5tupleIJNS5_1CILi1EEES8_S8_EEENS6_IJNS7_ILi64EEESA_SA_EEELi512ENS_6half_tEfNS_4arch4Sm90ELb0ELb1ELb0ELb0ELb0ELb0ELb0ELb0ELb0ELb1ELb1ELb0EEENS1_21CollectiveEpilogueFwdINS6_IJSA_NS7_ILi512EEESA_EEES9_SC_SE_Li256ELb0ELb1ELb1ELb0EEENS1_19SingleTileSchedulerILb0ELb1ELb1ELi64EEEEEEEEEvNT_6ParamsE,@function
        .size           _ZN7cutlass13device_kernelIN5flash11enable_sm90INS1_16FlashAttnFwdSm90INS1_25CollectiveMainloopFwdSm90ILi2EN4cute5tupleIJNS5_1CILi1EEES8_S8_EEENS6_IJNS7_ILi64EEESA_SA_EEELi512ENS_6half_tEfNS_4arch4Sm90ELb0ELb1ELb0ELb0ELb0ELb0ELb0ELb0ELb0ELb1ELb1ELb0EEENS1_21CollectiveEpilogueFwdINS6_IJSA_NS7_ILi512EEESA_EEES9_SC_SE_Li256ELb0ELb1ELb1ELb0EEENS1_19SingleTileSchedulerILb0ELb1ELb1ELi64EEEEEEEEEvNT_6ParamsE,(.L_x_60 - _ZN7cutlass13device_kernelIN5flash11enable_sm90INS1_16FlashAttnFwdSm90INS1_25CollectiveMainloopFwdSm90ILi2EN4cute5tupleIJNS5_1CILi1EEES8_S8_EEENS6_IJNS7_ILi64EEESA_SA_EEELi512ENS_6half_tEfNS_4arch4Sm90ELb0ELb1ELb0ELb0ELb0ELb0ELb0ELb0ELb0ELb1ELb1ELb0EEENS1_21CollectiveEpilogueFwdINS6_IJSA_NS7_ILi512EEESA_EEES9_SC_SE_Li256ELb0ELb1ELb1ELb0EEENS1_19SingleTileSchedulerILb0ELb1ELb1ELi64EEEEEEEEEvNT_6ParamsE)
        .other          _ZN7cutlass13device_kernelIN5flash11enable_sm90INS1_16FlashAttnFwdSm90INS1_25CollectiveMainloopFwdSm90ILi2EN4cute5tupleIJNS5_1CILi1EEES8_S8_EEENS6_IJNS7_ILi64EEESA_SA_EEELi512ENS_6half_tEfNS_4arch4Sm90ELb0ELb1ELb0ELb0ELb0ELb0ELb0ELb0ELb0ELb1ELb1ELb0EEENS1_21CollectiveEpilogueFwdINS6_IJSA_NS7_ILi512EEESA_EEES9_SC_SE_Li256ELb0ELb1ELb1ELb0EEENS1_19SingleTileSchedulerILb0ELb1ELb1ELi64EEEEEEEEEvNT_6ParamsE,@"STO_CUDA_ENTRY STV_DEFAULT"
_ZN7cutlass13device_kernelIN5flash11enable_sm90INS1_16FlashAttnFwdSm90INS1_25CollectiveMainloopFwdSm90ILi2EN4cute5tupleIJNS5_1CILi1EEES8_S8_EEENS6_IJNS7_ILi64EEESA_SA_EEELi512ENS_6half_tEfNS_4arch4Sm90ELb0ELb1ELb0ELb0ELb0ELb0ELb0ELb0ELb0ELb1ELb1ELb0EEENS1_21CollectiveEpilogueFwdINS6_IJSA_NS7_ILi512EEESA_EEES9_SC_SE_Li256ELb0ELb1ELb1ELb0EEENS1_19SingleTileSchedulerILb0ELb1ELb1ELi64EEEEEEEEEvNT_6ParamsE:
[----:B------:R-:W-:Y:S01]  /*0000*/  LDC R1, c[0x0][0x37c] ;  /* 0x0000df00ff017b82 */ /* 0x000fe20000000800 */
[----:B------:R-:W-:Y:S05]  /*0010*/  EXIT ;  /* 0x000000000000794d */ /* 0x000fea0003800000 */
.L_x_15:
        /* <DEDUP_REMOVED lines=14> */
.L_x_60:


//--------------------- .text._ZN7cutlass13device_kernelIN5flash11enable_sm90INS1_16FlashAttnFwdSm90INS1_25CollectiveMainloopFwdSm90ILi2EN4cute5tupleIJNS5_1CILi1EEES8_S8_EEENS6_IJNS7_ILi64EEESA_SA_EEELi512ENS_6half_tEfNS_4arch4Sm90ELb0ELb1ELb0ELb0ELb0ELb0ELb1ELb0ELb0ELb1ELb1ELb0EEENS1_21CollectiveEpilogueFwdINS6_IJSA_NS7_ILi512EEESA_EEES9_SC_SE_Li256ELb0ELb1ELb1ELb0EEENS1_19SingleTileSchedulerILb0ELb1ELb1ELi64EEEEEEEEEvNT_6ParamsE --------------------------
	.section	.text._ZN7cutlass13device_kernelIN5flash11enable_sm90INS1_16FlashAttnFwdSm90INS1_25CollectiveMainloopFwdSm90ILi2EN4cute5tupleIJNS5_1CILi1EEES8_S8_EEENS6_IJNS7_ILi64EEESA_SA_EEELi512ENS_6half_tEfNS_4arch4Sm90ELb0ELb1ELb0ELb0ELb0ELb0ELb1ELb0ELb0ELb1ELb1ELb0EEENS1_21CollectiveEpilogueFwdINS6_IJSA_NS7_ILi512EEESA_EEES9_SC_SE_Li256ELb0ELb1ELb1ELb0EEENS1_19SingleTileSchedulerILb0ELb1ELb1ELi64EEEEEEEEEvNT_6ParamsE,"ax",@progbits
	.align	128
.text._ZN7cutlass13device_kernelIN5flash11enable_sm90INS1_16FlashAttnFwdSm90INS1_25CollectiveMainloopFwdSm90ILi2EN4cute5tupleIJNS5_1CILi1EEES8_S8_EEENS6_IJNS7_ILi64EEESA_SA_EEELi512ENS_6half_tEfNS_4arch4Sm90ELb0ELb1ELb0ELb0ELb0ELb0ELb1ELb0ELb0ELb1ELb1ELb0EEENS1_21CollectiveEpilogueFwdINS6_IJSA_NS7_ILi512EEESA_EEES9_SC_SE_Li256ELb0ELb1ELb1ELb0EEENS1_19SingleTileSchedulerILb0ELb1ELb1ELi64EEEEEEEEEvNT_6ParamsE:
        .type           _ZN7cutlass13device_kernelIN5flash11enable_sm90INS1_16FlashAttnFwdSm90INS1_25CollectiveMainloopFwdSm90ILi2EN4cute5tupleIJNS5_1CILi1EEES8_S8_EEENS6_IJNS7_ILi64EEESA_SA_EEELi512ENS_6half_tEfNS_4arch4Sm90ELb0ELb1ELb0ELb0ELb0ELb0ELb1ELb0ELb0ELb1ELb1ELb0EEENS1_21CollectiveEpilogueFwdINS6_IJSA_NS7_ILi512EEESA_EEES9_SC_SE_Li256ELb0ELb1ELb1ELb0EEENS1_19SingleTileSchedulerILb0ELb1ELb1ELi64EEEEEEEEEvNT_6ParamsE,@function
        .size           _ZN7cutlass13device_kernelIN5flash11enable_sm90INS1_16FlashAttnFwdSm90INS1_25CollectiveMainloopFwdSm90ILi2EN4cute5tupleIJNS5_1CILi1EEES8_S8_EEENS6_IJNS7_ILi64EEESA_SA_EEELi512ENS_6half_tEfNS_4arch4Sm90ELb0ELb1ELb0ELb0ELb0ELb0ELb1ELb0ELb0ELb1ELb1ELb0EEENS1_21CollectiveEpilogueFwdINS6_IJSA_NS7_ILi512EEESA_EEES9_SC_SE_Li256ELb0ELb1ELb1ELb0EEENS1_19SingleTileSchedulerILb0ELb1ELb1ELi64EEEEEEEEEvNT_6ParamsE,(.L_x_61 - _ZN7cutlass13device_kernelIN5flash11enable_sm90INS1_16FlashAttnFwdSm90INS1_25CollectiveMainloopFwdSm90ILi2EN4cute5tupleIJNS5_1CILi1EEES8_S8_EEENS6_IJNS7_ILi64EEESA_SA_EEELi512ENS_6half_tEfNS_4arch4Sm90ELb0ELb1ELb0ELb0ELb0ELb0ELb1ELb0ELb0ELb1ELb1ELb0EEENS1_21CollectiveEpilogueFwdINS6_IJSA_NS7_ILi512EEESA_EEES9_SC_SE_Li256ELb0ELb1ELb1ELb0EEENS1_19SingleTileSchedulerILb0ELb1ELb1ELi64EEEEEEEEEvNT_6ParamsE)
        .other          _ZN7cutlass13device_kernelIN5flash11enable_sm90INS1_16FlashAttnFwdSm90INS1_25CollectiveMainloopFwdSm90ILi2EN4cute5tupleIJNS5_1CILi1EEES8_S8_EEENS6_IJNS7_ILi64EEESA_SA_EEELi512ENS_6half_tEfNS_4arch4Sm90ELb0ELb1ELb0ELb0ELb0ELb0ELb1ELb0ELb0ELb1ELb1ELb0EEENS1_21CollectiveEpilogueFwdINS6_IJSA_NS7_ILi512EEESA_EEES9_SC_SE_Li256ELb0ELb1ELb1ELb0EEENS1_19SingleTileSchedulerILb0ELb1ELb1ELi64EEEEEEEEEvNT_6ParamsE,@"STO_CUDA_ENTRY STV_DEFAULT"
_ZN7cutlass13device_kernelIN5flash11enable_sm90INS1_16FlashAttnFwdSm90INS1_25CollectiveMainloopFwdSm90ILi2EN4cute5tupleIJNS5_1CILi1EEES8_S8_EEENS6_IJNS7_ILi64EEESA_SA_EEELi512ENS_6half_tEfNS_4arch4Sm90ELb0ELb1ELb0ELb0ELb0ELb0ELb1ELb0ELb0ELb1ELb1ELb0EEENS1_21CollectiveEpilogueFwdINS6_IJSA_NS7_ILi512EEESA_EEES9_SC_SE_Li256ELb0ELb1ELb1ELb0EEENS1_19SingleTileSchedulerILb0ELb1ELb1ELi64EEEEEEEEEvNT_6ParamsE:
[----:B------:R-:W-:Y:S01]  /*0000*/  LDC R1, c[0x0][0x37c] ;  /* 0x0000df00ff017b82 */ /* 0x000fe20000000800 */
[----:B------:R-:W-:Y:S05]  /*0010*/  EXIT ;  /* 0x000000000000794d */ /* 0x000fea0003800000 */
.L_x_16:
        /* <DEDUP_REMOVED lines=14> */
.L_x_61:


//--------------------- .text._ZN7cutlass13device_kernelIN5flash11enable_sm90INS1_16FlashAttnFwdSm90INS1_25CollectiveMainloopFwdSm90ILi2EN4cute5tupleIJNS5_1CILi1EEES8_S8_EEENS6_IJNS7_ILi64EEESA_SA_EEELi512ENS_6half_tEfNS_4arch4Sm90ELb0ELb1ELb0ELb1ELb0ELb0ELb0ELb0ELb0ELb1ELb1ELb0EEENS1_21CollectiveEpilogueFwdINS6_IJSA_NS7_ILi512EEESA_EEES9_SC_SE_Li256ELb1ELb1ELb1ELb0EEENS1_36VarlenDynamicPersistentTileSchedulerILi64ELi64ELi256ELi128ELb1ELb1ELb1ELb1ELb0ELb1EEEEEEEEEvNT_6ParamsE --------------------------
	.section	.text._ZN7cutlass13device_kernelIN5flash11enable_sm90INS1_16FlashAttnFwdSm90INS1_25CollectiveMainloopFwdSm90ILi2EN4cute5tupleIJNS5_1CILi1EEES8_S8_EEENS6_IJNS7_ILi64EEESA_SA_EEELi512ENS_6half_tEfNS_4arch4Sm90ELb0ELb1ELb0ELb1ELb0ELb0ELb0ELb0ELb0ELb1ELb1ELb0EEENS1_21CollectiveEpilogueFwdINS6_IJSA_NS7_ILi512EEESA_EEES9_SC_SE_Li256ELb1ELb1ELb1ELb0EEENS1_36VarlenDynamicPersistentTileSchedulerILi64ELi64ELi256ELi128ELb1ELb1ELb1ELb1ELb0ELb1EEEEEEEEEvNT_6ParamsE,"ax",@progbits
	.align	128
.text._ZN7cutlass13device_kernelIN5flash11enable_sm90INS1_16FlashAttnFwdSm90INS1_25CollectiveMainloopFwdSm90ILi2EN4cute5tupleIJNS5_1CILi1EEES8_S8_EEENS6_IJNS7_ILi64EEESA_SA_EEELi512ENS_6half_tEfNS_4arch4Sm90ELb0ELb1ELb0ELb1ELb0ELb0ELb0ELb0ELb0ELb1ELb1ELb0EEENS1_21CollectiveEpilogueFwdINS6_IJSA_NS7_ILi512EEESA_EEES9_SC_SE_Li256ELb1ELb1ELb1ELb0EEENS1_36VarlenDynamicPersistentTileSchedulerILi64ELi64ELi256ELi128ELb1ELb1ELb1ELb1ELb0ELb1EEEEEEEEEvNT_6ParamsE:
        .type           _ZN7cutlass13device_kernelIN5flash11enable_sm90INS1_16FlashAttnFwdSm90INS1_25CollectiveMainloopFwdSm90ILi2EN4cute5tupleIJNS5_1CILi1EEES8_S8_EEENS6_IJNS7_ILi64EEESA_SA_EEELi512ENS_6half_tEfNS_4arch4Sm90ELb0ELb1ELb0ELb1ELb0ELb0ELb0ELb0ELb0ELb1ELb1ELb0EEENS1_21CollectiveEpilogueFwdINS6_IJSA_NS7_ILi512EEESA_EEES9_SC_SE_Li256ELb1ELb1ELb1ELb0EEENS1_36VarlenDynamicPersistentTileSchedulerILi64ELi64ELi256ELi128ELb1ELb1ELb1ELb1ELb0ELb1EEEEEEEEEvNT_6ParamsE,@function
        .size           _ZN7cutlass13device_kernelIN5flash11enable_sm90INS1_16FlashAttnFwdSm90INS1_25CollectiveMainloopFwdSm90ILi2EN4cute5tupleIJNS5_1CILi1EEES8_S8_EEENS6_IJNS7_ILi64EEESA_SA_EEELi512ENS_6half_tEfNS_4arch4Sm90ELb0ELb1ELb0ELb1ELb0ELb0ELb0ELb0ELb0ELb1ELb1ELb0EEENS1_21CollectiveEpilogueFwdINS6_IJSA_NS7_ILi512EEESA_EEES9_SC_SE_Li256ELb1ELb1ELb1ELb0EEENS1_36VarlenDynamicPersistentTileSchedulerILi64ELi64ELi256ELi128ELb1ELb1ELb1ELb1ELb0ELb1EEEEEEEEEvNT_6ParamsE,(.L_x_62 - _ZN7cutlass13device_kernelIN5flash11enable_sm90INS1_16FlashAttnFwdSm90INS1_25CollectiveMainloopFwdSm90ILi2EN4cute5tupleIJNS5_1CILi1EEES8_S8_EEENS6_IJNS7_ILi64EEESA_SA_EEELi512ENS_6half_tEfNS_4arch4Sm90ELb0ELb1ELb0ELb1ELb0ELb0ELb0ELb0ELb0ELb1ELb1ELb0EEENS1_21CollectiveEpilogueFwdINS6_IJSA_NS7_ILi512EEESA_EEES9_SC_SE_Li256ELb1ELb1ELb1ELb0EEENS1_36VarlenDynamicPersistentTileSchedulerILi64ELi64ELi256ELi128ELb1ELb1ELb1ELb1ELb0ELb1EEEEEEEEEvNT_6ParamsE)
        .other          _ZN7cutlass13device_kernelIN5flash11enable_sm90INS1_16FlashAttnFwdSm90INS1_25CollectiveMainloopFwdSm90ILi2EN4cute5tupleIJNS5_1CILi1EEES8_S8_EEENS6_IJNS7_ILi64EEESA_SA_EEELi512ENS_6half_tEfNS_4arch4Sm90ELb0ELb1ELb0ELb1ELb0ELb0ELb0ELb0ELb0ELb1ELb1ELb0EEENS1_21CollectiveEpilogueFwdINS6_IJSA_NS7_ILi512EEESA_EEES9_SC_SE_Li256ELb1ELb1ELb1ELb0EEENS1_36VarlenDynamicPersistentTileSchedulerILi64ELi64ELi256ELi128ELb1ELb1ELb1ELb1ELb0ELb1EEEEEEEEEvNT_6ParamsE,@"STO_CUDA_ENTRY STV_DEFAULT"
_ZN7cutlass13device_kernelIN5flash11enable_sm90INS1_16FlashAttnFwdSm90INS1_25CollectiveMainloopFwdSm90ILi2EN4cute5tupleIJNS5_1CILi1EEES8_S8_EEENS6_IJNS7_ILi64EEESA_SA_EEELi512ENS_6half_tEfNS_4arch4Sm90ELb0ELb1ELb0ELb1ELb0ELb0ELb0ELb0ELb0ELb1ELb1ELb0EEENS1_21CollectiveEpilogueFwdINS6_IJSA_NS7_ILi512EEESA_EEES9_SC_SE_Li256ELb1ELb1ELb1ELb0EEENS1_36VarlenDynamicPersistentTileSchedulerILi64ELi64ELi256ELi128ELb1ELb1ELb1ELb1ELb0ELb1EEEEEEEEEvNT_6ParamsE:
[----:B------:R-:W-:Y:S01]  /*0000*/  LDC R1, c[0x0][0x37c] ;  /* 0x0000df00ff017b82 */ /* 0x000fe20000000800 */
[----:B------:R-:W-:Y:S05]  /*0010*/  EXIT ;  /* 0x000000000000794d */ /* 0x000fea0003800000 */
.L_x_17:
        /* <DEDUP_REMOVED lines=14> */
.L_x_62:


//--------------------- .text._ZN7cutlass13device_kernelIN5flash11enable_sm90INS1_16FlashAttnFwdSm90INS1_25CollectiveMainloopFwdSm90ILi2EN4cute5tupleIJNS5_1CILi1EEES8_S8_EEENS6_IJNS7_ILi64EEESA_SA_EEELi512ENS_6half_tEfNS_4arch4Sm90ELb0ELb1ELb0ELb1ELb0ELb1ELb0ELb0ELb0ELb1ELb1ELb0EEENS1_21CollectiveEpilogueFwdINS6_IJSA_NS7_ILi512EEESA_EEES9_SC_SE_Li256ELb1ELb1ELb1ELb0EEENS1_36VarlenDynamicPersistentTileSchedulerILi64ELi64ELi256ELi128ELb1ELb1ELb1ELb1ELb0ELb1EEEEEEEEEvNT_6ParamsE --------------------------
	.section	.text._ZN7cutlass13device_kernelIN5flash11enable_sm90INS1_16FlashAttnFwdSm90INS1_25CollectiveMainloopFwdSm90ILi2EN4cute5tupleIJNS5_1CILi1EEES8_S8_EEENS6_IJNS7_ILi64EEESA_SA_EEELi512ENS_6half_tEfNS_4arch4Sm90ELb0ELb1ELb0ELb1ELb0ELb1ELb0ELb0ELb0ELb1ELb1ELb0EEENS1_21CollectiveEpilogueFwdINS6_IJSA_NS7_ILi512EEESA_EEES9_SC_SE_Li256ELb1ELb1ELb1ELb0EEENS1_36VarlenDynamicPersistentTileSchedulerILi64ELi64ELi256ELi128ELb1ELb1ELb1ELb1ELb0ELb1EEEEEEEEEvNT_6ParamsE,"ax",@progbits
	.align	128
.text._ZN7cutlass13device_kernelIN5flash11enable_sm90INS1_16FlashAttnFwdSm90INS1_25CollectiveMainloopFwdSm90ILi2EN4cute5tupleIJNS5_1CILi1EEES8_S8_EEENS6_IJNS7_ILi64EEESA_SA_EEELi512ENS_6half_tEfNS_4arch4Sm90ELb0ELb1ELb0ELb1ELb0ELb1ELb0ELb0ELb0ELb1ELb1ELb0EEENS1_21CollectiveEpilogueFwdINS6_IJSA_NS7_ILi512EEESA_EEES9_SC_SE_Li256ELb1ELb1ELb1ELb0EEENS1_36VarlenDynamicPersistentTileSchedulerILi64ELi64ELi256ELi128ELb1ELb1ELb1ELb1ELb0ELb1EEEEEEEEEvNT_6ParamsE:
        .type           _ZN7cutlass13device_kernelIN5flash11enable_sm90INS1_16FlashAttnFwdSm90INS1_25CollectiveMainloopFwdSm90ILi2EN4cute5tupleIJNS5_1CILi1EEES8_S8_EEENS6_IJNS7_ILi64EEESA_SA_EEELi512ENS_6half_tEfNS_4arch4Sm90ELb0ELb1ELb0ELb1ELb0ELb1ELb0ELb0ELb0ELb1ELb1ELb0EEENS1_21CollectiveEpilogueFwdINS6_IJSA_NS7_ILi512EEESA_EEES9_SC_SE_Li256ELb1ELb1ELb1ELb0EEENS1_36VarlenDynamicPersistentTileSchedulerILi64ELi64ELi256ELi128ELb1ELb1ELb1ELb1ELb0ELb1EEEEEEEEEvNT_6ParamsE,@function
        .size           _ZN7cutlass13device_kernelIN5flash11enable_sm90INS1_16FlashAttnFwdSm90INS1_25CollectiveMainloopFwdSm90ILi2EN4cute5tupleIJNS5_1CILi1EEES8_S8_EEENS6_IJNS7_ILi64EEESA_SA_EEELi512ENS_6half_tEfNS_4arch4Sm90ELb0ELb1ELb0ELb1ELb0ELb1ELb0ELb0ELb0ELb1ELb1ELb0EEENS1_21CollectiveEpilogueFwdINS6_IJSA_NS7_ILi512EEESA_EEES9_SC_SE_Li256ELb1ELb1ELb1ELb0EEENS1_36VarlenDynamicPersistentTileSchedulerILi64ELi64ELi256ELi128ELb1ELb1ELb1ELb1ELb0ELb1EEEEEEEEEvNT_6ParamsE,(.L_x_63 - _ZN7cutlass13device_kernelIN5flash11enable_sm90INS1_16FlashAttnFwdSm90INS1_25CollectiveMainloopFwdSm90ILi2EN4cute5tupleIJNS5_1CILi1EEES8_S8_EEENS6_IJNS7_ILi64EEESA_SA_EEELi512ENS_6half_tEfNS_4arch4Sm90ELb0ELb1ELb0ELb1ELb0ELb1ELb0ELb0ELb0ELb1ELb1ELb0EEENS1_21CollectiveEpilogueFwdINS6_IJSA_NS7_ILi512EEESA_EEES9_SC_SE_Li256ELb1ELb1ELb1ELb0EEENS1_36VarlenDynamicPersistentTileSchedulerILi64ELi64ELi256ELi128ELb1ELb1ELb1ELb1ELb0ELb1EEEEEEEEEvNT_6ParamsE)
        .other          _ZN7cutlass13device_kernelIN5flash11enable_sm90INS1_16FlashAttnFwdSm90INS1_25CollectiveMainloopFwdSm90ILi2EN4cute5tupleIJNS5_1CILi1EEES8_S8_EEENS6_IJNS7_ILi64EEESA_SA_EEELi512ENS_6half_tEfNS_4arch4Sm90ELb0ELb1ELb0ELb1ELb0ELb1ELb0ELb0ELb0ELb1ELb1ELb0EEENS1_21CollectiveEpilogueFwdINS6_IJSA_NS7_ILi512EEESA_EEES9_SC_SE_Li256ELb1ELb1ELb1ELb0EEENS1_36VarlenDynamicPersistentTileSchedulerILi64ELi64ELi256ELi128ELb1ELb1ELb1ELb1ELb0ELb1EEEEEEEEEvNT_6ParamsE,@"STO_CUDA_ENTRY STV_DEFAULT"
_ZN7cutlass13device_kernelIN5flash11enable_sm90INS1_16FlashAttnFwdSm90INS1_25CollectiveMainloopFwdSm90ILi2EN4cute5tupleIJNS5_1CILi1EEES8_S8_EEENS6_IJNS7_ILi64EEESA_SA_EEELi512ENS_6half_tEfNS_4arch4Sm90ELb0ELb1ELb0ELb1ELb0ELb1ELb0ELb0ELb0ELb1ELb1ELb0EEENS1_21CollectiveEpilogueFwdINS6_IJSA_NS7_ILi512EEESA_EEES9_SC_SE_Li256ELb1ELb1ELb1ELb0EEENS1_36VarlenDynamicPersistentTileSchedulerILi64ELi64ELi256ELi128ELb1ELb1ELb1ELb1ELb0ELb1EEEEEEEEEvNT_6ParamsE:
[----:B------:R-:W-:Y:S01]  /*0000*/  LDC R1, c[0x0][0x37c] ;  /* 0x0000df00ff017b82 */ /* 0x000fe20000000800 */
[----:B------:R-:W-:Y:S05]  /*0010*/  EXIT ;  /* 0x000000000000794d */ /* 0x000fea0003800000 */
.L_x_18:
        /* <DEDUP_REMOVED lines=14> */
.L_x_63:


//--------------------- .text._ZN7cutlass13device_kernelIN5flash11enable_sm90INS1_16FlashAttnFwdSm90INS1_25CollectiveMainloopFwdSm90ILi2EN4cute5tupleIJNS5_1CILi1EEES8_S8_EEENS6_IJNS7_ILi64EEESA_SA_EEELi512ENS_6half_tEfNS_4arch4Sm90ELb0ELb1ELb0ELb1ELb0ELb0ELb1ELb0ELb0ELb1ELb1ELb0EEENS1_21CollectiveEpilogueFwdINS6_IJSA_NS7_ILi512EEESA_EEES9_SC_SE_Li256ELb1ELb1ELb1ELb0EEENS1_36VarlenDynamicPersistentTileSchedulerILi64ELi64ELi256ELi128ELb1ELb1ELb1ELb1ELb0ELb1EEEEEEEEEvNT_6ParamsE --------------------------
	.section	.text._ZN7cutlass13device_kernelIN5flash11enable_sm90INS1_16FlashAttnFwdSm90INS1_25CollectiveMainloopFwdSm90ILi2EN4cute5tupleIJNS5_1CILi1EEES8_S8_EEENS6_IJNS7_ILi64EEESA_SA_EEELi512ENS_6half_tEfNS_4arch4Sm90ELb0ELb1ELb0ELb1ELb0ELb0ELb1ELb0ELb0ELb1ELb1ELb0EEENS1_21CollectiveEpilogueFwdINS6_IJSA_NS7_ILi512EEESA_EEES9_SC_SE_Li256ELb1ELb1ELb1ELb0EEENS1_36VarlenDynamicPersistentTileSchedulerILi64ELi64ELi256ELi128ELb1ELb1ELb1ELb1ELb0ELb1EEEEEEEEEvNT_6ParamsE,"ax",@progbits
	.align	128
.text._ZN7cutlass13device_kernelIN5flash11enable_sm90INS1_16FlashAttnFwdSm90INS1_25CollectiveMainloopFwdSm90ILi2EN4cute5tupleIJNS5_1CILi1EEES8_S8_EEENS6_IJNS7_ILi64EEESA_SA_EEELi512ENS_6half_tEfNS_4arch4Sm90ELb0ELb1ELb0ELb1ELb0ELb0ELb1ELb0ELb0ELb1ELb1ELb0EEENS1_21CollectiveEpilogueFwdINS6_IJSA_NS7_ILi512EEESA_EEES9_SC_SE_Li256ELb1ELb1ELb1ELb0EEENS1_36VarlenDynamicPersistentTileSchedulerILi64ELi64ELi256ELi128ELb1ELb1ELb1ELb1ELb0ELb1EEEEEEEEEvNT_6ParamsE:
        .type           _ZN7cutlass13device_kernelIN5flash11enable_sm90INS1_16FlashAttnFwdSm90INS1_25CollectiveMainloopFwdSm90ILi2EN4cute5tupleIJNS5_1CILi1EEES8_S8_EEENS6_IJNS7_ILi64EEESA_SA_EEELi512ENS_6half_tEfNS_4arch4Sm90ELb0ELb1ELb0ELb1ELb0ELb0ELb1ELb0ELb0ELb1ELb1ELb0EEENS1_21CollectiveEpilogueFwdINS6_IJSA_NS7_ILi512EEESA_EEES9_SC_SE_Li256ELb1ELb1ELb1ELb0EEENS1_36VarlenDynamicPersistentTileSchedulerILi64ELi64ELi256ELi128ELb1ELb1ELb1ELb1ELb0ELb1EEEEEEEEEvNT_6ParamsE,@function
        .size           _ZN7cutlass13device_kernelIN5flash11enable_sm90INS1_16FlashAttnFwdSm90INS1_25CollectiveMainloopFwdSm90ILi2EN4cute5tupleIJNS5_1CILi1EEES8_S8_EEENS6_IJNS7_ILi64EEESA_SA_EEELi512ENS_6half_tEfNS_4arch4Sm90ELb0ELb1ELb0ELb1ELb0ELb0ELb1ELb0ELb0ELb1ELb1ELb0EEENS1_21CollectiveEpilogueFwdINS6_IJSA_NS7_ILi512EEESA_EEES9_SC_SE_Li256ELb1ELb1ELb1ELb0EEENS1_36VarlenDynamicPersistentTileSchedulerILi64ELi64ELi256ELi128ELb1ELb1ELb1ELb1ELb0ELb1EEEEEEEEEvNT_6ParamsE,(.L_x_64 - _ZN7cutlass13device_kernelIN5flash11enable_sm90INS1_16FlashAttnFwdSm90INS1_25CollectiveMainloopFwdSm90ILi2EN4cute5tupleIJNS5_1CILi1EEES8_S8_EEENS6_IJNS7_ILi64EEESA_SA_EEELi512ENS_6half_tEfNS_4arch4Sm90ELb0ELb1ELb0ELb1ELb0ELb0ELb1ELb0ELb0ELb1ELb1ELb0EEENS1_21CollectiveEpilogueFwdINS6_IJSA_NS7_ILi512EEESA_EEES9_SC_SE_Li256ELb1ELb1ELb1ELb0EEENS1_36VarlenDynamicPersistentTileSchedulerILi64ELi64ELi256ELi128ELb1ELb1ELb1ELb1ELb0ELb1EEEEEEEEEvNT_6ParamsE)
        .other          _ZN7cutlass13device_kernelIN5flash11enable_sm90INS1_16FlashAttnFwdSm90INS1_25CollectiveMainloopFwdSm90ILi2EN4cute5tupleIJNS5_1CILi1EEES8_S8_EEENS6_IJNS7_ILi64EEESA_SA_EEELi512ENS_6half_tEfNS_4arch4Sm90ELb0ELb1ELb0ELb1ELb0ELb0ELb1ELb0ELb0ELb1ELb1ELb0EEENS1_21CollectiveEpilogueFwdINS6_IJSA_NS7_ILi512EEESA_EEES9_SC_SE_Li256ELb1ELb1ELb1ELb0EEENS1_36VarlenDynamicPersistentTileSchedulerILi64ELi64ELi256ELi128ELb1ELb1ELb1ELb1ELb0ELb1EEEEEEEEEvNT_6ParamsE,@"STO_CUDA_ENTRY STV_DEFAULT"
_ZN7cutlass13device_kernelIN5flash11enable_sm90INS1_16FlashAttnFwdSm90INS1_25CollectiveMainloopFwdSm90ILi2EN4cute5tupleIJNS5_1CILi1EEES8_S8_EEENS6_IJNS7_ILi64EEESA_SA_EEELi512ENS_6half_tEfNS_4arch4Sm90ELb0ELb1ELb0ELb1ELb0ELb0ELb1ELb0ELb0ELb1ELb1ELb0EEENS1_21CollectiveEpilogueFwdINS6_IJSA_NS7_ILi512EEESA_EEES9_SC_SE_Li256ELb1ELb1ELb1ELb0EEENS1_36VarlenDynamicPersistentTileSchedulerILi64ELi64ELi256ELi128ELb1ELb1ELb1ELb1ELb0ELb1EEEEEEEEEvNT_6ParamsE:
[----:B------:R-:W-:Y:S01]  /*0000*/  LDC R1, c[0x0][0x37c] ;  /* 0x0000df00ff017b82 */ /* 0x000fe20000000800 */
[----:B------:R-:W-:Y:S05]  /*0010*/  EXIT ;  /* 0x000000000000794d */ /* 0x000fea0003800000 */
.L_x_19:
        /* <DEDUP_REMOVED lines=14> */
.L_x_64:


//--------------------- .text._ZN7cutlass13device_kernelIN5flash11enable_sm90INS1_16FlashAttnFwdSm90INS1_25CollectiveMainloopFwdSm90ILi2EN4cute5tupleIJNS5_1CILi1EEES8_S8_EEENS6_IJNS7_ILi64EEESA_SA_EEELi512ENS_6half_tEfNS_4arch4Sm90ELb0ELb1ELb0ELb1ELb0ELb1ELb1ELb0ELb0ELb1ELb1ELb0EEENS1_21CollectiveEpilogueFwdINS6_IJSA_NS7_ILi512EEESA_EEES9_SC_SE_Li256ELb1ELb1ELb1ELb0EEENS1_36VarlenDynamicPersistentTileSchedulerILi64ELi64ELi256ELi128ELb1ELb1ELb1ELb1ELb0ELb1EEEEEEEEEvNT_6ParamsE --------------------------
	.section	.text._ZN7cutlass13device_kernelIN5flash11enable_sm90INS1_16FlashAttnFwdSm90INS1_25CollectiveMainloopFwdSm90ILi2EN4cute5tupleIJNS5_1CILi1EEES8_S8_EEENS6_IJNS7_ILi64EEESA_SA_EEELi512ENS_6half_tEfNS_4arch4Sm90ELb0ELb1ELb0ELb1ELb0ELb1ELb1ELb0ELb0ELb1ELb1ELb0EEENS1_21CollectiveEpilogueFwdINS6_IJSA_NS7_ILi512EEESA_EEES9_SC_SE_Li256ELb1ELb1ELb1ELb0EEENS1_36VarlenDynamicPersistentTileSchedulerILi64ELi64ELi256ELi128ELb1ELb1ELb1ELb1ELb0ELb1EEEEEEEEEvNT_6ParamsE,"ax",@progbits
	.align	128
.text._ZN7cutlass13device_kernelIN5flash11enable_sm90INS1_16FlashAttnFwdSm90INS1_25CollectiveMainloopFwdSm90ILi2EN4cute5tupleIJNS5_1CILi1EEES8_S8_EEENS6_IJNS7_ILi64EEESA_SA_EEELi512ENS_6half_tEfNS_4arch4Sm90ELb0ELb1ELb0ELb1ELb0ELb1ELb1ELb0ELb0ELb1ELb1ELb0EEENS1_21CollectiveEpilogueFwdINS6_IJSA_NS7_ILi512EEESA_EEES9_SC_SE_Li256ELb1ELb1ELb1ELb0EEENS1_36VarlenDynamicPersistentTileSchedulerILi64ELi64ELi256ELi128ELb1ELb1ELb1ELb1ELb0ELb1EEEEEEEEEvNT_6ParamsE:
        .type           _ZN7cutlass13device_kernelIN5flash11enable_sm90INS1_16FlashAttnFwdSm90INS1_25CollectiveMainloopFwdSm90ILi2EN4cute5tupleIJNS5_1CILi1EEES8_S8_EEENS6_IJNS7_ILi64EEESA_SA_EEELi512ENS_6half_tEfNS_4arch4Sm90ELb0ELb1ELb0ELb1ELb0ELb1ELb1ELb0ELb0ELb1ELb1ELb0EEENS1_21CollectiveEpilogueFwdINS6_IJSA_NS7_ILi512EEESA_EEES9_SC_SE_Li256ELb1ELb1ELb1ELb0EEENS1_36VarlenDynamicPersistentTileSchedulerILi64ELi64ELi256ELi128ELb1ELb1ELb1ELb1ELb0ELb1EEEEEEEEEvNT_6ParamsE,@function
        .size           _ZN7cutlass13device_kernelIN5flash11enable_sm90INS1_16FlashAttnFwdSm90INS1_25CollectiveMainloopFwdSm90ILi2EN4cute5tupleIJNS5_1CILi1EEES8_S8_EEENS6_IJNS7_ILi64EEESA_SA_EEELi512ENS_6half_tEfNS_4arch4Sm90ELb0ELb1ELb0ELb1ELb0ELb1ELb1ELb0ELb0ELb1ELb1ELb0EEENS1_21CollectiveEpilogueFwdINS6_IJSA_NS7_ILi512EEESA_EEES9_SC_SE_Li256ELb1ELb1ELb1ELb0EEENS1_36VarlenDynamicPersistentTileSchedulerILi64ELi64ELi256ELi128ELb1ELb1ELb1ELb1ELb0ELb1EEEEEEEEEvNT_6ParamsE,(.L_x_65 - _ZN7cutlass13device_kernelIN5flash11enable_sm90INS1_16FlashAttnFwdSm90INS1_25CollectiveMainloopFwdSm90ILi2EN4cute5tupleIJNS5_1CILi1EEES8_S8_EEENS6_IJNS7_ILi64EEESA_SA_EEELi512ENS_6half_tEfNS_4arch4Sm90ELb0ELb1ELb0ELb1ELb0ELb1ELb1ELb0ELb0ELb1ELb1ELb0EEENS1_21CollectiveEpilogueFwdINS6_IJSA_NS7_ILi512EEESA_EEES9_SC_SE_Li256ELb1ELb1ELb1ELb0EEENS1_36VarlenDynamicPersistentTileSchedulerILi64ELi64ELi256ELi128ELb1ELb1ELb1ELb1ELb0ELb1EEEEEEEEEvNT_6ParamsE)
        .other          _ZN7cutlass13device_kernelIN5flash11enable_sm90INS1_16FlashAttnFwdSm90INS1_25CollectiveMainloopFwdSm90ILi2EN4cute5tupleIJNS5_1CILi1EEES8_S8_EEENS6_IJNS7_ILi64EEESA_SA_EEELi512ENS_6half_tEfNS_4arch4Sm90ELb0ELb1ELb0ELb1ELb0ELb1ELb1ELb0ELb0ELb1ELb1ELb0EEENS1_21CollectiveEpilogueFwdINS6_IJSA_NS7_ILi512EEESA_EEES9_SC_SE_Li256ELb1ELb1ELb1ELb0EEENS1_36VarlenDynamicPersistentTileSchedulerILi64ELi64ELi256ELi128ELb1ELb1ELb1ELb1ELb0ELb1EEEEEEEEEvNT_6ParamsE,@"STO_CUDA_ENTRY STV_DEFAULT"
_ZN7cutlass13device_kernelIN5flash11enable_sm90INS1_16FlashAttnFwdSm90INS1_25CollectiveMainloopFwdSm90ILi2EN4cute5tupleIJNS5_1CILi1EEES8_S8_EEENS6_IJNS7_ILi64EEESA_SA_EEELi512ENS_6half_tEfNS_4arch4Sm90ELb0ELb1ELb0ELb1ELb0ELb1ELb1ELb0ELb0ELb1ELb1ELb0EEENS1_21CollectiveEpilogueFwdINS6_IJSA_NS7_ILi512EEESA_EEES9_SC_SE_Li256ELb1ELb1ELb1ELb0EEENS1_36VarlenDynamicPersistentTileSchedulerILi64ELi64ELi256ELi128ELb1ELb1ELb1ELb1ELb0ELb1EEEEEEEEEvNT_6ParamsE:
[----:B------:R-:W-:Y:S01]  /*0000*/  LDC R1, c[0x0][0x37c] ;  /* 0x0000df00ff017b82 */ /* 0x000fe20000000800 */
[----:B------:R-:W-:Y:S05]  /*0010*/  EXIT ;  /* 0x000000000000794d */ /* 0x000fea0003800000 */
.L_x_20:
        /* <DEDUP_REMOVED lines=14> */
.L_x_65:


//--------------------- .text._ZN7cutlass13device_kernelIN5flash11enable_sm90INS1_16FlashAttnFwdSm90INS1_25CollectiveMainloopFwdSm90ILi2EN4cute5tupleIJNS5_1CILi1EEES8_S8_EEENS6_IJNS7_ILi64EEESA_SA_EEELi512ENS_6half_tEfNS_4arch4Sm90ELb1ELb0ELb0ELb0ELb0ELb0ELb0ELb0ELb0ELb1ELb1ELb0EEENS1_21CollectiveEpilogueFwdINS6_IJSA_NS7_ILi512EEESA_EEES9_SC_SE_Li256ELb0ELb1ELb1ELb0EEENS1_19SingleTileSchedulerILb0ELb1ELb1ELi64EEEEEEEEEvNT_6ParamsE --------------------------
	.section	.text._ZN7cutlass13device_kernelIN5flash11enable_sm90INS1_16FlashAttnFwdSm90INS1_25CollectiveMainloopFwdSm90ILi2EN4cute5tupleIJNS5_1CILi1EEES8_S8_EEENS6_IJNS7_ILi64EEESA_SA_EEELi512ENS_6half_tEfNS_4arch4Sm90ELb1ELb0ELb0ELb0ELb0ELb0ELb0ELb0ELb0ELb1ELb1ELb0EEENS1_21CollectiveEpilogueFwdINS6_IJSA_NS7_ILi512EEESA_EEES9_SC_SE_Li256ELb0ELb1ELb1ELb0EEENS1_19SingleTileSchedulerILb0ELb1ELb1ELi64EEEEEEEEEvNT_6ParamsE,"ax",@progbits
	.align	128
.text._ZN7cutlass13device_kernelIN5flash11enable_sm90INS1_16FlashAttnFwdSm90INS1_25CollectiveMainloopFwdSm90ILi2EN4cute5tupleIJNS5_1CILi1EEES8_S8_EEENS6_IJNS7_ILi64EEESA_SA_EEELi512ENS_6half_tEfNS_4arch4Sm90ELb1ELb0ELb0ELb0ELb0ELb0ELb0ELb0ELb0ELb1ELb1ELb0EEENS1_21CollectiveEpilogueFwdINS6_IJSA_NS7_ILi512EEESA_EEES9_SC_SE_Li256ELb0ELb1ELb1ELb0EEENS1_19SingleTileSchedulerILb0ELb1ELb1ELi64EEEEEEEEEvNT_6ParamsE:
        .type           _ZN7cutlass13device_kernelIN5flash11enable_sm90INS1_16FlashAttnFwdSm90INS1_25CollectiveMainloopFwdSm90ILi2EN4cute5tupleIJNS5_1CILi1EEES8_S8_EEENS6_IJNS7_ILi64EEESA_SA_EEELi512ENS_6half_tEfNS_4arch4Sm90ELb1ELb0ELb0ELb0ELb0ELb0ELb0ELb0ELb0ELb1ELb1ELb0EEENS1_21CollectiveEpilogueFwdINS6_IJSA_NS7_ILi512EEESA_EEES9_SC_SE_Li256ELb0ELb1ELb1ELb0EEENS1_19SingleTileSchedulerILb0ELb1ELb1ELi64EEEEEEEEEvNT_6ParamsE,@function
        .size           _ZN7cutlass13device_kernelIN5flash11enable_sm90INS1_16FlashAttnFwdSm90INS1_25CollectiveMainloopFwdSm90ILi2EN4cute5tupleIJNS5_1CILi1EEES8_S8_EEENS6_IJNS7_ILi64EEESA_SA_EEELi512ENS_6half_tEfNS_4arch4Sm90ELb1ELb0ELb0ELb0ELb0ELb0ELb0ELb0ELb0ELb1ELb1ELb0EEENS1_21CollectiveEpilogueFwdINS6_IJSA_NS7_ILi512EEESA_EEES9_SC_SE_Li256ELb0ELb1ELb1ELb0EEENS1_19SingleTileSchedulerILb0ELb1ELb1ELi64EEEEEEEEEvNT_6ParamsE,(.L_x_66 - _ZN7cutlass13device_kernelIN5flash11enable_sm90INS1_16FlashAttnFwdSm90INS1_25CollectiveMainloopFwdSm90ILi2EN4cute5tupleIJNS5_1CILi1EEES8_S8_EEENS6_IJNS7_ILi64EEESA_SA_EEELi512ENS_6half_tEfNS_4arch4Sm90ELb1ELb0ELb0ELb0ELb0ELb0ELb0ELb0ELb0ELb1ELb1ELb0EEENS1_21CollectiveEpilogueFwdINS6_IJSA_NS7_ILi512EEESA_EEES9_SC_SE_Li256ELb0ELb1ELb1ELb0EEENS1_19SingleTileSchedulerILb0ELb1ELb1ELi64EEEEEEEEEvNT_6ParamsE)
        .other          _ZN7cutlass13device_kernelIN5flash11enable_sm90INS1_16FlashAttnFwdSm90INS1_25CollectiveMainloopFwdSm90ILi2EN4cute5tupleIJNS5_1CILi1EEES8_S8_EEENS6_IJNS7_ILi64EEESA_SA_EEELi512ENS_6half_tEfNS_4arch4Sm90ELb1ELb0ELb0ELb0ELb0ELb0ELb0ELb0ELb0ELb1ELb1ELb0EEENS1_21CollectiveEpilogueFwdINS6_IJSA_NS7_ILi512EEESA_EEES9_SC_SE_Li256ELb0ELb1ELb1ELb0EEENS1_19SingleTileSchedulerILb0ELb1ELb1ELi64EEEEEEEEEvNT_6ParamsE,@"STO_CUDA_ENTRY STV_DEFAULT"
_ZN7cutlass13device_kernelIN5flash11enable_sm90INS1_16FlashAttnFwdSm90INS1_25CollectiveMainloopFwdSm90ILi2EN4cute5tupleIJNS5_1CILi1EEES8_S8_EEENS6_IJNS7_ILi64EEESA_SA_EEELi512ENS_6half_tEfNS_4arch4Sm90ELb1ELb0ELb0ELb0ELb0ELb0ELb0ELb0ELb0ELb1ELb1ELb0EEENS1_21CollectiveEpilogueFwdINS6_IJSA_NS7_ILi512EEESA_EEES9_SC_SE_Li256ELb0ELb1ELb1ELb0EEENS1_19SingleTileSchedulerILb0ELb1ELb1ELi64EEEEEEEEEvNT_6ParamsE:
[----:B------:R-:W-:Y:S01]  /*0000*/  LDC R1, c[0x0][0x37c] ;  /* 0x0000df00ff017b82 */ /* 0x000fe20000000800 */
[----:B------:R-:W-:Y:S05]  /*0010*/  EXIT ;  /* 0x000000000000794d */ /* 0x000fea0003800000 */
.L_x_21:
        /* <DEDUP_REMOVED lines=14> */
.L_x_66:


//--------------------- .text._ZN7cutlass13device_kernelIN5flash11enable_sm90INS1_16FlashAttnFwdSm90INS1_25CollectiveMainloopFwdSm90ILi2EN4cute5tupleIJNS5_1CILi1EEES8_S8_EEENS6_IJNS7_ILi64EEESA_SA_EEELi512ENS_6half_tEfNS_4arch4Sm90ELb1ELb0ELb0ELb0ELb0ELb0ELb1ELb0ELb0ELb1ELb1ELb0EEENS1_21CollectiveEpilogueFwdINS6_IJSA_NS7_ILi512EEESA_EEES9_SC_SE_Li256ELb0ELb1ELb1ELb0EEENS1_19SingleTileSchedulerILb0ELb1ELb1ELi64EEEEEEEEEvNT_6ParamsE --------------------------
	.section	.text._ZN7cutlass13device_kernelIN5flash11enable_sm90INS1_16FlashAttnFwdSm90INS1_25CollectiveMainloopFwdSm90ILi2EN4cute5tupleIJNS5_1CILi1EEES8_S8_EEENS6_IJNS7_ILi64EEESA_SA_EEELi512ENS_6half_tEfNS_4arch4Sm90ELb1ELb0ELb0ELb0ELb0ELb0ELb1ELb0ELb0ELb1ELb1ELb0EEENS1_21CollectiveEpilogueFwdINS6_IJSA_NS7_ILi512EEESA_EEES9_SC_SE_Li256ELb0ELb1ELb1ELb0EEENS1_19SingleTileSchedulerILb0ELb1ELb1ELi64EEEEEEEEEvNT_6ParamsE,"ax",@progbits
	.align	128
.text._ZN7cutlass13device_kernelIN5flash11enable_sm90INS1_16FlashAttnFwdSm90INS1_25CollectiveMainloopFwdSm90ILi2EN4cute5tupleIJNS5_1CILi1EEES8_S8_EEENS6_IJNS7_ILi64EEESA_SA_EEELi512ENS_6half_tEfNS_4arch4Sm90ELb1ELb0ELb0ELb0ELb0ELb0ELb1ELb0ELb0ELb1ELb1ELb0EEENS1_21CollectiveEpilogueFwdINS6_IJSA_NS7_ILi512EEESA_EEES9_SC_SE_Li256ELb0ELb1ELb1ELb0EEENS1_19SingleTileSchedulerILb0ELb1ELb1ELi64EEEEEEEEEvNT_6ParamsE:
        .type           _ZN7cutlass13device_kernelIN5flash11enable_sm90INS1_16FlashAttnFwdSm90INS1_25CollectiveMainloopFwdSm90ILi2EN4cute5tupleIJNS5_1CILi1EEES8_S8_EEENS6_IJNS7_ILi64EEESA_SA_EEELi512ENS_6half_tEfNS_4arch4Sm90ELb1ELb0ELb0ELb0ELb0ELb0ELb1ELb0ELb0ELb1ELb1ELb0EEENS1_21CollectiveEpilogueFwdINS6_IJSA_NS7_ILi512EEESA_EEES9_SC_SE_Li256ELb0ELb1ELb1ELb0EEENS1_19SingleTileSchedulerILb0ELb1ELb1ELi64EEEEEEEEEvNT_6ParamsE,@function
        .size           _ZN7cutlass13device_kernelIN5flash11enable_sm90INS1_16FlashAttnFwdSm90INS1_25CollectiveMainloopFwdSm90ILi2EN4cute5tupleIJNS5_1CILi1EEES8_S8_EEENS6_IJNS7_ILi64EEESA_SA_EEELi512ENS_6half_tEfNS_4arch4Sm90ELb1ELb0ELb0ELb0ELb0ELb0ELb1ELb0ELb0ELb1ELb1ELb0EEENS1_21CollectiveEpilogueFwdINS6_IJSA_NS7_ILi512EEESA_EEES9_SC_SE_Li256ELb0ELb1ELb1ELb0EEENS1_19SingleTileSchedulerILb0ELb1ELb1ELi64EEEEEEEEEvNT_6ParamsE,(.L_x_67 - _ZN7cutlass13device_kernelIN5flash11enable_sm90INS1_16FlashAttnFwdSm90INS1_25CollectiveMainloopFwdSm90ILi2EN4cute5tupleIJNS5_1CILi1EEES8_S8_EEENS6_IJNS7_ILi64EEESA_SA_EEELi512ENS_6half_tEfNS_4arch4Sm90ELb1ELb0ELb0ELb0ELb0ELb0ELb1ELb0ELb0ELb1ELb1ELb0EEENS1_21CollectiveEpilogueFwdINS6_IJSA_NS7_ILi512EEESA_EEES9_SC_SE_Li256ELb0ELb1ELb1ELb0EEENS1_19SingleTileSchedulerILb0ELb1ELb1ELi64EEEEEEEEEvNT_6ParamsE)
        .other          _ZN7cutlass13device_kernelIN5flash11enable_sm90INS1_16FlashAttnFwdSm90INS1_25CollectiveMainloopFwdSm90ILi2EN4cute5tupleIJNS5_1CILi1EEES8_S8_EEENS6_IJNS7_ILi64EEESA_SA_EEELi512ENS_6half_tEfNS_4arch4Sm90ELb1ELb0ELb0ELb0ELb0ELb0ELb1ELb0ELb0ELb1ELb1ELb0EEENS1_21CollectiveEpilogueFwdINS6_IJSA_NS7_ILi512EEESA_EEES9_SC_SE_Li256ELb0ELb1ELb1ELb0EEENS1_19SingleTileSchedulerILb0ELb1ELb1ELi64EEEEEEEEEvNT_6ParamsE,@"STO_CUDA_ENTRY STV_DEFAULT"
_ZN7cutlass13device_kernelIN5flash11enable_sm90INS1_16FlashAttnFwdSm90INS1_25CollectiveMainloopFwdSm90ILi2EN4cute5tupleIJNS5_1CILi1EEES8_S8_EEENS6_IJNS7_ILi64EEESA_SA_EEELi512ENS_6half_tEfNS_4arch4Sm90ELb1ELb0ELb0ELb0ELb0ELb0ELb1ELb0ELb0ELb1ELb1ELb0EEENS1_21CollectiveEpilogueFwdINS6_IJSA_NS7_ILi512EEESA_EEES9_SC_SE_Li256ELb0ELb1ELb1ELb0EEENS1_19SingleTileSchedulerILb0ELb1ELb1ELi64EEEEEEEEEvNT_6ParamsE:
[----:B------:R-:W-:Y:S01]  /*0000*/  LDC R1, c[0x0][0x37c] ;  /* 0x0000df00ff017b82 */ /* 0x000fe20000000800 */
[----:B------:R-:W-:Y:S05]  /*0010*/  EXIT ;  /* 0x000000000000794d */ /* 0x000fea0003800000 */
.L_x_22:
        /* <DEDUP_REMOVED lines=14> */
.L_x_67:


//--------------------- .text._ZN7cutlass13device_kernelIN5flash11enable_sm90INS1_16FlashAttnFwdSm90INS1_25CollectiveMainloopFwdSm90ILi2EN4cute5tupleIJNS5_1CILi1EEES8_S8_EEENS6_IJNS7_ILi64EEESA_SA_EEELi512ENS_6half_tEfNS_4arch4Sm90ELb1ELb0ELb0ELb1ELb0ELb0ELb0ELb0ELb0ELb1ELb1ELb0EEENS1_21CollectiveEpilogueFwdINS6_IJSA_NS7_ILi512EEESA_EEES9_SC_SE_Li256ELb1ELb1ELb1ELb0EEENS1_36VarlenDynamicPersistentTileSchedulerILi64ELi64ELi256ELi128ELb1ELb1ELb1ELb1ELb1ELb1EEEEEEEEEvNT_6ParamsE --------------------------
	.section	.text._ZN7cutlass13device_kernelIN5flash11enable_sm90INS1_16FlashAttnFwdSm90INS1_25CollectiveMainloopFwdSm90ILi2EN4cute5tupleIJNS5_1CILi1EEES8_S8_EEENS6_IJNS7_ILi64EEESA_SA_EEELi512ENS_6half_tEfNS_4arch4Sm90ELb1ELb0ELb0ELb1ELb0ELb0ELb0ELb0ELb0ELb1ELb1ELb0EEENS1_21CollectiveEpilogueFwdINS6_IJSA_NS7_ILi512EEESA_EEES9_SC_SE_Li256ELb1ELb1ELb1ELb0EEENS1_36VarlenDynamicPersistentTileSchedulerILi64ELi64ELi256ELi128ELb1ELb1ELb1ELb1ELb1ELb1EEEEEEEEEvNT_6ParamsE,"ax",@progbits
	.align	128
.text._ZN7cutlass13device_kernelIN5flash11enable_sm90INS1_16FlashAttnFwdSm90INS1_25CollectiveMainloopFwdSm90ILi2EN4cute5tupleIJNS5_1CILi1EEES8_S8_EEENS6_IJNS7_ILi64EEESA_SA_EEELi512ENS_6half_tEfNS_4arch4Sm90ELb1ELb0ELb0ELb1ELb0ELb0ELb0ELb0ELb0ELb1ELb1ELb0EEENS1_21CollectiveEpilogueFwdINS6_IJSA_NS7_ILi512EEESA_EEES9_SC_SE_Li256ELb1ELb1ELb1ELb0EEENS1_36VarlenDynamicPersistentTileSchedulerILi64ELi64ELi256ELi128ELb1ELb1ELb1ELb1ELb1ELb1EEEEEEEEEvNT_6ParamsE:
        .type           _ZN7cutlass13device_kernelIN5flash11enable_sm90INS1_16FlashAttnFwdSm90INS1_25CollectiveMainloopFwdSm90ILi2EN4cute5tupleIJNS5_1CILi1EEES8_S8_EEENS6_IJNS7_ILi64EEESA_SA_EEELi512ENS_6half_tEfNS_4arch4Sm90ELb1ELb0ELb0ELb1ELb0ELb0ELb0ELb0ELb0ELb1ELb1ELb0EEENS1_21CollectiveEpilogueFwdINS6_IJSA_NS7_ILi512EEESA_EEES9_SC_SE_Li256ELb1ELb1ELb1ELb0EEENS1_36VarlenDynamicPersistentTileSchedulerILi64ELi64ELi256ELi128ELb1ELb1ELb1ELb1ELb1ELb1EEEEEEEEEvNT_6ParamsE,@function
        .size           _ZN7cutlass13device_kernelIN5flash11enable_sm90INS1_16FlashAttnFwdSm90INS1_25CollectiveMainloopFwdSm90ILi2EN4cute5tupleIJNS5_1CILi1EEES8_S8_EEENS6_IJNS7_ILi64EEESA_SA_EEELi512ENS_6half_tEfNS_4arch4Sm90ELb1ELb0ELb0ELb1ELb0ELb0ELb0ELb0ELb0ELb1ELb1ELb0EEENS1_21CollectiveEpilogueFwdINS6_IJSA_NS7_ILi512EEESA_EEES9_SC_SE_Li256ELb1ELb1ELb1ELb0EEENS1_36VarlenDynamicPersistentTileSchedulerILi64ELi64ELi256ELi128ELb1ELb1ELb1ELb1ELb1ELb1EEEEEEEEEvNT_6ParamsE,(.L_x_68 - _ZN7cutlass13device_kernelIN5flash11enable_sm90INS1_16FlashAttnFwdSm90INS1_25CollectiveMainloopFwdSm90ILi2EN4cute5tupleIJNS5_1CILi1EEES8_S8_EEENS6_IJNS7_ILi64EEESA_SA_EEELi512ENS_6half_tEfNS_4arch4Sm90ELb1ELb0ELb0ELb1ELb0ELb0ELb0ELb0ELb0ELb1ELb1ELb0EEENS1_21CollectiveEpilogueFwdINS6_IJSA_NS7_ILi512EEESA_EEES9_SC_SE_Li256ELb1ELb1ELb1ELb0EEENS1_36VarlenDynamicPersistentTileSchedulerILi64ELi64ELi256ELi128ELb1ELb1ELb1ELb1ELb1ELb1EEEEEEEEEvNT_6ParamsE)
        .other          _ZN7cutlass13device_kernelIN5flash11enable_sm90INS1_16FlashAttnFwdSm90INS1_25CollectiveMainloopFwdSm90ILi2EN4cute5tupleIJNS5_1CILi1EEES8_S8_EEENS6_IJNS7_ILi64EEESA_SA_EEELi512ENS_6half_tEfNS_4arch4Sm90ELb1ELb0ELb0ELb1ELb0ELb0ELb0ELb0ELb0ELb1ELb1ELb0EEENS1_21CollectiveEpilogueFwdINS6_IJSA_NS7_ILi512EEESA_EEES9_SC_SE_Li256ELb1ELb1ELb1ELb0EEENS1_36VarlenDynamicPersistentTileSchedulerILi64ELi64ELi256ELi128ELb1ELb1ELb1ELb1ELb1ELb1EEEEEEEEEvNT_6ParamsE,@"STO_CUDA_ENTRY STV_DEFAULT"
_ZN7cutlass13device_kernelIN5flash11enable_sm90INS1_16FlashAttnFwdSm90INS1_25CollectiveMainloopFwdSm90ILi2EN4cute5tupleIJNS5_1CILi1EEES8_S8_EEENS6_IJNS7_ILi64EEESA_SA_EEELi512ENS_6half_tEfNS_4arch4Sm90ELb1ELb0ELb0ELb1ELb0ELb0ELb0ELb0ELb0ELb1ELb1ELb0EEENS1_21CollectiveEpilogueFwdINS6_IJSA_NS7_ILi512EEESA_EEES9_SC_SE_Li256ELb1ELb1ELb1ELb0EEENS1_36VarlenDynamicPersistentTileSchedulerILi64ELi64ELi256ELi128ELb1ELb1ELb1ELb1ELb1ELb1EEEEEEEEEvNT_6ParamsE:
[----:B------:R-:W-:Y:S01]  /*0000*/  LDC R1, c[0x0][0x37c] ;  /* 0x0000df00ff017b82 */ /* 0x000fe20000000800 */
[----:B------:R-:W-:Y:S05]  /*0010*/  EXIT ;  /* 0x000000000000794d */ /* 0x000fea0003800000 */
.L_x_23:
        /* <DEDUP_REMOVED lines=14> */
.L_x_68:


//--------------------- .text._ZN7cutlass13device_kernelIN5flash11enable_sm90INS1_16FlashAttnFwdSm90INS1_25CollectiveMainloopFwdSm90ILi2EN4cute5tupleIJNS5_1CILi1EEES8_S8_EEENS6_IJNS7_ILi64EEESA_SA_EEELi512ENS_6half_tEfNS_4arch4Sm90ELb1ELb0ELb0ELb1ELb0ELb1ELb0ELb0ELb0ELb1ELb1ELb0EEENS1_21CollectiveEpilogueFwdINS6_IJSA_NS7_ILi512EEESA_EEES9_SC_SE_Li256ELb1ELb1ELb1ELb0EEENS1_36VarlenDynamicPersistentTileSchedulerILi64ELi64ELi256ELi128ELb1ELb1ELb1ELb1ELb1ELb1EEEEEEEEEvNT_6ParamsE --------------------------
	.section	.text._ZN7cutlass13device_kernelIN5flash11enable_sm90INS1_16FlashAttnFwdSm90INS1_25CollectiveMainloopFwdSm90ILi2EN4cute5tupleIJNS5_1CILi1EEES8_S8_EEENS6_IJNS7_ILi64EEESA_SA_EEELi512ENS_6half_tEfNS_4arch4Sm90ELb1ELb0ELb0ELb1ELb0ELb1ELb0ELb0ELb0ELb1ELb1ELb0EEENS1_21CollectiveEpilogueFwdINS6_IJSA_NS7_ILi512EEESA_EEES9_SC_SE_Li256ELb1ELb1ELb1ELb0EEENS1_36VarlenDynamicPersistentTileSchedulerILi64ELi64ELi256ELi128ELb1ELb1ELb1ELb1ELb1ELb1EEEEEEEEEvNT_6ParamsE,"ax",@progbits
	.align	128
.text._ZN7cutlass13device_kernelIN5flash11enable_sm90INS1_16FlashAttnFwdSm90INS1_25CollectiveMainloopFwdSm90ILi2EN4cute5tupleIJNS5_1CILi1EEES8_S8_EEENS6_IJNS7_ILi64EEESA_SA_EEELi512ENS_6half_tEfNS_4arch4Sm90ELb1ELb0ELb0ELb1ELb0ELb1ELb0ELb0ELb0ELb1ELb1ELb0EEENS1_21CollectiveEpilogueFwdINS6_IJSA_NS7_ILi512EEESA_EEES9_SC_SE_Li256ELb1ELb1ELb1ELb0EEENS1_36VarlenDynamicPersistentTileSchedulerILi64ELi64ELi256ELi128ELb1ELb1ELb1ELb1ELb1ELb1EEEEEEEEEvNT_6ParamsE:
        .type           _ZN7cutlass13device_kernelIN5flash11enable_sm90INS1_16FlashAttnFwdSm90INS1_25CollectiveMainloopFwdSm90ILi2EN4cute5tupleIJNS5_1CILi1EEES8_S8_EEENS6_IJNS7_ILi64EEESA_SA_EEELi512ENS_6half_tEfNS_4arch4Sm90ELb1ELb0ELb0ELb1ELb0ELb1ELb0ELb0ELb0ELb1ELb1ELb0EEENS1_21CollectiveEpilogueFwdINS6_IJSA_NS7_ILi512EEESA_EEES9_SC_SE_Li256ELb1ELb1ELb1ELb0EEENS1_36VarlenDynamicPersistentTileSchedulerILi64ELi64ELi256ELi128ELb1ELb1ELb1ELb1ELb1ELb1EEEEEEEEEvNT_6ParamsE,@function
        .size           _ZN7cutlass13device_kernelIN5flash11enable_sm90INS1_16FlashAttnFwdSm90INS1_25CollectiveMainloopFwdSm90ILi2EN4cute5tupleIJNS5_1CILi1EEES8_S8_EEENS6_IJNS7_ILi64EEESA_SA_EEELi512ENS_6half_tEfNS_4arch4Sm90ELb1ELb0ELb0ELb1ELb0ELb1ELb0ELb0ELb0ELb1ELb1ELb0EEENS1_21CollectiveEpilogueFwdINS6_IJSA_NS7_ILi512EEESA_EEES9_SC_SE_Li256ELb1ELb1ELb1ELb0EEENS1_36VarlenDynamicPersistentTileSchedulerILi64ELi64ELi256ELi128ELb1ELb1ELb1ELb1ELb1ELb1EEEEEEEEEvNT_6ParamsE,(.L_x_69 - _ZN7cutlass13device_kernelIN5flash11enable_sm90INS1_16FlashAttnFwdSm90INS1_25CollectiveMainloopFwdSm90ILi2EN4cute5tupleIJNS5_1CILi1EEES8_S8_EEENS6_IJNS7_ILi64EEESA_SA_EEELi512ENS_6half_tEfNS_4arch4Sm90ELb1ELb0ELb0ELb1ELb0ELb1ELb0ELb0ELb0ELb1ELb1ELb0EEENS1_21CollectiveEpilogueFwdINS6_IJSA_NS7_ILi512EEESA_EEES9_SC_SE_Li256ELb1ELb1ELb1ELb0EEENS1_36VarlenDynamicPersistentTileSchedulerILi64ELi64ELi256ELi128ELb1ELb1ELb1ELb1ELb1ELb1EEEEEEEEEvNT_6ParamsE)
        .other          _ZN7cutlass13device_kernelIN5flash11enable_sm90INS1_16FlashAttnFwdSm90INS1_25CollectiveMainloopFwdSm90ILi2EN4cute5tupleIJNS5_1CILi1EEES8_S8_EEENS6_IJNS7_ILi64EEESA_SA_EEELi512ENS_6half_tEfNS_4arch4Sm90ELb1ELb0ELb0ELb1ELb0ELb1ELb0ELb0ELb0ELb1ELb1ELb0EEENS1_21CollectiveEpilogueFwdINS6_IJSA_NS7_ILi512EEESA_EEES9_SC_SE_Li256ELb1ELb1ELb1ELb0EEENS1_36VarlenDynamicPersistentTileSchedulerILi64ELi64ELi256ELi128ELb1ELb1ELb1ELb1ELb1ELb1EEEEEEEEEvNT_6ParamsE,@"STO_CUDA_ENTRY STV_DEFAULT"
_ZN7cutlass13device_kernelIN5flash11enable_sm90INS1_16FlashAttnFwdSm90INS1_25CollectiveMainloopFwdSm90ILi2EN4cute5tupleIJNS5_1CILi1EEES8_S8_EEENS6_IJNS7_ILi64EEESA_SA_EEELi512ENS_6half_tEfNS_4arch4Sm90ELb1ELb0ELb0ELb1ELb0ELb1ELb0ELb0ELb0ELb1ELb1ELb0EEENS1_21CollectiveEpilogueFwdINS6_IJSA_NS7_ILi512EEESA_EEES9_SC_SE_Li256ELb1ELb1ELb1ELb0EEENS1_36VarlenDynamicPersistentTileSchedulerILi64ELi64ELi256ELi128ELb1ELb1ELb1ELb1ELb1ELb1EEEEEEEEEvNT_6ParamsE:
[----:B------:R-:W-:Y:S01]  /*0000*/  LDC R1, c[0x0][0x37c] ;  /* 0x0000df00ff017b82 */ /* 0x000fe20000000800 */
[----:B------:R-:W-:Y:S05]  /*0010*/  EXIT ;  /* 0x000000000000794d */ /* 0x000fea0003800000 */
.L_x_24:
        /* <DEDUP_REMOVED lines=14> */
.L_x_69:


//--------------------- .text._ZN7cutlass13device_kernelIN5flash11enable_sm90INS1_16FlashAttnFwdSm90INS1_25CollectiveMainloopFwdSm90ILi2EN4cute5tupleIJNS5_1CILi1EEES8_S8_EEENS6_IJNS7_ILi64EEESA_SA_EEELi512ENS_6half_tEfNS_4arch4Sm90ELb1ELb0ELb0ELb1ELb0ELb0ELb1ELb0ELb0ELb1ELb1ELb0EEENS1_21CollectiveEpilogueFwdINS6_IJSA_NS7_ILi512EEESA_EEES9_SC_SE_Li256ELb1ELb1ELb1ELb0EEENS1_36VarlenDynamicPersistentTileSchedulerILi64ELi64ELi256ELi128ELb1ELb1ELb1ELb1ELb1ELb1EEEEEEEEEvNT_6ParamsE --------------------------
	.section	.text._ZN7cutlass13device_kernelIN5flash11enable_sm90INS1_16FlashAttnFwdSm90INS1_25CollectiveMainloopFwdSm90ILi2EN4cute5tupleIJNS5_1CILi1EEES8_S8_EEENS6_IJNS7_ILi64EEESA_SA_EEELi512ENS_6half_tEfNS_4arch4Sm90ELb1ELb0ELb0ELb1ELb0ELb0ELb1ELb0ELb0ELb1ELb1ELb0EEENS1_21CollectiveEpilogueFwdINS6_IJSA_NS7_ILi512EEESA_EEES9_SC_SE_Li256ELb1ELb1ELb1ELb0EEENS1_36VarlenDynamicPersistentTileSchedulerILi64ELi64ELi256ELi128ELb1ELb1ELb1ELb1ELb1ELb1EEEEEEEEEvNT_6ParamsE,"ax",@progbits
	.align	128
.text._ZN7cutlass13device_kernelIN5flash11enable_sm90INS1_16FlashAttnFwdSm90INS1_25CollectiveMainloopFwdSm90ILi2EN4cute5tupleIJNS5_1CILi1EEES8_S8_EEENS6_IJNS7_ILi64EEESA_SA_EEELi512ENS_6half_tEfNS_4arch4Sm90ELb1ELb0ELb0ELb1ELb0ELb0ELb1ELb0ELb0ELb1ELb1ELb0EEENS1_21CollectiveEpilogueFwdINS6_IJSA_NS7_ILi512EEESA_EEES9_SC_SE_Li256ELb1ELb1ELb1ELb0EEENS1_36VarlenDynamicPersistentTileSchedulerILi64ELi64ELi256ELi128ELb1ELb1ELb1ELb1ELb1ELb1EEEEEEEEEvNT_6ParamsE:
        .type           _ZN7cutlass13device_kernelIN5flash11enable_sm90INS1_16FlashAttnFwdSm90INS1_25CollectiveMainloopFwdSm90ILi2EN4cute5tupleIJNS5_1CILi1EEES8_S8_EEENS6_IJNS7_ILi64EEESA_SA_EEELi512ENS_6half_tEfNS_4arch4Sm90ELb1ELb0ELb0ELb1ELb0ELb0ELb1ELb0ELb0ELb1ELb1ELb0EEENS1_21CollectiveEpilogueFwdINS6_IJSA_NS7_ILi512EEESA_EEES9_SC_SE_Li256ELb1ELb1ELb1ELb0EEENS1_36VarlenDynamicPersistentTileSchedulerILi64ELi64ELi256ELi128ELb1ELb1ELb1ELb1ELb1ELb1EEEEEEEEEvNT_6ParamsE,@function
        .size           _ZN7cutlass13device_kernelIN5flash11enable_sm90INS1_16FlashAttnFwdSm90INS1_25CollectiveMainloopFwdSm90ILi2EN4cute5tupleIJNS5_1CILi1EEES8_S8_EEENS6_IJNS7_ILi64EEESA_SA_EEELi512ENS_6half_tEfNS_4arch4Sm90ELb1ELb0ELb0ELb1ELb0ELb0ELb1ELb0ELb0ELb1ELb1ELb0EEENS1_21CollectiveEpilogueFwdINS6_IJSA_NS7_ILi512EEESA_EEES9_SC_SE_Li256ELb1ELb1ELb1ELb0EEENS1_36VarlenDynamicPersistentTileSchedulerILi64ELi64ELi256ELi128ELb1ELb1ELb1ELb1ELb1ELb1EEEEEEEEEvNT_6ParamsE,(.L_x_70 - _ZN7cutlass13device_kernelIN5flash11enable_sm90INS1_16FlashAttnFwdSm90INS1_25CollectiveMainloopFwdSm90ILi2EN4cute5tupleIJNS5_1CILi1EEES8_S8_EEENS6_IJNS7_ILi64EEESA_SA_EEELi512ENS_6half_tEfNS_4arch4Sm90ELb1ELb0ELb0ELb1ELb0ELb0ELb1ELb0ELb0ELb1ELb1ELb0EEENS1_21CollectiveEpilogueFwdINS6_IJSA_NS7_ILi512EEESA_EEES9_SC_SE_Li256ELb1ELb1ELb1ELb0EEENS1_36VarlenDynamicPersistentTileSchedulerILi64ELi64ELi256ELi128ELb1ELb1ELb1ELb1ELb1ELb1EEEEEEEEEvNT_6ParamsE)
        .other          _ZN7cutlass13device_kernelIN5flash11enable_sm90INS1_16FlashAttnFwdSm90INS1_25CollectiveMainloopFwdSm90ILi2EN4cute5tupleIJNS5_1CILi1EEES8_S8_EEENS6_IJNS7_ILi64EEESA_SA_EEELi512ENS_6half_tEfNS_4arch4Sm90ELb1ELb0ELb0ELb1ELb0ELb0ELb1ELb0ELb0ELb1ELb1ELb0EEENS1_21CollectiveEpilogueFwdINS6_IJSA_NS7_ILi512EEESA_EEES9_SC_SE_Li256ELb1ELb1ELb1ELb0EEENS1_36VarlenDynamicPersistentTileSchedulerILi64ELi64ELi256ELi128ELb1ELb1ELb1ELb1ELb1ELb1EEEEEEEEEvNT_6ParamsE,@"STO_CUDA_ENTRY STV_DEFAULT"
_ZN7cutlass13device_kernelIN5flash11enable_sm90INS1_16FlashAttnFwdSm90INS1_25CollectiveMainloopFwdSm90ILi2EN4cute5tupleIJNS5_1CILi1EEES8_S8_EEENS6_IJNS7_ILi64EEESA_SA_EEELi512ENS_6half_tEfNS_4arch4Sm90ELb1ELb0ELb0ELb1ELb0ELb0ELb1ELb0ELb0ELb1ELb1ELb0EEENS1_21CollectiveEpilogueFwdINS6_IJSA_NS7_ILi512EEESA_EEES9_SC_SE_Li256ELb1ELb1ELb1ELb0EEENS1_36VarlenDynamicPersistentTileSchedulerILi64ELi64ELi256ELi128ELb1ELb1ELb1ELb1ELb1ELb1EEEEEEEEEvNT_6ParamsE:
[----:B------:R-:W-:Y:S01]  /*0000*/  LDC R1, c[0x0][0x37c] ;  /* 0x0000df00ff017b82 */ /* 0x000fe20000000800 */
[----:B------:R-:W-:Y:S05]  /*0010*/  EXIT ;  /* 0x000000000000794d */ /* 0x000fea0003800000 */
.L_x_25:
        /* <DEDUP_REMOVED lines=14> */
.L_x_70:


//--------------------- .text._ZN7cutlass13device_kernelIN5flash11enable_sm90INS1_16FlashAttnFwdSm90INS1_25CollectiveMainloopFwdSm90ILi2EN4cute5tupleIJNS5_1CILi1EEES8_S8_EEENS6_IJNS7_ILi64EEESA_SA_EEELi512ENS_6half_tEfNS_4arch4Sm90ELb1ELb0ELb0ELb1ELb0ELb1ELb1ELb0ELb0ELb1ELb1ELb0EEENS1_21CollectiveEpilogueFwdINS6_IJSA_NS7_ILi512EEESA_EEES9_SC_SE_Li256ELb1ELb1ELb1ELb0EEENS1_36VarlenDynamicPersistentTileSchedulerILi64ELi64ELi256ELi128ELb1ELb1ELb1ELb1ELb1ELb1EEEEEEEEEvNT_6ParamsE --------------------------
	.section	.text._ZN7cutlass13device_kernelIN5flash11enable_sm90INS1_16FlashAttnFwdSm90INS1_25CollectiveMainloopFwdSm90ILi2EN4cute5tupleIJNS5_1CILi1EEES8_S8_EEENS6_IJNS7_ILi64EEESA_SA_EEELi512ENS_6half_tEfNS_4arch4Sm90ELb1ELb0ELb0ELb1ELb0ELb1ELb1ELb0ELb0ELb1ELb1ELb0EEENS1_21CollectiveEpilogueFwdINS6_IJSA_NS7_ILi512EEESA_EEES9_SC_SE_Li256ELb1ELb1ELb1ELb0EEENS1_36VarlenDynamicPersistentTileSchedulerILi64ELi64ELi256ELi128ELb1ELb1ELb1ELb1ELb1ELb1EEEEEEEEEvNT_6ParamsE,"ax",@progbits
	.align	128
.text._ZN7cutlass13device_kernelIN5flash11enable_sm90INS1_16FlashAttnFwdSm90INS1_25CollectiveMainloopFwdSm90ILi2EN4cute5tupleIJNS5_1CILi1EEES8_S8_EEENS6_IJNS7_ILi64EEESA_SA_EEELi512ENS_6half_tEfNS_4arch4Sm90ELb1ELb0ELb0ELb1ELb0ELb1ELb1ELb0ELb0ELb1ELb1ELb0EEENS1_21CollectiveEpilogueFwdINS6_IJSA_NS7_ILi512EEESA_EEES9_SC_SE_Li256ELb1ELb1ELb1ELb0EEENS1_36VarlenDynamicPersistentTileSchedulerILi64ELi64ELi256ELi128ELb1ELb1ELb1ELb1ELb1ELb1EEEEEEEEEvNT_6ParamsE:
        .type           _ZN7cutlass13device_kernelIN5flash11enable_sm90INS1_16FlashAttnFwdSm90INS1_25CollectiveMainloopFwdSm90ILi2EN4cute5tupleIJNS5_1CILi1EEES8_S8_EEENS6_IJNS7_ILi64EEESA_SA_EEELi512ENS_6half_tEfNS_4arch4Sm90ELb1ELb0ELb0ELb1ELb0ELb1ELb1ELb0ELb0ELb1ELb1ELb0EEENS1_21CollectiveEpilogueFwdINS6_IJSA_NS7_ILi512EEESA_EEES9_SC_SE_Li256ELb1ELb1ELb1ELb0EEENS1_36VarlenDynamicPersistentTileSchedulerILi64ELi64ELi256ELi128ELb1ELb1ELb1ELb1ELb1ELb1EEEEEEEEEvNT_6ParamsE,@function
        .size           _ZN7cutlass13device_kernelIN5flash11enable_sm90INS1_16FlashAttnFwdSm90INS1_25CollectiveMainloopFwdSm90ILi2EN4cute5tupleIJNS5_1CILi1EEES8_S8_EEENS6_IJNS7_ILi64EEESA_SA_EEELi512ENS_6half_tEfNS_4arch4Sm90ELb1ELb0ELb0ELb1ELb0ELb1ELb1ELb0ELb0ELb1ELb1ELb0EEENS1_21CollectiveEpilogueFwdINS6_IJSA_NS7_ILi512EEESA_EEES9_SC_SE_Li256ELb1ELb1ELb1ELb0EEENS1_36VarlenDynamicPersistentTileSchedulerILi64ELi64ELi256ELi128ELb1ELb1ELb1ELb1ELb1ELb1EEEEEEEEEvNT_6ParamsE,(.L_x_71 - _ZN7cutlass13device_kernelIN5flash11enable_sm90INS1_16FlashAttnFwdSm90INS1_25CollectiveMainloopFwdSm90ILi2EN4cute5tupleIJNS5_1CILi1EEES8_S8_EEENS6_IJNS7_ILi64EEESA_SA_EEELi512ENS_6half_tEfNS_4arch4Sm90ELb1ELb0ELb0ELb1ELb0ELb1ELb1ELb0ELb0ELb1ELb1ELb0EEENS1_21CollectiveEpilogueFwdINS6_IJSA_NS7_ILi512EEESA_EEES9_SC_SE_Li256ELb1ELb1ELb1ELb0EEENS1_36VarlenDynamicPersistentTileSchedulerILi64ELi64ELi256ELi128ELb1ELb1ELb1ELb1ELb1ELb1EEEEEEEEEvNT_6ParamsE)
        .other          _ZN7cutlass13device_kernelIN5flash11enable_sm90INS1_16FlashAttnFwdSm90INS1_25CollectiveMainloopFwdSm90ILi2EN4cute5tupleIJNS5_1CILi1EEES8_S8_EEENS6_IJNS7_ILi64EEESA_SA_EEELi512ENS_6half_tEfNS_4arch4Sm90ELb1ELb0ELb0ELb1ELb0ELb1ELb1ELb0ELb0ELb1ELb1ELb0EEENS1_21CollectiveEpilogueFwdINS6_IJSA_NS7_ILi512EEESA_EEES9_SC_SE_Li256ELb1ELb1ELb1ELb0EEENS1_36VarlenDynamicPersistentTileSchedulerILi64ELi64ELi256ELi128ELb1ELb1ELb1ELb1ELb1ELb1EEEEEEEEEvNT_6ParamsE,@"STO_CUDA_ENTRY STV_DEFAULT"
_ZN7cutlass13device_kernelIN5flash11enable_sm90INS1_16FlashAttnFwdSm90INS1_25CollectiveMainloopFwdSm90ILi2EN4cute5tupleIJNS5_1CILi1EEES8_S8_EEENS6_IJNS7_ILi64EEESA_SA_EEELi512ENS_6half_tEfNS_4arch4Sm90ELb1ELb0ELb0ELb1ELb0ELb1ELb1ELb0ELb0ELb1ELb1ELb0EEENS1_21CollectiveEpilogueFwdINS6_IJSA_NS7_ILi512EEESA_EEES9_SC_SE_Li256ELb1ELb1ELb1ELb0EEENS1_36VarlenDynamicPersistentTileSchedulerILi64ELi64ELi256ELi128ELb1ELb1ELb1ELb1ELb1ELb1EEEEEEEEEvNT_6ParamsE:
[----:B------:R-:W-:Y:S01]  /*0000*/  LDC R1, c[0x0][0x37c] ;  /* 0x0000df00ff017b82 */ /* 0x000fe20000000800 */
[----:B------:R-:W-:Y:S05]  /*0010*/  EXIT ;  /* 0x000000000000794d */ /* 0x000fea0003800000 */
.L_x_26:
        /* <DEDUP_REMOVED lines=14> */
.L_x_71:


//--------------------- .text._ZN7cutlass13device_kernelIN5flash11enable_sm90INS1_16FlashAttnFwdSm90INS1_25CollectiveMainloopFwdSm90ILi2EN4cute5tupleIJNS5_1CILi1EEES8_S8_EEENS6_IJNS7_ILi128EEENS7_ILi96EEENS7_ILi64EEEEEELi256ENS_6half_tEfNS_4arch4Sm90ELb0ELb0ELb0ELb0ELb0ELb0ELb0ELb1ELb0ELb1ELb1ELb0EEENS1_21CollectiveEpilogueFwdINS6_IJSA_NS7_ILi256EEESB_EEES9_SE_SG_Li256ELb0ELb1ELb1ELb0EEENS1_19SingleTileSchedulerILb0ELb1ELb1ELi128EEEEEEEEEvNT_6ParamsE --------------------------
	.section	.text._ZN7cutlass13device_kernelIN5flash11enable_sm90INS1_16FlashAttnFwdSm90INS1_25CollectiveMainloopFwdSm90ILi2EN4cute5tupleIJNS5_1CILi1EEES8_S8_EEENS6_IJNS7_ILi128EEENS7_ILi96EEENS7_ILi64EEEEEELi256ENS_6half_tEfNS_4arch4Sm90ELb0ELb0ELb0ELb0ELb0ELb0ELb0ELb1ELb0ELb1ELb1ELb0EEENS1_21CollectiveEpilogueFwdINS6_IJSA_NS7_ILi256EEESB_EEES9_SE_SG_Li256ELb0ELb1ELb1ELb0EEENS1_19SingleTileSchedulerILb0ELb1ELb1ELi128EEEEEEEEEvNT_6ParamsE,"ax",@progbits
	.align	128
.text._ZN7cutlass13device_kernelIN5flash11enable_sm90INS1_16FlashAttnFwdSm90INS1_25CollectiveMainloopFwdSm90ILi2EN4cute5tupleIJNS5_1CILi1EEES8_S8_EEENS6_IJNS7_ILi128EEENS7_ILi96EEENS7_ILi64EEEEEELi256ENS_6half_tEfNS_4arch4Sm90ELb0ELb0ELb0ELb0ELb0ELb0ELb0ELb1ELb0ELb1ELb1ELb0EEENS1_21CollectiveEpilogueFwdINS6_IJSA_NS7_ILi256EEESB_EEES9_SE_SG_Li256ELb0ELb1ELb1ELb0EEENS1_19SingleTileSchedulerILb0ELb1ELb1ELi128EEEEEEEEEvNT_6ParamsE:
        .type           _ZN7cutlass13device_kernelIN5flash11enable_sm90INS1_16FlashAttnFwdSm90INS1_25CollectiveMainloopFwdSm90ILi2EN4cute5tupleIJNS5_1CILi1EEES8_S8_EEENS6_IJNS7_ILi128EEENS7_ILi96EEENS7_ILi64EEEEEELi256ENS_6half_tEfNS_4arch4Sm90ELb0ELb0ELb0ELb0ELb0ELb0ELb0ELb1ELb0ELb1ELb1ELb0EEENS1_21CollectiveEpilogueFwdINS6_IJSA_NS7_ILi256EEESB_EEES9_SE_SG_Li256ELb0ELb1ELb1ELb0EEENS1_19SingleTileSchedulerILb0ELb1ELb1ELi128EEEEEEEEEvNT_6ParamsE,@function
        .size           _ZN7cutlass13device_kernelIN5flash11enable_sm90INS1_16FlashAttnFwdSm90INS1_25CollectiveMainloopFwdSm90ILi2EN4cute5tupleIJNS5_1CILi1EEES8_S8_EEENS6_IJNS7_ILi128EEENS7_ILi96EEENS7_ILi64EEEEEELi256ENS_6half_tEfNS_4arch4Sm90ELb0ELb0ELb0ELb0ELb0ELb0ELb0ELb1ELb0ELb1ELb1ELb0EEENS1_21CollectiveEpilogueFwdINS6_IJSA_NS7_ILi256EEESB_EEES9_SE_SG_Li256ELb0ELb1ELb1ELb0EEENS1_19SingleTileSchedulerILb0ELb1ELb1ELi128EEEEEEEEEvNT_6ParamsE,(.L_x_72 - _ZN7cutlass13device_kernelIN5flash11enable_sm90INS1_16FlashAttnFwdSm90INS1_25CollectiveMainloopFwdSm90ILi2EN4cute5tupleIJNS5_1CILi1EEES8_S8_EEENS6_IJNS7_ILi128EEENS7_ILi96EEENS7_ILi64EEEEEELi256ENS_6half_tEfNS_4arch4Sm90ELb0ELb0ELb0ELb0ELb0ELb0ELb0ELb1ELb0ELb1ELb1ELb0EEENS1_21CollectiveEpilogueFwdINS6_IJSA_NS7_ILi256EEESB_EEES9_SE_SG_Li256ELb0ELb1ELb1ELb0EEENS1_19SingleTileSchedulerILb0ELb1ELb1ELi128EEEEEEEEEvNT_6ParamsE)
        .other          _ZN7cutlass13device_kernelIN5flash11enable_sm90INS1_16FlashAttnFwdSm90INS1_25CollectiveMainloopFwdSm90ILi2EN4cute5tupleIJNS5_1CILi1EEES8_S8_EEENS6_IJNS7_ILi128EEENS7_ILi96EEENS7_ILi64EEEEEELi256ENS_6half_tEfNS_4arch4Sm90ELb0ELb0ELb0ELb0ELb0ELb0ELb0ELb1ELb0ELb1ELb1ELb0EEENS1_21CollectiveEpilogueFwdINS6_IJSA_NS7_ILi256EEESB_EEES9_SE_SG_Li256ELb0ELb1ELb1ELb0EEENS1_19SingleTileSchedulerILb0ELb1ELb1ELi128EEEEEEEEEvNT_6ParamsE,@"STO_CUDA_ENTRY STV_DEFAULT"
_ZN7cutlass13device_kernelIN5flash11enable_sm90INS1_16FlashAttnFwdSm90INS1_25CollectiveMainloopFwdSm90ILi2EN4cute5tupleIJNS5_1CILi1EEES8_S8_EEENS6_IJNS7_ILi128EEENS7_ILi96EEENS7_ILi64EEEEEELi256ENS_6half_tEfNS_4arch4Sm90ELb0ELb0ELb0ELb0ELb0ELb0ELb0ELb1ELb0ELb1ELb1ELb0EEENS1_21CollectiveEpilogueFwdINS6_IJSA_NS7_ILi256EEESB_EEES9_SE_SG_Li256ELb0ELb1ELb1ELb0EEENS1_19SingleTileSchedulerILb0ELb1ELb1ELi128EEEEEEEEEvNT_6ParamsE:
[----:B------:R-:W-:Y:S01]  /*0000*/  LDC R1, c[0x0][0x37c] ;  /* 0x0000df00ff017b82 */ /* 0x000fe20000000800 */
[----:B------:R-:W-:Y:S05]  /*0010*/  EXIT ;  /* 0x000000000000794d */ /* 0x000fea0003800000 */
.L_x_27:
        /* <DEDUP_REMOVED lines=14> */
.L_x_72:


//--------------------- .text._ZN7cutlass13device_kernelIN5flash11enable_sm90INS1_16FlashAttnFwdSm90INS1_25CollectiveMainloopFwdSm90ILi2EN4cute5tupleIJNS5_1CILi1EEES8_S8_EEENS6_IJNS7_ILi128EEENS7_ILi96EEENS7_ILi64EEEEEELi256ENS_6half_tEfNS_4arch4Sm90ELb0ELb0ELb0ELb0ELb0ELb0ELb1ELb1ELb0ELb1ELb1ELb0EEENS1_21CollectiveEpilogueFwdINS6_IJSA_NS7_ILi256EEESB_EEES9_SE_SG_Li256ELb0ELb1ELb1ELb0EEENS1_19SingleTileSchedulerILb0ELb1ELb1ELi128EEEEEEEEEvNT_6ParamsE --------------------------
	.section	.text._ZN7cutlass13device_kernelIN5flash11enable_sm90INS1_16FlashAttnFwdSm90INS1_25CollectiveMainloopFwdSm90ILi2EN4cute5tupleIJNS5_1CILi1EEES8_S8_EEENS6_IJNS7_ILi128EEENS7_ILi96EEENS7_ILi64EEEEEELi256ENS_6half_tEfNS_4arch4Sm90ELb0ELb0ELb0ELb0ELb0ELb0ELb1ELb1ELb0ELb1ELb1ELb0EEENS1_21CollectiveEpilogueFwdINS6_IJSA_NS7_ILi256EEESB_EEES9_SE_SG_Li256ELb0ELb1ELb1ELb0EEENS1_19SingleTileSchedulerILb0ELb1ELb1ELi128EEEEEEEEEvNT_6ParamsE,"ax",@progbits
	.align	128
.text._ZN7cutlass13device_kernelIN5flash11enable_sm90INS1_16FlashAttnFwdSm90INS1_25CollectiveMainloopFwdSm90ILi2EN4cute5tupleIJNS5_1CILi1EEES8_S8_EEENS6_IJNS7_ILi128EEENS7_ILi96EEENS7_ILi64EEEEEELi256ENS_6half_tEfNS_4arch4Sm90ELb0ELb0ELb0ELb0ELb0ELb0ELb1ELb1ELb0ELb1ELb1ELb0EEENS1_21CollectiveEpilogueFwdINS6_IJSA_NS7_ILi256EEESB_EEES9_SE_SG_Li256ELb0ELb1ELb1ELb0EEENS1_19SingleTileSchedulerILb0ELb1ELb1ELi128EEEEEEEEEvNT_6ParamsE:
        .type           _ZN7cutlass13device_kernelIN5flash11enable_sm90INS1_16FlashAttnFwdSm90INS1_25CollectiveMainloopFwdSm90ILi2EN4cute5tupleIJNS5_1CILi1EEES8_S8_EEENS6_IJNS7_ILi128EEENS7_ILi96EEENS7_ILi64EEEEEELi256ENS_6half_tEfNS_4arch4Sm90ELb0ELb0ELb0ELb0ELb0ELb0ELb1ELb1ELb0ELb1ELb1ELb0EEENS1_21CollectiveEpilogueFwdINS6_IJSA_NS7_ILi256EEESB_EEES9_SE_SG_Li256ELb0ELb1ELb1ELb0EEENS1_19SingleTileSchedulerILb0ELb1ELb1ELi128EEEEEEEEEvNT_6ParamsE,@function
        .size           _ZN7cutlass13device_kernelIN5flash11enable_sm90INS1_16FlashAttnFwdSm90INS1_25CollectiveMainloopFwdSm90ILi2EN4cute5tupleIJNS5_1CILi1EEES8_S8_EEENS6_IJNS7_ILi128EEENS7_ILi96EEENS7_ILi64EEEEEELi256ENS_6half_tEfNS_4arch4Sm90ELb0ELb0ELb0ELb0ELb0ELb0ELb1ELb1ELb0ELb1ELb1ELb0EEENS1_21CollectiveEpilogueFwdINS6_IJSA_NS7_ILi256EEESB_EEES9_SE_SG_Li256ELb0ELb1ELb1ELb0EEENS1_19SingleTileSchedulerILb0ELb1ELb1ELi128EEEEEEEEEvNT_6ParamsE,(.L_x_73 - _ZN7cutlass13device_kernelIN5flash11enable_sm90INS1_16FlashAttnFwdSm90INS1_25CollectiveMainloopFwdSm90ILi2EN4cute5tupleIJNS5_1CILi1EEES8_S8_EEENS6_IJNS7_ILi128EEENS7_ILi96EEENS7_ILi64EEEEEELi256ENS_6half_tEfNS_4arch4Sm90ELb0ELb0ELb0ELb0ELb0ELb0ELb1ELb1ELb0ELb1ELb1ELb0EEENS1_21CollectiveEpilogueFwdINS6_IJSA_NS7_ILi256EEESB_EEES9_SE_SG_Li256ELb0ELb1ELb1ELb0EEENS1_19SingleTileSchedulerILb0ELb1ELb1ELi128EEEEEEEEEvNT_6ParamsE)
        .other          _ZN7cutlass13device_kernelIN5flash11enable_sm90INS1_16FlashAttnFwdSm90INS1_25CollectiveMainloopFwdSm90ILi2EN4cute5tupleIJNS5_1CILi1EEES8_S8_EEENS6_IJNS7_ILi128EEENS7_ILi96EEENS7_ILi64EEEEEELi256ENS_6half_tEfNS_4arch4Sm90ELb0ELb0ELb0ELb0ELb0ELb0ELb1ELb1ELb0ELb1ELb1ELb0EEENS1_21CollectiveEpilogueFwdINS6_IJSA_NS7_ILi256EEESB_EEES9_SE_SG_Li256ELb0ELb1ELb1ELb0EEENS1_19SingleTileSchedulerILb0ELb1ELb1ELi128EEEEEEEEEvNT_6ParamsE,@"STO_CUDA_ENTRY STV_DEFAULT"
_ZN7cutlass13device_kernelIN5flash11enable_sm90INS1_16FlashAttnFwdSm90INS1_25CollectiveMainloopFwdSm90ILi2EN4cute5tupleIJNS5_1CILi1EEES8_S8_EEENS6_IJNS7_ILi128EEENS7_ILi96EEENS7_ILi64EEEEEELi256ENS_6half_tEfNS_4arch4Sm90ELb0ELb0ELb0ELb0ELb0ELb0ELb1ELb1ELb0ELb1ELb1ELb0EEENS1_21CollectiveEpilogueFwdINS6_IJSA_NS7_ILi256EEESB_EEES9_SE_SG_Li256ELb0ELb1ELb1ELb0EEENS1_19SingleTileSchedulerILb0ELb1ELb1ELi128EEEEEEEEEvNT_6ParamsE:
[----:B------:R-:W-:Y:S01]  /*0000*/  LDC R1, c[0x0][0x37c] ;  /* 0x0000df00ff017b82 */ /* 0x000fe20000000800 */
[----:B------:R-:W-:Y:S05]  /*0010*/  EXIT ;  /* 0x000000000000794d */ /* 0x000fea0003800000 */
.L_x_28:
        /* <DEDUP_REMOVED lines=14> */
.L_x_73:


//--------------------- .text._ZN7cutlass13device_kernelIN5flash11enable_sm90INS1_16FlashAttnFwdSm90INS1_25CollectiveMainloopFwdSm90ILi2EN4cute5tupleIJNS5_1CILi1EEES8_S8_EEENS6_IJNS7_ILi128EEENS7_ILi96EEENS7_ILi64EEEEEELi256ENS_6half_tEfNS_4arch4Sm90ELb0ELb0ELb0ELb1ELb0ELb0ELb0ELb1ELb0ELb1ELb1ELb0EEENS1_21CollectiveEpilogueFwdINS6_IJSA_NS7_ILi256EEESB_EEES9_SE_SG_Li256ELb1ELb1ELb1ELb0EEENS1_36VarlenDynamicPersistentTileSchedulerILi128ELi96ELi256ELi128ELb1ELb1ELb1ELb0ELb1ELb1EEEEEEEEEvNT_6ParamsE --------------------------
	.section	.text._ZN7cutlass13device_kernelIN5flash11enable_sm90INS1_16FlashAttnFwdSm90INS1_25CollectiveMainloopFwdSm90ILi2EN4cute5tupleIJNS5_1CILi1EEES8_S8_EEENS6_IJNS7_ILi128EEENS7_ILi96EEENS7_ILi64EEEEEELi256ENS_6half_tEfNS_4arch4Sm90ELb0ELb0ELb0ELb1ELb0ELb0ELb0ELb1ELb0ELb1ELb1ELb0EEENS1_21CollectiveEpilogueFwdINS6_IJSA_NS7_ILi256EEESB_EEES9_SE_SG_Li256ELb1ELb1ELb1ELb0EEENS1_36VarlenDynamicPersistentTileSchedulerILi128ELi96ELi256ELi128ELb1ELb1ELb1ELb0ELb1ELb1EEEEEEEEEvNT_6ParamsE,"ax",@progbits
	.align	128
.text._ZN7cutlass13device_kernelIN5flash11enable_sm90INS1_16FlashAttnFwdSm90INS1_25CollectiveMainloopFwdSm90ILi2EN4cute5tupleIJNS5_1CILi1EEES8_S8_EEENS6_IJNS7_ILi128EEENS7_ILi96EEENS7_ILi64EEEEEELi256ENS_6half_tEfNS_4arch4Sm90ELb0ELb0ELb0ELb1ELb0ELb0ELb0ELb1ELb0ELb1ELb1ELb0EEENS1_21CollectiveEpilogueFwdINS6_IJSA_NS7_ILi256EEESB_EEES9_SE_SG_Li256ELb1ELb1ELb1ELb0EEENS1_36VarlenDynamicPersistentTileSchedulerILi128ELi96ELi256ELi128ELb1ELb1ELb1ELb0ELb1ELb1EEEEEEEEEvNT_6ParamsE:
        .type           _ZN7cutlass13device_kernelIN5flash11enable_sm90INS1_16FlashAttnFwdSm90INS1_25CollectiveMainloopFwdSm90ILi2EN4cute5tupleIJNS5_1CILi1EEES8_S8_EEENS6_IJNS7_ILi128EEENS7_ILi96EEENS7_ILi64EEEEEELi256ENS_6half_tEfNS_4arch4Sm90ELb0ELb0ELb0ELb1ELb0ELb0ELb0ELb1ELb0ELb1ELb1ELb0EEENS1_21CollectiveEpilogueFwdINS6_IJSA_NS7_ILi256EEESB_EEES9_SE_SG_Li256ELb1ELb1ELb1ELb0EEENS1_36VarlenDynamicPersistentTileSchedulerILi128ELi96ELi256ELi128ELb1ELb1ELb1ELb0ELb1ELb1EEEEEEEEEvNT_6ParamsE,@function
        .size           _ZN7cutlass13device_kernelIN5flash11enable_sm90INS1_16FlashAttnFwdSm90INS1_25CollectiveMainloopFwdSm90ILi2EN4cute5tupleIJNS5_1CILi1EEES8_S8_EEENS6_IJNS7_ILi128EEENS7_ILi96EEENS7_ILi64EEEEEELi256ENS_6half_tEfNS_4arch4Sm90ELb0ELb0ELb0ELb1ELb0ELb0ELb0ELb1ELb0ELb1ELb1ELb0EEENS1_21CollectiveEpilogueFwdINS6_IJSA_NS7_ILi256EEESB_EEES9_SE_SG_Li256ELb1ELb1ELb1ELb0EEENS1_36VarlenDynamicPersistentTileSchedulerILi128ELi96ELi256ELi128ELb1ELb1ELb1ELb0ELb1ELb1EEEEEEEEEvNT_6ParamsE,(.L_x_74 - _ZN7cutlass13device_kernelIN5flash11enable_sm90INS1_16FlashAttnFwdSm90INS1_25CollectiveMainloopFwdSm90ILi2EN4cute5tupleIJNS5_1CILi1EEES8_S8_EEENS6_IJNS7_ILi128EEENS7_ILi96EEENS7_ILi64EEEEEELi256ENS_6half_tEfNS_4arch4Sm90ELb0ELb0ELb0ELb1ELb0ELb0ELb0ELb1ELb0ELb1ELb1ELb0EEENS1_21CollectiveEpilogueFwdINS6_IJSA_NS7_ILi256EEESB_EEES9_SE_SG_Li256ELb1ELb1ELb1ELb0EEENS1_36VarlenDynamicPersistentTileSchedulerILi128ELi96ELi256ELi128ELb1ELb1ELb1ELb0ELb1ELb1EEEEEEEEEvNT_6ParamsE)
        .other          _ZN7cutlass13device_kernelIN5flash11enable_sm90INS1_16FlashAttnFwdSm90INS1_25CollectiveMainloopFwdSm90ILi2EN4cute5tupleIJNS5_1CILi1EEES8_S8_EEENS6_IJNS7_ILi128EEENS7_ILi96EEENS7_ILi64EEEEEELi256ENS_6half_tEfNS_4arch4Sm90ELb0ELb0ELb0ELb1ELb0ELb0ELb0ELb1ELb0ELb1ELb1ELb0EEENS1_21CollectiveEpilogueFwdINS6_IJSA_NS7_ILi256EEESB_EEES9_SE_SG_Li256ELb1ELb1ELb1ELb0EEENS1_36VarlenDynamicPersistentTileSchedulerILi128ELi96ELi256ELi128ELb1ELb1ELb1ELb0ELb1ELb1EEEEEEEEEvNT_6ParamsE,@"STO_CUDA_ENTRY STV_DEFAULT"
_ZN7cutlass13device_kernelIN5flash11enable_sm90INS1_16FlashAttnFwdSm90INS1_25CollectiveMainloopFwdSm90ILi2EN4cute5tupleIJNS5_1CILi1EEES8_S8_EEENS6_IJNS7_ILi128EEENS7_ILi96EEENS7_ILi64EEEEEELi256ENS_6half_tEfNS_4arch4Sm90ELb0ELb0ELb0ELb1ELb0ELb0ELb0ELb1ELb0ELb1ELb1ELb0EEENS1_21CollectiveEpilogueFwdINS6_IJSA_NS7_ILi256EEESB_EEES9_SE_SG_Li256ELb1ELb1ELb1ELb0EEENS1_36VarlenDynamicPersistentTileSchedulerILi128ELi96ELi256ELi128ELb1ELb1ELb1ELb0ELb1ELb1EEEEEEEEEvNT_6ParamsE:
[----:B------:R-:W-:Y:S01]  /*0000*/  LDC R1, c[0x0][0x37c] ;  /* 0x0000df00ff017b82 */ /* 0x000fe20000000800 */
[----:B------:R-:W-:Y:S05]  /*0010*/  EXIT ;  /* 0x000000000000794d */ /* 0x000fea0003800000 */
.L_x_29:
        /* <DEDUP_REMOVED lines=14> */
.L_x_74:


//--------------------- .text._ZN7cutlass13device_kernelIN5flash11enable_sm90INS1_16FlashAttnFwdSm90INS1_25CollectiveMainloopFwdSm90ILi2EN4cute5tupleIJNS5_1CILi1EEES8_S8_EEENS6_IJNS7_ILi128EEENS7_ILi96EEENS7_ILi64EEEEEELi256ENS_6half_tEfNS_4arch4Sm90ELb0ELb0ELb0ELb1ELb0ELb1ELb0ELb1ELb0ELb1ELb1ELb0EEENS1_21CollectiveEpilogueFwdINS6_IJSA_NS7_ILi256EEESB_EEES9_SE_SG_Li256ELb1ELb1ELb1ELb0EEENS1_36VarlenDynamicPersistentTileSchedulerILi128ELi96ELi256ELi128ELb1ELb1ELb1ELb0ELb1ELb1EEEEEEEEEvNT_6ParamsE --------------------------
	.section	.text._ZN7cutlass13device_kernelIN5flash11enable_sm90INS1_16FlashAttnFwdSm90INS1_25CollectiveMainloopFwdSm90ILi2EN4cute5tupleIJNS5_1CILi1EEES8_S8_EEENS6_IJNS7_ILi128EEENS7_ILi96EEENS7_ILi64EEEEEELi256ENS_6half_tEfNS_4arch4Sm90ELb0ELb0ELb0ELb1ELb0ELb1ELb0ELb1ELb0ELb1ELb1ELb0EEENS1_21CollectiveEpilogueFwdINS6_IJSA_NS7_ILi256EEESB_EEES9_SE_SG_Li256ELb1ELb1ELb1ELb0EEENS1_36VarlenDynamicPersistentTileSchedulerILi128ELi96ELi256ELi128ELb1ELb1ELb1ELb0ELb1ELb1EEEEEEEEEvNT_6ParamsE,"ax",@progbits
	.align	128
.text._ZN7cutlass13device_kernelIN5flash11enable_sm90INS1_16FlashAttnFwdSm90INS1_25CollectiveMainloopFwdSm90ILi2EN4cute5tupleIJNS5_1CILi1EEES8_S8_EEENS6_IJNS7_ILi128EEENS7_ILi96EEENS7_ILi64EEEEEELi256ENS_6half_tEfNS_4arch4Sm90ELb0ELb0ELb0ELb1ELb0ELb1ELb0ELb1ELb0ELb1ELb1ELb0EEENS1_21CollectiveEpilogueFwdINS6_IJSA_NS7_ILi256EEESB_EEES9_SE_SG_Li256ELb1ELb1ELb1ELb0EEENS1_36VarlenDynamicPersistentTileSchedulerILi128ELi96ELi256ELi128ELb1ELb1ELb1ELb0ELb1ELb1EEEEEEEEEvNT_6ParamsE:
        .type           _ZN7cutlass13device_kernelIN5flash11enable_sm90INS1_16FlashAttnFwdSm90INS1_25CollectiveMainloopFwdSm90ILi2EN4cute5tupleIJNS5_1CILi1EEES8_S8_EEENS6_IJNS7_ILi128EEENS7_ILi96EEENS7_ILi64EEEEEELi256ENS_6half_tEfNS_4arch4Sm90ELb0ELb0ELb0ELb1ELb0ELb1ELb0ELb1ELb0ELb1ELb1ELb0EEENS1_21CollectiveEpilogueFwdINS6_IJSA_NS7_ILi256EEESB_EEES9_SE_SG_Li256ELb1ELb1ELb1ELb0EEENS1_36VarlenDynamicPersistentTileSchedulerILi128ELi96ELi256ELi128ELb1ELb1ELb1ELb0ELb1ELb1EEEEEEEEEvNT_6ParamsE,@function
        .size           _ZN7cutlass13device_kernelIN5flash11enable_sm90INS1_16FlashAttnFwdSm90INS1_25CollectiveMainloopFwdSm90ILi2EN4cute5tupleIJNS5_1CILi1EEES8_S8_EEENS6_IJNS7_ILi128EEENS7_ILi96EEENS7_ILi64EEEEEELi256ENS_6half_tEfNS_4arch4Sm90ELb0ELb0ELb0ELb1ELb0ELb1ELb0ELb1ELb0ELb1ELb1ELb0EEENS1_21CollectiveEpilogueFwdINS6_IJSA_NS7_ILi256EEESB_EEES9_SE_SG_Li256ELb1ELb1ELb1ELb0EEENS1_36VarlenDynamicPersistentTileSchedulerILi128ELi96ELi256ELi128ELb1ELb1ELb1ELb0ELb1ELb1EEEEEEEEEvNT_6ParamsE,(.L_x_75 - _ZN7cutlass13device_kernelIN5flash11enable_sm90INS1_16FlashAttnFwdSm90INS1_25CollectiveMainloopFwdSm90ILi2EN4cute5tupleIJNS5_1CILi1EEES8_S8_EEENS6_IJNS7_ILi128EEENS7_ILi96EEENS7_ILi64EEEEEELi256ENS_6half_tEfNS_4arch4Sm90ELb0ELb0ELb0ELb1ELb0ELb1ELb0ELb1ELb0ELb1ELb1ELb0EEENS1_21CollectiveEpilogueFwdINS6_IJSA_NS7_ILi256EEESB_EEES9_SE_SG_Li256ELb1ELb1ELb1ELb0EEENS1_36VarlenDynamicPersistentTileSchedulerILi128ELi96ELi256ELi128ELb1ELb1ELb1ELb0ELb1ELb1EEEEEEEEEvNT_6ParamsE)
        .other          _ZN7cutlass13device_kernelIN5flash11enable_sm90INS1_16FlashAttnFwdSm90INS1_25CollectiveMainloopFwdSm90ILi2EN4cute5tupleIJNS5_1CILi1EEES8_S8_EEENS6_IJNS7_ILi128EEENS7_ILi96EEENS7_ILi64EEEEEELi256ENS_6half_tEfNS_4arch4Sm90ELb0ELb0ELb0ELb1ELb0ELb1ELb0ELb1ELb0ELb1ELb1ELb0EEENS1_21CollectiveEpilogueFwdINS6_IJSA_NS7_ILi256EEESB_EEES9_SE_SG_Li256ELb1ELb1ELb1ELb0EEENS1_36VarlenDynamicPersistentTileSchedulerILi128ELi96ELi256ELi128ELb1ELb1ELb1ELb0ELb1ELb1EEEEEEEEEvNT_6ParamsE,@"STO_CUDA_ENTRY STV_DEFAULT"
_ZN7cutlass13device_kernelIN5flash11enable_sm90INS1_16FlashAttnFwdSm90INS1_25CollectiveMainloopFwdSm90ILi2EN4cute5tupleIJNS5_1CILi1EEES8_S8_EEENS6_IJNS7_ILi128EEENS7_ILi96EEENS7_ILi64EEEEEELi256ENS_6half_tEfNS_4arch4Sm90ELb0ELb0ELb0ELb1ELb0ELb1ELb0ELb1ELb0ELb1ELb1ELb0EEENS1_21CollectiveEpilogueFwdINS6_IJSA_NS7_ILi256EEESB_EEES9_SE_SG_Li256ELb1ELb1ELb1ELb0EEENS1_36VarlenDynamicPersistentTileSchedulerILi128ELi96ELi256ELi128ELb1ELb1ELb1ELb0ELb1ELb1EEEEEEEEEvNT_6ParamsE:
[----:B------:R-:W-:Y:S01]  /*0000*/  LDC R1, c[0x0][0x37c] ;  /* 0x0000df00ff017b82 */ /* 0x000fe20000000800 */
[----:B------:R-:W-:Y:S05]  /*0010*/  EXIT ;  /* 0x000000000000794d */ /* 0x000fea0003800000 */
.L_x_30:
        /* <DEDUP_REMOVED lines=14> */
.L_x_75:


//--------------------- .text._ZN7cutlass13device_kernelIN5flash11enable_sm90INS1_16FlashAttnFwdSm90INS1_25CollectiveMainloopFwdSm90ILi2EN4cute5tupleIJNS5_1CILi1EEES8_S8_EEENS6_IJNS7_ILi128EEENS7_ILi96EEENS7_ILi64EEEEEELi256ENS_6half_tEfNS_4arch4Sm90ELb0ELb0ELb0ELb1ELb0ELb0ELb1ELb1ELb0ELb1ELb1ELb0EEENS1_21CollectiveEpilogueFwdINS6_IJSA_NS7_ILi256EEESB_EEES9_SE_SG_Li256ELb1ELb1ELb1ELb0EEENS1_36VarlenDynamicPersistentTileSchedulerILi128ELi96ELi256ELi128ELb1ELb1ELb1ELb0ELb1ELb1EEEEEEEEEvNT_6ParamsE --------------------------
	.section	.text._ZN7cutlass13device_kernelIN5flash11enable_sm90INS1_16FlashAttnFwdSm90INS1_25CollectiveMainloopFwdSm90ILi2EN4cute5tupleIJNS5_1CILi1EEES8_S8_EEENS6_IJNS7_ILi128EEENS7_ILi96EEENS7_ILi64EEEEEELi256ENS_6half_tEfNS_4arch4Sm90ELb0ELb0ELb0ELb1ELb0ELb0ELb1ELb1ELb0ELb1ELb1ELb0EEENS1_21CollectiveEpilogueFwdINS6_IJSA_NS7_ILi256EEESB_EEES9_SE_SG_Li256ELb1ELb1ELb1ELb0EEENS1_36VarlenDynamicPersistentTileSchedulerILi128ELi96ELi256ELi128ELb1ELb1ELb1ELb0ELb1ELb1EEEEEEEEEvNT_6ParamsE,"ax",@progbits
	.align	128
.text._ZN7cutlass13device_kernelIN5flash11enable_sm90INS1_16FlashAttnFwdSm90INS1_25CollectiveMainloopFwdSm90ILi2EN4cute5tupleIJNS5_1CILi1EEES8_S8_EEENS6_IJNS7_ILi128EEENS7_ILi96EEENS7_ILi64EEEEEELi256ENS_6half_tEfNS_4arch4Sm90ELb0ELb0ELb0ELb1ELb0ELb0ELb1ELb1ELb0ELb1ELb1ELb0EEENS1_21CollectiveEpilogueFwdINS6_IJSA_NS7_ILi256EEESB_EEES9_SE_SG_Li256ELb1ELb1ELb1ELb0EEENS1_36VarlenDynamicPersistentTileSchedulerILi128ELi96ELi256ELi128ELb1ELb1ELb1ELb0ELb1ELb1EEEEEEEEEvNT_6ParamsE:
        .type           _ZN7cutlass13device_kernelIN5flash11enable_sm90INS1_16FlashAttnFwdSm90INS1_25CollectiveMainloopFwdSm90ILi2EN4cute5tupleIJNS5_1CILi1EEES8_S8_EEENS6_IJNS7_ILi128EEENS7_ILi96EEENS7_ILi64EEEEEELi256ENS_6half_tEfNS_4arch4Sm90ELb0ELb0ELb0ELb1ELb0ELb0ELb1ELb1ELb0ELb1ELb1ELb0EEENS1_21CollectiveEpilogueFwdINS6_IJSA_NS7_ILi256EEESB_EEES9_SE_SG_Li256ELb1ELb1ELb1ELb0EEENS1_36VarlenDynamicPersistentTileSchedulerILi128ELi96ELi256ELi128ELb1ELb1ELb1ELb0ELb1ELb1EEEEEEEEEvNT_6ParamsE,@function
        .size           _ZN7cutlass13device_kernelIN5flash11enable_sm90INS1_16FlashAttnFwdSm90INS1_25CollectiveMainloopFwdSm90ILi2EN4cute5tupleIJNS5_1CILi1EEES8_S8_EEENS6_IJNS7_ILi128EEENS7_ILi96EEENS7_ILi64EEEEEELi256ENS_6half_tEfNS_4arch4Sm90ELb0ELb0ELb0ELb1ELb0ELb0ELb1ELb1ELb0ELb1ELb1ELb0EEENS1_21CollectiveEpilogueFwdINS6_IJSA_NS7_ILi256EEESB_EEES9_SE_SG_Li256ELb1ELb1ELb1ELb0EEENS1_36VarlenDynamicPersistentTileSchedulerILi128ELi96ELi256ELi128ELb1ELb1ELb1ELb0ELb1ELb1EEEEEEEEEvNT_6ParamsE,(.L_x_76 - _ZN7cutlass13device_kernelIN5flash11enable_sm90INS1_16FlashAttnFwdSm90INS1_25CollectiveMainloopFwdSm90ILi2EN4cute5tupleIJNS5_1CILi1EEES8_S8_EEENS6_IJNS7_ILi128EEENS7_ILi96EEENS7_ILi64EEEEEELi256ENS_6half_tEfNS_4arch4Sm90ELb0ELb0ELb0ELb1ELb0ELb0ELb1ELb1ELb0ELb1ELb1ELb0EEENS1_21CollectiveEpilogueFwdINS6_IJSA_NS7_ILi256EEESB_EEES9_SE_SG_Li256ELb1ELb1ELb1ELb0EEENS1_36VarlenDynamicPersistentTileSchedulerILi128ELi96ELi256ELi128ELb1ELb1ELb1ELb0ELb1ELb1EEEEEEEEEvNT_6ParamsE)
        .other          _ZN7cutlass13device_kernelIN5flash11enable_sm90INS1_16FlashAttnFwdSm90INS1_25CollectiveMainloopFwdSm90ILi2EN4cute5tupleIJNS5_1CILi1EEES8_S8_EEENS6_IJNS7_ILi128EEENS7_ILi96EEENS7_ILi64EEEEEELi256ENS_6half_tEfNS_4arch4Sm90ELb0ELb0ELb0ELb1ELb0ELb0ELb1ELb1ELb0ELb1ELb1ELb0EEENS1_21CollectiveEpilogueFwdINS6_IJSA_NS7_ILi256EEESB_EEES9_SE_SG_Li256ELb1ELb1ELb1ELb0EEENS1_36VarlenDynamicPersistentTileSchedulerILi128ELi96ELi256ELi128ELb1ELb1ELb1ELb0ELb1ELb1EEEEEEEEEvNT_6ParamsE,@"STO_CUDA_ENTRY STV_DEFAULT"
_ZN7cutlass13device_kernelIN5flash11enable_sm90INS1_16FlashAttnFwdSm90INS1_25CollectiveMainloopFwdSm90ILi2EN4cute5tupleIJNS5_1CILi1EEES8_S8_EEENS6_IJNS7_ILi128EEENS7_ILi96EEENS7_ILi64EEEEEELi256ENS_6half_tEfNS_4arch4Sm90ELb0ELb0ELb0ELb1ELb0ELb0ELb1ELb1ELb0ELb1ELb1ELb0EEENS1_21CollectiveEpilogueFwdINS6_IJSA_NS7_ILi256EEESB_EEES9_SE_SG_Li256ELb1ELb1ELb1ELb0EEENS1_36VarlenDynamicPersistentTileSchedulerILi128ELi96ELi256ELi128ELb1ELb1ELb1ELb0ELb1ELb1EEEEEEEEEvNT_6ParamsE:
[----:B------:R-:W-:Y:S01]  /*0000*/  LDC R1, c[0x0][0x37c] ;  /* 0x0000df00ff017b82 */ /* 0x000fe20000000800 */
[----:B------:R-:W-:Y:S05]  /*0010*/  EXIT ;  /* 0x000000000000794d */ /* 0x000fea0003800000 */
.L_x_31:
        /* <DEDUP_REMOVED lines=14> */
.L_x_76:


//--------------------- .text._ZN7cutlass13device_kernelIN5flash11enable_sm90INS1_16FlashAttnFwdSm90INS1_25CollectiveMainloopFwdSm90ILi2EN4cute5tupleIJNS5_1CILi1EEES8_S8_EEENS6_IJNS7_ILi128EEENS7_ILi96EEENS7_ILi64EEEEEELi256ENS_6half_tEfNS_4arch4Sm90ELb0ELb0ELb0ELb1ELb0ELb1ELb1ELb1ELb0ELb1ELb1ELb0EEENS1_21CollectiveEpilogueFwdINS6_IJSA_NS7_ILi256EEESB_EEES9_SE_SG_Li256ELb1ELb1ELb1ELb0EEENS1_36VarlenDynamicPersistentTileSchedulerILi128ELi96ELi256ELi128ELb1ELb1ELb1ELb0ELb1ELb1EEEEEEEEEvNT_6ParamsE --------------------------
	.section	.text._ZN7cutlass13device_kernelIN5flash11enable_sm90INS1_16FlashAttnFwdSm90INS1_25CollectiveMainloopFwdSm90ILi2EN4cute5tupleIJNS5_1CILi1EEES8_S8_EEENS6_IJNS7_ILi128EEENS7_ILi96EEENS7_ILi64EEEEEELi256ENS_6half_tEfNS_4arch4Sm90ELb0ELb0ELb0ELb1ELb0ELb1ELb1ELb1ELb0ELb1ELb1ELb0EEENS1_21CollectiveEpilogueFwdINS6_IJSA_NS7_ILi256EEESB_EEES9_SE_SG_Li256ELb1ELb1ELb1ELb0EEENS1_36VarlenDynamicPersistentTileSchedulerILi128ELi96ELi256ELi128ELb1ELb1ELb1ELb0ELb1ELb1EEEEEEEEEvNT_6ParamsE,"ax",@progbits
	.align	128
.text._ZN7cutlass13device_kernelIN5flash11enable_sm90INS1_16FlashAttnFwdSm90INS1_25CollectiveMainloopFwdSm90ILi2EN4cute5tupleIJNS5_1CILi1EEES8_S8_EEENS6_IJNS7_ILi128EEENS7_ILi96EEENS7_ILi64EEEEEELi256ENS_6half_tEfNS_4arch4Sm90ELb0ELb0ELb0ELb1ELb0ELb1ELb1ELb1ELb0ELb1ELb1ELb0EEENS1_21CollectiveEpilogueFwdINS6_IJSA_NS7_ILi256EEESB_EEES9_SE_SG_Li256ELb1ELb1ELb1ELb0EEENS1_36VarlenDynamicPersistentTileSchedulerILi128ELi96ELi256ELi128ELb1ELb1ELb1ELb0ELb1ELb1EEEEEEEEEvNT_6ParamsE:
        .type           _ZN7cutlass13device_kernelIN5flash11enable_sm90INS1_16FlashAttnFwdSm90INS1_25CollectiveMainloopFwdSm90ILi2EN4cute5tupleIJNS5_1CILi1EEES8_S8_EEENS6_IJNS7_ILi128EEENS7_ILi96EEENS7_ILi64EEEEEELi256ENS_6half_tEfNS_4arch4Sm90ELb0ELb0ELb0ELb1ELb0ELb1ELb1ELb1ELb0ELb1ELb1ELb0EEENS1_21CollectiveEpilogueFwdINS6_IJSA_NS7_ILi256EEESB_EEES9_SE_SG_Li256ELb1ELb1ELb1ELb0EEENS1_36VarlenDynamicPersistentTileSchedulerILi128ELi96ELi256ELi128ELb1ELb1ELb1ELb0ELb1ELb1EEEEEEEEEvNT_6ParamsE,@function
        .size           _ZN7cutlass13device_kernelIN5flash11enable_sm90INS1_16FlashAttnFwdSm90INS1_25CollectiveMainloopFwdSm90ILi2EN4cute5tupleIJNS5_1CILi1EEES8_S8_EEENS6_IJNS7_ILi128EEENS7_ILi96EEENS7_ILi64EEEEEELi256ENS_6half_tEfNS_4arch4Sm90ELb0ELb0ELb0ELb1ELb0ELb1ELb1ELb1ELb0ELb1ELb1ELb0EEENS1_21CollectiveEpilogueFwdINS6_IJSA_NS7_ILi256EEESB_EEES9_SE_SG_Li256ELb1ELb1ELb1ELb0EEENS1_36VarlenDynamicPersistentTileSchedulerILi128ELi96ELi256ELi128ELb1ELb1ELb1ELb0ELb1ELb1EEEEEEEEEvNT_6ParamsE,(.L_x_77 - _ZN7cutlass13device_kernelIN5flash11enable_sm90INS1_16FlashAttnFwdSm90INS1_25CollectiveMainloopFwdSm90ILi2EN4cute5tupleIJNS5_1CILi1EEES8_S8_EEENS6_IJNS7_ILi128EEENS7_ILi96EEENS7_ILi64EEEEEELi256ENS_6half_tEfNS_4arch4Sm90ELb0ELb0ELb0ELb1ELb0ELb1ELb1ELb1ELb0ELb1ELb1ELb0EEENS1_21CollectiveEpilogueFwdINS6_IJSA_NS7_ILi256EEESB_EEES9_SE_SG_Li256ELb1ELb1ELb1ELb0EEENS1_36VarlenDynamicPersistentTileSchedulerILi128ELi96ELi256ELi128ELb1ELb1ELb1ELb0ELb1ELb1EEEEEEEEEvNT_6ParamsE)
        .other          _ZN7cutlass13device_kernelIN5flash11enable_sm90INS1_16FlashAttnFwdSm90INS1_25CollectiveMainloopFwdSm90ILi2EN4cute5tupleIJNS5_1CILi1EEES8_S8_EEENS6_IJNS7_ILi128EEENS7_ILi96EEENS7_ILi64EEEEEELi256ENS_6half_tEfNS_4arch4Sm90ELb0ELb0ELb0ELb1ELb0ELb1ELb1ELb1ELb0ELb1ELb1ELb0EEENS1_21CollectiveEpilogueFwdINS6_IJSA_NS7_ILi256EEESB_EEES9_SE_SG_Li256ELb1ELb1ELb1ELb0EEENS1_36VarlenDynamicPersistentTileSchedulerILi128ELi96ELi256ELi128ELb1ELb1ELb1ELb0ELb1ELb1EEEEEEEEEvNT_6ParamsE,@"STO_CUDA_ENTRY STV_DEFAULT"
_ZN7cutlass13device_kernelIN5flash11enable_sm90INS1_16FlashAttnFwdSm90INS1_25CollectiveMainloopFwdSm90ILi2EN4cute5tupleIJNS5_1CILi1EEES8_S8_EEENS6_IJNS7_ILi128EEENS7_ILi96EEENS7_ILi64EEEEEELi256ENS_6half_tEfNS_4arch4Sm90ELb0ELb0ELb0ELb1ELb0ELb1ELb1ELb1ELb0ELb1ELb1ELb0EEENS1_21CollectiveEpilogueFwdINS6_IJSA_NS7_ILi256EEESB_EEES9_SE_SG_Li256ELb1ELb1ELb1ELb0EEENS1_36VarlenDynamicPersistentTileSchedulerILi128ELi96ELi256ELi128ELb1ELb1ELb1ELb0ELb1ELb1EEEEEEEEEvNT_6ParamsE:
[----:B------:R-:W-:Y:S01]  /*0000*/  LDC R1, c[0x0][0x37c] ;  /* 0x0000df00ff017b82 */ /* 0x000fe20000000800 */
[----:B------:R-:W-:Y:S05]  /*0010*/  EXIT ;  /* 0x000000000000794d */ /* 0x000fea0003800000 */
.L_x_32:
        /* <DEDUP_REMOVED lines=14> */
.L_x_77:


//--------------------- .text._ZN7cutlass13device_kernelIN5flash11enable_sm90INS1_16FlashAttnFwdSm90INS1_25CollectiveMainloopFwdSm90ILi2EN4cute5tupleIJNS5_1CILi1EEES8_S8_EEENS6_IJNS7_ILi128EEENS7_ILi96EEENS7_ILi64EEEEEELi256ENS_6half_tEfNS_4arch4Sm90ELb0ELb1ELb0ELb0ELb0ELb0ELb0ELb1ELb0ELb1ELb1ELb0EEENS1_21CollectiveEpilogueFwdINS6_IJSA_NS7_ILi256EEESB_EEES9_SE_SG_Li256ELb0ELb1ELb1ELb0EEENS1_19SingleTileSchedulerILb0ELb1ELb1ELi128EEEEEEEEEvNT_6ParamsE --------------------------
	.section	.text._ZN7cutlass13device_kernelIN5flash11enable_sm90INS1_16FlashAttnFwdSm90INS1_25CollectiveMainloopFwdSm90ILi2EN4cute5tupleIJNS5_1CILi1EEES8_S8_EEENS6_IJNS7_ILi128EEENS7_ILi96EEENS7_ILi64EEEEEELi256ENS_6half_tEfNS_4arch4Sm90ELb0ELb1ELb0ELb0ELb0ELb0ELb0ELb1ELb0ELb1ELb1ELb0EEENS1_21CollectiveEpilogueFwdINS6_IJSA_NS7_ILi256EEESB_EEES9_SE_SG_Li256ELb0ELb1ELb1ELb0EEENS1_19SingleTileSchedulerILb0ELb1ELb1ELi128EEEEEEEEEvNT_6ParamsE,"ax",@progbits
	.align	128
.text._ZN7cutlass13device_kernelIN5flash11enable_sm90INS1_16FlashAttnFwdSm90INS1_25CollectiveMainloopFwdSm90ILi2EN4cute5tupleIJNS5_1CILi1EEES8_S8_EEENS6_IJNS7_ILi128EEENS7_ILi96EEENS7_ILi64EEEEEELi256ENS_6half_tEfNS_4arch4Sm90ELb0ELb1ELb0ELb0ELb0ELb0ELb0ELb1ELb0ELb1ELb1ELb0EEENS1_21CollectiveEpilogueFwdINS6_IJSA_NS7_ILi256EEESB_EEES9_SE_SG_Li256ELb0ELb1ELb1ELb0EEENS1_19SingleTileSchedulerILb0ELb1ELb1ELi128EEEEEEEEEvNT_6ParamsE:
        .type           _ZN7cutlass13device_kernelIN5flash11enable_sm90INS1_16FlashAttnFwdSm90INS1_25CollectiveMainloopFwdSm90ILi2EN4cute5tupleIJNS5_1CILi1EEES8_S8_EEENS6_IJNS7_ILi128EEENS7_ILi96EEENS7_ILi64EEEEEELi256ENS_6half_tEfNS_4arch4Sm90ELb0ELb1ELb0ELb0ELb0ELb0ELb0ELb1ELb0ELb1ELb1ELb0EEENS1_21CollectiveEpilogueFwdINS6_IJSA_NS7_ILi256EEESB_EEES9_SE_SG_Li256ELb0ELb1ELb1ELb0EEENS1_19SingleTileSchedulerILb0ELb1ELb1ELi128EEEEEEEEEvNT_6ParamsE,@function
        .size           _ZN7cutlass13device_kernelIN5flash11enable_sm90INS1_16FlashAttnFwdSm90INS1_25CollectiveMainloopFwdSm90ILi2EN4cute5tupleIJNS5_1CILi1EEES8_S8_EEENS6_IJNS7_ILi128EEENS7_ILi96EEENS7_ILi64EEEEEELi256ENS_6half_tEfNS_4arch4Sm90ELb0ELb1ELb0ELb0ELb0ELb0ELb0ELb1ELb0ELb1ELb1ELb0EEENS1_21CollectiveEpilogueFwdINS6_IJSA_NS7_ILi256EEESB_EEES9_SE_SG_Li256ELb0ELb1ELb1ELb0EEENS1_19SingleTileSchedulerILb0ELb1ELb1ELi128EEEEEEEEEvNT_6ParamsE,(.L_x_78 - _ZN7cutlass13device_kernelIN5flash11enable_sm90INS1_16FlashAttnFwdSm90INS1_25CollectiveMainloopFwdSm90ILi2EN4cute5tupleIJNS5_1CILi1EEES8_S8_EEENS6_IJNS7_ILi128EEENS7_ILi96EEENS7_ILi64EEEEEELi256ENS_6half_tEfNS_4arch4Sm90ELb0ELb1ELb0ELb0ELb0ELb0ELb0ELb1ELb0ELb1ELb1ELb0EEENS1_21CollectiveEpilogueFwdINS6_IJSA_NS7_ILi256EEESB_EEES9_SE_SG_Li256ELb0ELb1ELb1ELb0EEENS1_19SingleTileSchedulerILb0ELb1ELb1ELi128EEEEEEEEEvNT_6ParamsE)
        .other          _ZN7cutlass13device_kernelIN5flash11enable_sm90INS1_16FlashAttnFwdSm90INS1_25CollectiveMainloopFwdSm90ILi2EN4cute5tupleIJNS5_1CILi1EEES8_S8_EEENS6_IJNS7_ILi128EEENS7_ILi96EEENS7_ILi64EEEEEELi256ENS_6half_tEfNS_4arch4Sm90ELb0ELb1ELb0ELb0ELb0ELb0ELb0ELb1ELb0ELb1ELb1ELb0EEENS1_21CollectiveEpilogueFwdINS6_IJSA_NS7_ILi256EEESB_EEES9_SE_SG_Li256ELb0ELb1ELb1ELb0EEENS1_19SingleTileSchedulerILb0ELb1ELb1ELi128EEEEEEEEEvNT_6ParamsE,@"STO_CUDA_ENTRY STV_DEFAULT"
_ZN7cutlass13device_kernelIN5flash11enable_sm90INS1_16FlashAttnFwdSm90INS1_25CollectiveMainloopFwdSm90ILi2EN4cute5tupleIJNS5_1CILi1EEES8_S8_EEENS6_IJNS7_ILi128EEENS7_ILi96EEENS7_ILi64EEEEEELi256ENS_6half_tEfNS_4arch4Sm90ELb0ELb1ELb0ELb0ELb0ELb0ELb0ELb1ELb0ELb1ELb1ELb0EEENS1_21CollectiveEpilogueFwdINS6_IJSA_NS7_ILi256EEESB_EEES9_SE_SG_Li256ELb0ELb1ELb1ELb0EEENS1_19SingleTileSchedulerILb0ELb1ELb1ELi128EEEEEEEEEvNT_6ParamsE:
[----:B------:R-:W-:Y:S01]  /*0000*/  LDC R1, c[0x0][0x37c] ;  /* 0x0000df00ff017b82 */ /* 0x000fe20000000800 */
[----:B------:R-:W-:Y:S05]  /*0010*/  EXIT ;  /* 0x000000000000794d */ /* 0x000fea0003800000 */
.L_x_33:
        /* <DEDUP_REMOVED lines=14> */
.L_x_78:


//--------------------- .text._ZN7cutlass13device_kernelIN5flash11enable_sm90INS1_16FlashAttnFwdSm90INS1_25CollectiveMainloopFwdSm90ILi2EN4cute5tupleIJNS5_1CILi1EEES8_S8_EEENS6_IJNS7_ILi128EEENS7_ILi96EEENS7_ILi64EEEEEELi256ENS_6half_tEfNS_4arch4Sm90ELb0ELb1ELb0ELb0ELb0ELb0ELb1ELb1ELb0ELb1ELb1ELb0EEENS1_21CollectiveEpilogueFwdINS6_IJSA_NS7_ILi256EEESB_EEES9_SE_SG_Li256ELb0ELb1ELb1ELb0EEENS1_19SingleTileSchedulerILb0ELb1ELb1ELi128EEEEEEEEEvNT_6ParamsE --------------------------
	.section	.text._ZN7cutlass13device_kernelIN5flash11enable_sm90INS1_16FlashAttnFwdSm90INS1_25CollectiveMainloopFwdSm90ILi2EN4cute5tupleIJNS5_1CILi1EEES8_S8_EEENS6_IJNS7_ILi128EEENS7_ILi96EEENS7_ILi64EEEEEELi256ENS_6half_tEfNS_4arch4Sm90ELb0ELb1ELb0ELb0ELb0ELb0ELb1ELb1ELb0ELb1ELb1ELb0EEENS1_21CollectiveEpilogueFwdINS6_IJSA_NS7_ILi256EEESB_EEES9_SE_SG_Li256ELb0ELb1ELb1ELb0EEENS1_19SingleTileSchedulerILb0ELb1ELb1ELi128EEEEEEEEEvNT_6ParamsE,"ax",@progbits
	.align	128
.text._ZN7cutlass13device_kernelIN5flash11enable_sm90INS1_16FlashAttnFwdSm90INS1_25CollectiveMainloopFwdSm90ILi2EN4cute5tupleIJNS5_1CILi1EEES8_S8_EEENS6_IJNS7_ILi128EEENS7_ILi96EEENS7_ILi64EEEEEELi256ENS_6half_tEfNS_4arch4Sm90ELb0ELb1ELb0ELb0ELb0ELb0ELb1ELb1ELb0ELb1ELb1ELb0EEENS1_21CollectiveEpilogueFwdINS6_IJSA_NS7_ILi256EEESB_EEES9_SE_SG_Li256ELb0ELb1ELb1ELb0EEENS1_19SingleTileSchedulerILb0ELb1ELb1ELi128EEEEEEEEEvNT_6ParamsE:
        .type           _ZN7cutlass13device_kernelIN5flash11enable_sm90INS1_16FlashAttnFwdSm90INS1_25CollectiveMainloopFwdSm90ILi2EN4cute5tupleIJNS5_1CILi1EEES8_S8_EEENS6_IJNS7_ILi128EEENS7_ILi96EEENS7_ILi64EEEEEELi256ENS_6half_tEfNS_4arch4Sm90ELb0ELb1ELb0ELb0ELb0ELb0ELb1ELb1ELb0ELb1ELb1ELb0EEENS1_21CollectiveEpilogueFwdINS6_IJSA_NS7_ILi256EEESB_EEES9_SE_SG_Li256ELb0ELb1ELb1ELb0EEENS1_19SingleTileSchedulerILb0ELb1ELb1ELi128EEEEEEEEEvNT_6ParamsE,@function
        .size           _ZN7cutlass13device_kernelIN5flash11enable_sm90INS1_16FlashAttnFwdSm90INS1_25CollectiveMainloopFwdSm90ILi2EN4cute5tupleIJNS5_1CILi1EEES8_S8_EEENS6_IJNS7_ILi128EEENS7_ILi96EEENS7_ILi64EEEEEELi256ENS_6half_tEfNS_4arch4Sm90ELb0ELb1ELb0ELb0ELb0ELb0ELb1ELb1ELb0ELb1ELb1ELb0EEENS1_21CollectiveEpilogueFwdINS6_IJSA_NS7_ILi256EEESB_EEES9_SE_SG_Li256ELb0ELb1ELb1ELb0EEENS1_19SingleTileSchedulerILb0ELb1ELb1ELi128EEEEEEEEEvNT_6ParamsE,(.L_x_79 - _ZN7cutlass13device_kernelIN5flash11enable_sm90INS1_16FlashAttnFwdSm90INS1_25CollectiveMainloopFwdSm90ILi2EN4cute5tupleIJNS5_1CILi1EEES8_S8_EEENS6_IJNS7_ILi128EEENS7_ILi96EEENS7_ILi64EEEEEELi256ENS_6half_tEfNS_4arch4Sm90ELb0ELb1ELb0ELb0ELb0ELb0ELb1ELb1ELb0ELb1ELb1ELb0EEENS1_21CollectiveEpilogueFwdINS6_IJSA_NS7_ILi256EEESB_EEES9_SE_SG_Li256ELb0ELb1ELb1ELb0EEENS1_19SingleTileSchedulerILb0ELb1ELb1ELi128EEEEEEEEEvNT_6ParamsE)
        .other          _ZN7cutlass13device_kernelIN5flash11enable_sm90INS1_16FlashAttnFwdSm90INS1_25CollectiveMainloopFwdSm90ILi2EN4cute5tupleIJNS5_1CILi1EEES8_S8_EEENS6_IJNS7_ILi128EEENS7_ILi96EEENS7_ILi64EEEEEELi256ENS_6half_tEfNS_4arch4Sm90ELb0ELb1ELb0ELb0ELb0ELb0ELb1ELb1ELb0ELb1ELb1ELb0EEENS1_21CollectiveEpilogueFwdINS6_IJSA_NS7_ILi256EEESB_EEES9_SE_SG_Li256ELb0ELb1ELb1ELb0EEENS1_19SingleTileSchedulerILb0ELb1ELb1ELi128EEEEEEEEEvNT_6ParamsE,@"STO_CUDA_ENTRY STV_DEFAULT"
_ZN7cutlass13device_kernelIN5flash11enable_sm90INS1_16FlashAttnFwdSm90INS1_25CollectiveMainloopFwdSm90ILi2EN4cute5tupleIJNS5_1CILi1EEES8_S8_EEENS6_IJNS7_ILi128EEENS7_ILi96EEENS7_ILi64EEEEEELi256ENS_6half_tEfNS_4arch4Sm90ELb0ELb1ELb0ELb0ELb0ELb0ELb1ELb1ELb0ELb1ELb1ELb0EEENS1_21CollectiveEpilogueFwdINS6_IJSA_NS7_ILi256EEESB_EEES9_SE_SG_Li256ELb0ELb1ELb1ELb0EEENS1_19SingleTileSchedulerILb0ELb1ELb1ELi128EEEEEEEEEvNT_6ParamsE:
[----:B------:R-:W-:Y:S01]  /*0000*/  LDC R1, c[0x0][0x37c] ;  /* 0x0000df00ff017b82 */ /* 0x000fe20000000800 */
[----:B------:R-:W-:Y:S05]  /*0010*/  EXIT ;  /* 0x000000000000794d */ /* 0x000fea0003800000 */
.L_x_34:
        /* <DEDUP_REMOVED lines=14> */
.L_x_79:


//--------------------- .text._ZN7cutlass13device_kernelIN5flash11enable_sm90INS1_16FlashAttnFwdSm90INS1_25CollectiveMainloopFwdSm90ILi2EN4cute5tupleIJNS5_1CILi1EEES8_S8_EEENS6_IJNS7_ILi128EEENS7_ILi96EEENS7_ILi64EEEEEELi256ENS_6half_tEfNS_4arch4Sm90ELb0ELb1ELb0ELb1ELb0ELb0ELb0ELb1ELb0ELb1ELb1ELb0EEENS1_21CollectiveEpilogueFwdINS6_IJSA_NS7_ILi256EEESB_EEES9_SE_SG_Li256ELb1ELb1ELb1ELb0EEENS1_36VarlenDynamicPersistentTileSchedulerILi128ELi96ELi256ELi128ELb1ELb1ELb1ELb1ELb0ELb1EEEEEEEEEvNT_6ParamsE --------------------------
	.section	.text._ZN7cutlass13device_kernelIN5flash11enable_sm90INS1_16FlashAttnFwdSm90INS1_25CollectiveMainloopFwdSm90ILi2EN4cute5tupleIJNS5_1CILi1EEES8_S8_EEENS6_IJNS7_ILi128EEENS7_ILi96EEENS7_ILi64EEEEEELi256ENS_6half_tEfNS_4arch4Sm90ELb0ELb1ELb0ELb1ELb0ELb0ELb0ELb1ELb0ELb1ELb1ELb0EEENS1_21CollectiveEpilogueFwdINS6_IJSA_NS7_ILi256EEESB_EEES9_SE_SG_Li256ELb1ELb1ELb1ELb0EEENS1_36VarlenDynamicPersistentTileSchedulerILi128ELi96ELi256ELi128ELb1ELb1ELb1ELb1ELb0ELb1EEEEEEEEEvNT_6ParamsE,"ax",@progbits
	.align	128
.text._ZN7cutlass13device_kernelIN5flash11enable_sm90INS1_16FlashAttnFwdSm90INS1_25CollectiveMainloopFwdSm90ILi2EN4cute5tupleIJNS5_1CILi1EEES8_S8_EEENS6_IJNS7_ILi128EEENS7_ILi96EEENS7_ILi64EEEEEELi256ENS_6half_tEfNS_4arch4Sm90ELb0ELb1ELb0ELb1ELb0ELb0ELb0ELb1ELb0ELb1ELb1ELb0EEENS1_21CollectiveEpilogueFwdINS6_IJSA_NS7_ILi256EEESB_EEES9_SE_SG_Li256ELb1ELb1ELb1ELb0EEENS1_36VarlenDynamicPersistentTileSchedulerILi128ELi96ELi256ELi128ELb1ELb1ELb1ELb1ELb0ELb1EEEEEEEEEvNT_6ParamsE:
        .type           _ZN7cutlass13device_kernelIN5flash11enable_sm90INS1_16FlashAttnFwdSm90INS1_25CollectiveMainloopFwdSm90ILi2EN4cute5tupleIJNS5_1CILi1EEES8_S8_EEENS6_IJNS7_ILi128EEENS7_ILi96EEENS7_ILi64EEEEEELi256ENS_6half_tEfNS_4arch4Sm90ELb0ELb1ELb0ELb1ELb0ELb0ELb0ELb1ELb0ELb1ELb1ELb0EEENS1_21CollectiveEpilogueFwdINS6_IJSA_NS7_ILi256EEESB_EEES9_SE_SG_Li256ELb1ELb1ELb1ELb0EEENS1_36VarlenDynamicPersistentTileSchedulerILi128ELi96ELi256ELi128ELb1ELb1ELb1ELb1ELb0ELb1EEEEEEEEEvNT_6ParamsE,@function
        .size           _ZN7cutlass13device_kernelIN5flash11enable_sm90INS1_16FlashAttnFwdSm90INS1_25CollectiveMainloopFwdSm90ILi2EN4cute5tupleIJNS5_1CILi1EEES8_S8_EEENS6_IJNS7_ILi128EEENS7_ILi96EEENS7_ILi64EEEEEELi256ENS_6half_tEfNS_4arch4Sm90ELb0ELb1ELb0ELb1ELb0ELb0ELb0ELb1ELb0ELb1ELb1ELb0EEENS1_21CollectiveEpilogueFwdINS6_IJSA_NS7_ILi256EEESB_EEES9_SE_SG_Li256ELb1ELb1ELb1ELb0EEENS1_36VarlenDynamicPersistentTileSchedulerILi128ELi96ELi256ELi128ELb1ELb1ELb1ELb1ELb0ELb1EEEEEEEEEvNT_6ParamsE,(.L_x_80 - _ZN7cutlass13device_kernelIN5flash11enable_sm90INS1_16FlashAttnFwdSm90INS1_25CollectiveMainloopFwdSm90ILi2EN4cute5tupleIJNS5_1CILi1EEES8_S8_EEENS6_IJNS7_ILi128EEENS7_ILi96EEENS7_ILi64EEEEEELi256ENS_6half_tEfNS_4arch4Sm90ELb0ELb1ELb0ELb1ELb0ELb0ELb0ELb1ELb0ELb1ELb1ELb0EEENS1_21CollectiveEpilogueFwdINS6_IJSA_NS7_ILi256EEESB_EEES9_SE_SG_Li256ELb1ELb1ELb1ELb0EEENS1_36VarlenDynamicPersistentTileSchedulerILi128ELi96ELi256ELi128ELb1ELb1ELb1ELb1ELb0ELb1EEEEEEEEEvNT_6ParamsE)
        .other          _ZN7cutlass13device_kernelIN5flash11enable_sm90INS1_16FlashAttnFwdSm90INS1_25CollectiveMainloopFwdSm90ILi2EN4cute5tupleIJNS5_1CILi1EEES8_S8_EEENS6_IJNS7_ILi128EEENS7_ILi96EEENS7_ILi64EEEEEELi256ENS_6half_tEfNS_4arch4Sm90ELb0ELb1ELb0ELb1ELb0ELb0ELb0ELb1ELb0ELb1ELb1ELb0EEENS1_21CollectiveEpilogueFwdINS6_IJSA_NS7_ILi256EEESB_EEES9_SE_SG_Li256ELb1ELb1ELb1ELb0EEENS1_36VarlenDynamicPersistentTileSchedulerILi128ELi96ELi256ELi128ELb1ELb1ELb1ELb1ELb0ELb1EEEEEEEEEvNT_6ParamsE,@"STO_CUDA_ENTRY STV_DEFAULT"
_ZN7cutlass13device_kernelIN5flash11enable_sm90INS1_16FlashAttnFwdSm90INS1_25CollectiveMainloopFwdSm90ILi2EN4cute5tupleIJNS5_1CILi1EEES8_S8_EEENS6_IJNS7_ILi128EEENS7_ILi96EEENS7_ILi64EEEEEELi256ENS_6half_tEfNS_4arch4Sm90ELb0ELb1ELb0ELb1ELb0ELb0ELb0ELb1ELb0ELb1ELb1ELb0EEENS1_21CollectiveEpilogueFwdINS6_IJSA_NS7_ILi256EEESB_EEES9_SE_SG_Li256ELb1ELb1ELb1ELb0EEENS1_36VarlenDynamicPersistentTileSchedulerILi128ELi96ELi256ELi128ELb1ELb1ELb1ELb1ELb0ELb1EEEEEEEEEvNT_6ParamsE:
[----:B------:R-:W-:Y:S01]  /*0000*/  LDC R1, c[0x0][0x37c] ;  /* 0x0000df00ff017b82 */ /* 0x000fe20000000800 */
[----:B------:R-:W-:Y:S05]  /*0010*/  EXIT ;  /* 0x000000000000794d */ /* 0x000fea0003800000 */
.L_x_35:
        /* <DEDUP_REMOVED lines=14> */
.L_x_80:


//--------------------- .text._ZN7cutlass13device_kernelIN5flash11enable_sm90INS1_16FlashAttnFwdSm90INS1_25CollectiveMainloopFwdSm90ILi2EN4cute5tupleIJNS5_1CILi1EEES8_S8_EEENS6_IJNS7_ILi128EEENS7_ILi96EEENS7_ILi64EEEEEELi256ENS_6half_tEfNS_4arch4Sm90ELb0ELb1ELb0ELb1ELb0ELb1ELb0ELb1ELb0ELb1ELb1ELb0EEENS1_21CollectiveEpilogueFwdINS6_IJSA_NS7_ILi256EEESB_EEES9_SE_SG_Li256ELb1ELb1ELb1ELb0EEENS1_36VarlenDynamicPersistentTileSchedulerILi128ELi96ELi256ELi128ELb1ELb1ELb1ELb1ELb0ELb1EEEEEEEEEvNT_6ParamsE --------------------------
	.section	.text._ZN7cutlass13device_kernelIN5flash11enable_sm90INS1_16FlashAttnFwdSm90INS1_25CollectiveMainloopFwdSm90ILi2EN4cute5tupleIJNS5_1CILi1EEES8_S8_EEENS6_IJNS7_ILi128EEENS7_ILi96EEENS7_ILi64EEEEEELi256ENS_6half_tEfNS_4arch4Sm90ELb0ELb1ELb0ELb1ELb0ELb1ELb0ELb1ELb0ELb1ELb1ELb0EEENS1_21CollectiveEpilogueFwdINS6_IJSA_NS7_ILi256EEESB_EEES9_SE_SG_Li256ELb1ELb1ELb1ELb0EEENS1_36VarlenDynamicPersistentTileSchedulerILi128ELi96ELi256ELi128ELb1ELb1ELb1ELb1ELb0ELb1EEEEEEEEEvNT_6ParamsE,"ax",@progbits
	.align	128
.text._ZN7cutlass13device_kernelIN5flash11enable_sm90INS1_16FlashAttnFwdSm90INS1_25CollectiveMainloopFwdSm90ILi2EN4cute5tupleIJNS5_1CILi1EEES8_S8_EEENS6_IJNS7_ILi128EEENS7_ILi96EEENS7_ILi64EEEEEELi256ENS_6half_tEfNS_4arch4Sm90ELb0ELb1ELb0ELb1ELb0ELb1ELb0ELb1ELb0ELb1ELb1ELb0EEENS1_21CollectiveEpilogueFwdINS6_IJSA_NS7_ILi256EEESB_EEES9_SE_SG_Li256ELb1ELb1ELb1ELb0EEENS1_36VarlenDynamicPersistentTileSchedulerILi128ELi96ELi256ELi128ELb1ELb1ELb1ELb1ELb0ELb1EEEEEEEEEvNT_6ParamsE:
        .type           _ZN7cutlass13device_kernelIN5flash11enable_sm90INS1_16FlashAttnFwdSm90INS1_25CollectiveMainloopFwdSm90ILi2EN4cute5tupleIJNS5_1CILi1EEES8_S8_EEENS6_IJNS7_ILi128EEENS7_ILi96EEENS7_ILi64EEEEEELi256ENS_6half_tEfNS_4arch4Sm90ELb0ELb1ELb0ELb1ELb0ELb1ELb0ELb1ELb0ELb1ELb1ELb0EEENS1_21CollectiveEpilogueFwdINS6_IJSA_NS7_ILi256EEESB_EEES9_SE_SG_Li256ELb1ELb1ELb1ELb0EEENS1_36VarlenDynamicPersistentTileSchedulerILi128ELi96ELi256ELi128ELb1ELb1ELb1ELb1ELb0ELb1EEEEEEEEEvNT_6ParamsE,@function
        .size           _ZN7cutlass13device_kernelIN5flash11enable_sm90INS1_16FlashAttnFwdSm90INS1_25CollectiveMainloopFwdSm90ILi2EN4cute5tupleIJNS5_1CILi1EEES8_S8_EEENS6_IJNS7_ILi128EEENS7_ILi96EEENS7_ILi64EEEEEELi256ENS_6half_tEfNS_4arch4Sm90ELb0ELb1ELb0ELb1ELb0ELb1ELb0ELb1ELb0ELb1ELb1ELb0EEENS1_21CollectiveEpilogueFwdINS6_IJSA_NS7_ILi256EEESB_EEES9_SE_SG_Li256ELb1ELb1ELb1ELb0EEENS1_36VarlenDynamicPersistentTileSchedulerILi128ELi96ELi256ELi128ELb1ELb1ELb1ELb1ELb0ELb1EEEEEEEEEvNT_6ParamsE,(.L_x_81 - _ZN7cutlass13device_kernelIN5flash11enable_sm90INS1_16FlashAttnFwdSm90INS1_25CollectiveMainloopFwdSm90ILi2EN4cute5tupleIJNS5_1CILi1EEES8_S8_EEENS6_IJNS7_ILi128EEENS7_ILi96EEENS7_ILi64EEEEEELi256ENS_6half_tEfNS_4arch4Sm90ELb0ELb1ELb0ELb1ELb0ELb1ELb0ELb1ELb0ELb1ELb1ELb0EEENS1_21CollectiveEpilogueFwdINS6_IJSA_NS7_ILi256EEESB_EEES9_SE_SG_Li256ELb1ELb1ELb1ELb0EEENS1_36VarlenDynamicPersistentTileSchedulerILi128ELi96ELi256ELi128ELb1ELb1ELb1ELb1ELb0ELb1EEEEEEEEEvNT_6ParamsE)
        .other          _ZN7cutlass13device_kernelIN5flash11enable_sm90INS1_16FlashAttnFwdSm90INS1_25CollectiveMainloopFwdSm90ILi2EN4cute5tupleIJNS5_1CILi1EEES8_S8_EEENS6_IJNS7_ILi128EEENS7_ILi96EEENS7_ILi64EEEEEELi256ENS_6half_tEfNS_4arch4Sm90ELb0ELb1ELb0ELb1ELb0ELb1ELb0ELb1ELb0ELb1ELb1ELb0EEENS1_21CollectiveEpilogueFwdINS6_IJSA_NS7_ILi256EEESB_EEES9_SE_SG_Li256ELb1ELb1ELb1ELb0EEENS1_36VarlenDynamicPersistentTileSchedulerILi128ELi96ELi256ELi128ELb1ELb1ELb1ELb1ELb0ELb1EEEEEEEEEvNT_6ParamsE,@"STO_CUDA_ENTRY STV_DEFAULT"
_ZN7cutlass13device_kernelIN5flash11enable_sm90INS1_16FlashAttnFwdSm90INS1_25CollectiveMainloopFwdSm90ILi2EN4cute5tupleIJNS5_1CILi1EEES8_S8_EEENS6_IJNS7_ILi128EEENS7_ILi96EEENS7_ILi64EEEEEELi256ENS_6half_tEfNS_4arch4Sm90ELb0ELb1ELb0ELb1ELb0ELb1ELb0ELb1ELb0ELb1ELb1ELb0EEENS1_21CollectiveEpilogueFwdINS6_IJSA_NS7_ILi256EEESB_EEES9_SE_SG_Li256ELb1ELb1ELb1ELb0EEENS1_36VarlenDynamicPersistentTileSchedulerILi128ELi96ELi256ELi128ELb1ELb1ELb1ELb1ELb0ELb1EEEEEEEEEvNT_6ParamsE:
[----:B------:R-:W-:Y:S01]  /*0000*/  LDC R1, c[0x0][0x37c] ;  /* 0x0000df00ff017b82 */ /* 0x000fe20000000800 */
[----:B------:R-:W-:Y:S05]  /*0010*/  EXIT ;  /* 0x000000000000794d */ /* 0x000fea0003800000 */
.L_x_36:
        /* <DEDUP_REMOVED lines=14> */
.L_x_81:


//--------------------- .text._ZN7cutlass13device_kernelIN5flash11enable_sm90INS1_16FlashAttnFwdSm90INS1_25CollectiveMainloopFwdSm90ILi2EN4cute5tupleIJNS5_1CILi1EEES8_S8_EEENS6_IJNS7_ILi128EEENS7_ILi96EEENS7_ILi64EEEEEELi256ENS_6half_tEfNS_4arch4Sm90ELb0ELb1ELb0ELb1ELb0ELb0ELb1ELb1ELb0ELb1ELb1ELb0EEENS1_21CollectiveEpilogueFwdINS6_IJSA_NS7_ILi256EEESB_EEES9_SE_SG_Li256ELb1ELb1ELb1ELb0EEENS1_36VarlenDynamicPersistentTileSchedulerILi128ELi96ELi256ELi128ELb1ELb1ELb1ELb1ELb0ELb1EEEEEEEEEvNT_6ParamsE --------------------------
	.section	.text._ZN7cutlass13device_kernelIN5flash11enable_sm90INS1_16FlashAttnFwdSm90INS1_25CollectiveMainloopFwdSm90ILi2EN4cute5tupleIJNS5_1CILi1EEES8_S8_EEENS6_IJNS7_ILi128EEENS7_ILi96EEENS7_ILi64EEEEEELi256ENS_6half_tEfNS_4arch4Sm90ELb0ELb1ELb0ELb1ELb0ELb0ELb1ELb1ELb0ELb1ELb1ELb0EEENS1_21CollectiveEpilogueFwdINS6_IJSA_NS7_ILi256EEESB_EEES9_SE_SG_Li256ELb1ELb1ELb1ELb0EEENS1_36VarlenDynamicPersistentTileSchedulerILi128ELi96ELi256ELi128ELb1ELb1ELb1ELb1ELb0ELb1EEEEEEEEEvNT_6ParamsE,"ax",@progbits
	.align	128
.text._ZN7cutlass13device_kernelIN5flash11enable_sm90INS1_16FlashAttnFwdSm90INS1_25CollectiveMainloopFwdSm90ILi2EN4cute5tupleIJNS5_1CILi1EEES8_S8_EEENS6_IJNS7_ILi128EEENS7_ILi96EEENS7_ILi64EEEEEELi256ENS_6half_tEfNS_4arch4Sm90ELb0ELb1ELb0ELb1ELb0ELb0ELb1ELb1ELb0ELb1ELb1ELb0EEENS1_21CollectiveEpilogueFwdINS6_IJSA_NS7_ILi256EEESB_EEES9_SE_SG_Li256ELb1ELb1ELb1ELb0EEENS1_36VarlenDynamicPersistentTileSchedulerILi128ELi96ELi256ELi128ELb1ELb1ELb1ELb1ELb0ELb1EEEEEEEEEvNT_6ParamsE:
        .type           _ZN7cutlass13device_kernelIN5flash11enable_sm90INS1_16FlashAttnFwdSm90INS1_25CollectiveMainloopFwdSm90ILi2EN4cute5tupleIJNS5_1CILi1EEES8_S8_EEENS6_IJNS7_ILi128EEENS7_ILi96EEENS7_ILi64EEEEEELi256ENS_6half_tEfNS_4arch4Sm90ELb0ELb1ELb0ELb1ELb0ELb0ELb1ELb1ELb0ELb1ELb1ELb0EEENS1_21CollectiveEpilogueFwdINS6_IJSA_NS7_ILi256EEESB_EEES9_SE_SG_Li256ELb1ELb1ELb1ELb0EEENS1_36VarlenDynamicPersistentTileSchedulerILi128ELi96ELi256ELi128ELb1ELb1ELb1ELb1ELb0ELb1EEEEEEEEEvNT_6ParamsE,@function
        .size           _ZN7cutlass13device_kernelIN5flash11enable_sm90INS1_16FlashAttnFwdSm90INS1_25CollectiveMainloopFwdSm90ILi2EN4cute5tupleIJNS5_1CILi1EEES8_S8_EEENS6_IJNS7_ILi128EEENS7_ILi96EEENS7_ILi64EEEEEELi256ENS_6half_tEfNS_4arch4Sm90ELb0ELb1ELb0ELb1ELb0ELb0ELb1ELb1ELb0ELb1ELb1ELb0EEENS1_21CollectiveEpilogueFwdINS6_IJSA_NS7_ILi256EEESB_EEES9_SE_SG_Li256ELb1ELb1ELb1ELb0EEENS1_36VarlenDynamicPersistentTileSchedulerILi128ELi96ELi256ELi128ELb1ELb1ELb1ELb1ELb0ELb1EEEEEEEEEvNT_6ParamsE,(.L_x_82 - _ZN7cutlass13device_kernelIN5flash11enable_sm90INS1_16FlashAttnFwdSm90INS1_25CollectiveMainloopFwdSm90ILi2EN4cute5tupleIJNS5_1CILi1EEES8_S8_EEENS6_IJNS7_ILi128EEENS7_ILi96EEENS7_ILi64EEEEEELi256ENS_6half_tEfNS_4arch4Sm90ELb0ELb1ELb0ELb1ELb0ELb0ELb1ELb1ELb0ELb1ELb1ELb0EEENS1_21CollectiveEpilogueFwdINS6_IJSA_NS7_ILi256EEESB_EEES9_SE_SG_Li256ELb1ELb1ELb1ELb0EEENS1_36VarlenDynamicPersistentTileSchedulerILi128ELi96ELi256ELi128ELb1ELb1ELb1ELb1ELb0ELb1EEEEEEEEEvNT_6ParamsE)
        .other          _ZN7cutlass13device_kernelIN5flash11enable_sm90INS1_16FlashAttnFwdSm90INS1_25CollectiveMainloopFwdSm90ILi2EN4cute5tupleIJNS5_1CILi1EEES8_S8_EEENS6_IJNS7_ILi128EEENS7_ILi96EEENS7_ILi64EEEEEELi256ENS_6half_tEfNS_4arch4Sm90ELb0ELb1ELb0ELb1ELb0ELb0ELb1ELb1ELb0ELb1ELb1ELb0EEENS1_21CollectiveEpilogueFwdINS6_IJSA_NS7_ILi256EEESB_EEES9_SE_SG_Li256ELb1ELb1ELb1ELb0EEENS1_36VarlenDynamicPersistentTileSchedulerILi128ELi96ELi256ELi128ELb1ELb1ELb1ELb1ELb0ELb1EEEEEEEEEvNT_6ParamsE,@"STO_CUDA_ENTRY STV_DEFAULT"
_ZN7cutlass13device_kernelIN5flash11enable_sm90INS1_16FlashAttnFwdSm90INS1_25CollectiveMainloopFwdSm90ILi2EN4cute5tupleIJNS5_1CILi1EEES8_S8_EEENS6_IJNS7_ILi128EEENS7_ILi96EEENS7_ILi64EEEEEELi256ENS_6half_tEfNS_4arch4Sm90ELb0ELb1ELb0ELb1ELb0ELb0ELb1ELb1ELb0ELb1ELb1ELb0EEENS1_21CollectiveEpilogueFwdINS6_IJSA_NS7_ILi256EEESB_EEES9_SE_SG_Li256ELb1ELb1ELb1ELb0EEENS1_36VarlenDynamicPersistentTileSchedulerILi128ELi96ELi256ELi128ELb1ELb1ELb1ELb1ELb0ELb1EEEEEEEEEvNT_6ParamsE:
[----:B------:R-:W-:Y:S01]  /*0000*/  LDC R1, c[0x0][0x37c] ;  /* 0x0000df00ff017b82 */ /* 0x000fe20000000800 */
[----:B------:R-:W-:Y:S05]  /*0010*/  EXIT ;  /* 0x000000000000794d */ /* 0x000fea0003800000 */
.L_x_37:
        /* <DEDUP_REMOVED lines=14> */
.L_x_82:


//--------------------- .text._ZN7cutlass13device_kernelIN5flash11enable_sm90INS1_16FlashAttnFwdSm90INS1_25CollectiveMainloopFwdSm90ILi2EN4cute5tupleIJNS5_1CILi1EEES8_S8_EEENS6_IJNS7_ILi128EEENS7_ILi96EEENS7_ILi64EEEEEELi256ENS_6half_tEfNS_4arch4Sm90ELb0ELb1ELb0ELb1ELb0ELb1ELb1ELb1ELb0ELb1ELb1ELb0EEENS1_21CollectiveEpilogueFwdINS6_IJSA_NS7_ILi256EEESB_EEES9_SE_SG_Li256ELb1ELb1ELb1ELb0EEENS1_36VarlenDynamicPersistentTileSchedulerILi128ELi96ELi256ELi128ELb1ELb1ELb1ELb1ELb0ELb1EEEEEEEEEvNT_6ParamsE --------------------------
	.section	.text._ZN7cutlass13device_kernelIN5flash11enable_sm90INS1_16FlashAttnFwdSm90INS1_25CollectiveMainloopFwdSm90ILi2EN4cute5tupleIJNS5_1CILi1EEES8_S8_EEENS6_IJNS7_ILi128EEENS7_ILi96EEENS7_ILi64EEEEEELi256ENS_6half_tEfNS_4arch4Sm90ELb0ELb1ELb0ELb1ELb0ELb1ELb1ELb1ELb0ELb1ELb1ELb0EEENS1_21CollectiveEpilogueFwdINS6_IJSA_NS7_ILi256EEESB_EEES9_SE_SG_Li256ELb1ELb1ELb1ELb0EEENS1_36VarlenDynamicPersistentTileSchedulerILi128ELi96ELi256ELi128ELb1ELb1ELb1ELb1ELb0ELb1EEEEEEEEEvNT_6ParamsE,"ax",@progbits
	.align	128
.text._ZN7cutlass13device_kernelIN5flash11enable_sm90INS1_16FlashAttnFwdSm90INS1_25CollectiveMainloopFwdSm90ILi2EN4cute5tupleIJNS5_1CILi1EEES8_S8_EEENS6_IJNS7_ILi128EEENS7_ILi96EEENS7_ILi64EEEEEELi256ENS_6half_tEfNS_4arch4Sm90ELb0ELb1ELb0ELb1ELb0ELb1ELb1ELb1ELb0ELb1ELb1ELb0EEENS1_21CollectiveEpilogueFwdINS6_IJSA_NS7_ILi256EEESB_EEES9_SE_SG_Li256ELb1ELb1ELb1ELb0EEENS1_36VarlenDynamicPersistentTileSchedulerILi128ELi96ELi256ELi128ELb1ELb1ELb1ELb1ELb0ELb1EEEEEEEEEvNT_6ParamsE:
        .type           _ZN7cutlass13device_kernelIN5flash11enable_sm90INS1_16FlashAttnFwdSm90INS1_25CollectiveMainloopFwdSm90ILi2EN4cute5tupleIJNS5_1CILi1EEES8_S8_EEENS6_IJNS7_ILi128EEENS7_ILi96EEENS7_ILi64EEEEEELi256ENS_6half_tEfNS_4arch4Sm90ELb0ELb1ELb0ELb1ELb0ELb1ELb1ELb1ELb0ELb1ELb1ELb0EEENS1_21CollectiveEpilogueFwdINS6_IJSA_NS7_ILi256EEESB_EEES9_SE_SG_Li256ELb1ELb1ELb1ELb0EEENS1_36VarlenDynamicPersistentTileSchedulerILi128ELi96ELi256ELi128ELb1ELb1ELb1ELb1ELb0ELb1EEEEEEEEEvNT_6ParamsE,@function
        .size           _ZN7cutlass13device_kernelIN5flash11enable_sm90INS1_16FlashAttnFwdSm90INS1_25CollectiveMainloopFwdSm90ILi2EN4cute5tupleIJNS5_1CILi1EEES8_S8_EEENS6_IJNS7_ILi128EEENS7_ILi96EEENS7_ILi64EEEEEELi256ENS_6half_tEfNS_4arch4Sm90ELb0ELb1ELb0ELb1ELb0ELb1ELb1ELb1ELb0ELb1ELb1ELb0EEENS1_21CollectiveEpilogueFwdINS6_IJSA_NS7_ILi256EEESB_EEES9_SE_SG_Li256ELb1ELb1ELb1ELb0EEENS1_36VarlenDynamicPersistentTileSchedulerILi128ELi96ELi256ELi128ELb1ELb1ELb1ELb1ELb0ELb1EEEEEEEEEvNT_6ParamsE,(.L_x_83 - _ZN7cutlass13device_kernelIN5flash11enable_sm90INS1_16FlashAttnFwdSm90INS1_25CollectiveMainloopFwdSm90ILi2EN4cute5tupleIJNS5_1CILi1EEES8_S8_EEENS6_IJNS7_ILi128EEENS7_ILi96EEENS7_ILi64EEEEEELi256ENS_6half_tEfNS_4arch4Sm90ELb0ELb1ELb0ELb1ELb0ELb1ELb1ELb1ELb0ELb1ELb1ELb0EEENS1_21CollectiveEpilogueFwdINS6_IJSA_NS7_ILi256EEESB_EEES9_SE_SG_Li256ELb1ELb1ELb1ELb0EEENS1_36VarlenDynamicPersistentTileSchedulerILi128ELi96ELi256ELi128ELb1ELb1ELb1ELb1ELb0ELb1EEEEEEEEEvNT_6ParamsE)
        .other          _ZN7cutlass13device_kernelIN5flash11enable_sm90INS1_16FlashAttnFwdSm90INS1_25CollectiveMainloopFwdSm90ILi2EN4cute5tupleIJNS5_1CILi1EEES8_S8_EEENS6_IJNS7_ILi128EEENS7_ILi96EEENS7_ILi64EEEEEELi256ENS_6half_tEfNS_4arch4Sm90ELb0ELb1ELb0ELb1ELb0ELb1ELb1ELb1ELb0ELb1ELb1ELb0EEENS1_21CollectiveEpilogueFwdINS6_IJSA_NS7_ILi256EEESB_EEES9_SE_SG_Li256ELb1ELb1ELb1ELb0EEENS1_36VarlenDynamicPersistentTileSchedulerILi128ELi96ELi256ELi128ELb1ELb1ELb1ELb1ELb0ELb1EEEEEEEEEvNT_6ParamsE,@"STO_CUDA_ENTRY STV_DEFAULT"
_ZN7cutlass13device_kernelIN5flash11enable_sm90INS1_16FlashAttnFwdSm90INS1_25CollectiveMainloopFwdSm90ILi2EN4cute5tupleIJNS5_1CILi1EEES8_S8_EEENS6_IJNS7_ILi128EEENS7_ILi96EEENS7_ILi64EEEEEELi256ENS_6half_tEfNS_4arch4Sm90ELb0ELb1ELb0ELb1ELb0ELb1ELb1ELb1ELb0ELb1ELb1ELb0EEENS1_21CollectiveEpilogueFwdINS6_IJSA_NS7_ILi256EEESB_EEES9_SE_SG_Li256ELb1ELb1ELb1ELb0EEENS1_36VarlenDynamicPersistentTileSchedulerILi128ELi96ELi256ELi128ELb1ELb1ELb1ELb1ELb0ELb1EEEEEEEEEvNT_6ParamsE:
[----:B------:R-:W-:Y:S01]  /*0000*/  LDC R1, c[0x0][0x37c] ;  /* 0x0000df00ff017b82 */ /* 0x000fe20000000800 */
[----:B------:R-:W-:Y:S05]  /*0010*/  EXIT ;  /* 0x000000000000794d */ /* 0x000fea0003800000 */
.L_x_38:
        /* <DEDUP_REMOVED lines=14> */
.L_x_83:


//--------------------- .text._ZN7cutlass13device_kernelIN5flash11enable_sm90INS1_16FlashAttnFwdSm90INS1_25CollectiveMainloopFwdSm90ILi2EN4cute5tupleIJNS5_1CILi1EEES8_S8_EEENS6_IJNS7_ILi128EEENS7_ILi96EEENS7_ILi64EEEEEELi256ENS_6half_tEfNS_4arch4Sm90ELb1ELb0ELb0ELb0ELb0ELb0ELb0ELb1ELb0ELb1ELb1ELb0EEENS1_21CollectiveEpilogueFwdINS6_IJSA_NS7_ILi256EEESB_EEES9_SE_SG_Li256ELb0ELb1ELb1ELb0EEENS1_19SingleTileSchedulerILb0ELb1ELb1ELi128EEEEEEEEEvNT_6ParamsE --------------------------
	.section	.text._ZN7cutlass13device_kernelIN5flash11enable_sm90INS1_16FlashAttnFwdSm90INS1_25CollectiveMainloopFwdSm90ILi2EN4cute5tupleIJNS5_1CILi1EEES8_S8_EEENS6_IJNS7_ILi128EEENS7_ILi96EEENS7_ILi64EEEEEELi256ENS_6half_tEfNS_4arch4Sm90ELb1ELb0ELb0ELb0ELb0ELb0ELb0ELb1ELb0ELb1ELb1ELb0EEENS1_21CollectiveEpilogueFwdINS6_IJSA_NS7_ILi256EEESB_EEES9_SE_SG_Li256ELb0ELb1ELb1ELb0EEENS1_19SingleTileSchedulerILb0ELb1ELb1ELi128EEEEEEEEEvNT_6ParamsE,"ax",@progbits
	.align	128
.text._ZN7cutlass13device_kernelIN5flash11enable_sm90INS1_16FlashAttnFwdSm90INS1_25CollectiveMainloopFwdSm90ILi2EN4cute5tupleIJNS5_1CILi1EEES8_S8_EEENS6_IJNS7_ILi128EEENS7_ILi96EEENS7_ILi64EEEEEELi256ENS_6half_tEfNS_4arch4Sm90ELb1ELb0ELb0ELb0ELb0ELb0ELb0ELb1ELb0ELb1ELb1ELb0EEENS1_21CollectiveEpilogueFwdINS6_IJSA_NS7_ILi256EEESB_EEES9_SE_SG_Li256ELb0ELb1ELb1ELb0EEENS1_19SingleTileSchedulerILb0ELb1ELb1ELi128EEEEEEEEEvNT_6ParamsE:
        .type           _ZN7cutlass13device_kernelIN5flash11enable_sm90INS1_16FlashAttnFwdSm90INS1_25CollectiveMainloopFwdSm90ILi2EN4cute5tupleIJNS5_1CILi1EEES8_S8_EEENS6_IJNS7_ILi128EEENS7_ILi96EEENS7_ILi64EEEEEELi256ENS_6half_tEfNS_4arch4Sm90ELb1ELb0ELb0ELb0ELb0ELb0ELb0ELb1ELb0ELb1ELb1ELb0EEENS1_21CollectiveEpilogueFwdINS6_IJSA_NS7_ILi256EEESB_EEES9_SE_SG_Li256ELb0ELb1ELb1ELb0EEENS1_19SingleTileSchedulerILb0ELb1ELb1ELi128EEEEEEEEEvNT_6ParamsE,@function
        .size           _ZN7cutlass13device_kernelIN5flash11enable_sm90INS1_16FlashAttnFwdSm90INS1_25CollectiveMainloopFwdSm90ILi2EN4cute5tupleIJNS5_1CILi1EEES8_S8_EEENS6_IJNS7_ILi128EEENS7_ILi96EEENS7_ILi64EEEEEELi256ENS_6half_tEfNS_4arch4Sm90ELb1ELb0ELb0ELb0ELb0ELb0ELb0ELb1ELb0ELb1ELb1ELb0EEENS1_21CollectiveEpilogueFwdINS6_IJSA_NS7_ILi256EEESB_EEES9_SE_SG_Li256ELb0ELb1ELb1ELb0EEENS1_19SingleTileSchedulerILb0ELb1ELb1ELi128EEEEEEEEEvNT_6ParamsE,(.L_x_84 - _ZN7cutlass13device_kernelIN5flash11enable_sm90INS1_16FlashAttnFwdSm90INS1_25CollectiveMainloopFwdSm90ILi2EN4cute5tupleIJNS5_1CILi1EEES8_S8_EEENS6_IJNS7_ILi128EEENS7_ILi96EEENS7_ILi64EEEEEELi256ENS_6half_tEfNS_4arch4Sm90ELb1ELb0ELb0ELb0ELb0ELb0ELb0ELb1ELb0ELb1ELb1ELb0EEENS1_21CollectiveEpilogueFwdINS6_IJSA_NS7_ILi256EEESB_EEES9_SE_SG_Li256ELb0ELb1ELb1ELb0EEENS1_19SingleTileSchedulerILb0ELb1ELb1ELi128EEEEEEEEEvNT_6ParamsE)
        .other          _ZN7cutlass13device_kernelIN5flash11enable_sm90INS1_16FlashAttnFwdSm90INS1_25CollectiveMainloopFwdSm90ILi2EN4cute5tupleIJNS5_1CILi1EEES8_S8_EEENS6_IJNS7_ILi128EEENS7_ILi96EEENS7_ILi64EEEEEELi256ENS_6half_tEfNS_4arch4Sm90ELb1ELb0ELb0ELb0ELb0ELb0ELb0ELb1ELb0ELb1ELb1ELb0EEENS1_21CollectiveEpilogueFwdINS6_IJSA_NS7_ILi256EEESB_EEES9_SE_SG_Li256ELb0ELb1ELb1ELb0EEENS1_19SingleTileSchedulerILb0ELb1ELb1ELi128EEEEEEEEEvNT_6ParamsE,@"STO_CUDA_ENTRY STV_DEFAULT"
_ZN7cutlass13device_kernelIN5flash11enable_sm90INS1_16FlashAttnFwdSm90INS1_25CollectiveMainloopFwdSm90ILi2EN4cute5tupleIJNS5_1CILi1EEES8_S8_EEENS6_IJNS7_ILi128EEENS7_ILi96EEENS7_ILi64EEEEEELi256ENS_6half_tEfNS_4arch4Sm90ELb1ELb0ELb0ELb0ELb0ELb0ELb0ELb1ELb0ELb1ELb1ELb0EEENS1_21CollectiveEpilogueFwdINS6_IJSA_NS7_ILi256EEESB_EEES9_SE_SG_Li256ELb0ELb1ELb1ELb0EEENS1_19SingleTileSchedulerILb0ELb1ELb1ELi128EEEEEEEEEvNT_6ParamsE:
[----:B------:R-:W-:Y:S01]  /*0000*/  LDC R1, c[0x0][0x37c] ;  /* 0x0000df00ff017b82 */ /* 0x000fe20000000800 */
[----:B------:R-:W-:Y:S05]  /*0010*/  EXIT ;  /* 0x000000000000794d */ /* 0x000fea0003800000 */
.L_x_39:
        /* <DEDUP_REMOVED lines=14> */
.L_x_84:


//--------------------- .text._ZN7cutlass13device_kernelIN5flash11enable_sm90INS1_16FlashAttnFwdSm90INS1_25CollectiveMainloopFwdSm90ILi2EN4cute5tupleIJNS5_1CILi1EEES8_S8_EEENS6_IJNS7_ILi128EEENS7_ILi96EEENS7_ILi64EEEEEELi256ENS_6half_tEfNS_4arch4Sm90ELb1ELb0ELb0ELb0ELb0ELb0ELb1ELb1ELb0ELb1ELb1ELb0EEENS1_21CollectiveEpilogueFwdINS6_IJSA_NS7_ILi256EEESB_EEES9_SE_SG_Li256ELb0ELb1ELb1ELb0EEENS1_19SingleTileSchedulerILb0ELb1ELb1ELi128EEEEEEEEEvNT_6ParamsE --------------------------
	.section	.text._ZN7cutlass13device_kernelIN5flash11enable_sm90INS1_16FlashAttnFwdSm90INS1_25CollectiveMainloopFwdSm90ILi2EN4cute5tupleIJNS5_1CILi1EEES8_S8_EEENS6_IJNS7_ILi128EEENS7_ILi96EEENS7_ILi64EEEEEELi256ENS_6half_tEfNS_4arch4Sm90ELb1ELb0ELb0ELb0ELb0ELb0ELb1ELb1ELb0ELb1ELb1ELb0EEENS1_21CollectiveEpilogueFwdINS6_IJSA_NS7_ILi256EEESB_EEES9_SE_SG_Li256ELb0ELb1ELb1ELb0EEENS1_19SingleTileSchedulerILb0ELb1ELb1ELi128EEEEEEEEEvNT_6ParamsE,"ax",@progbits
	.align	128
.text._ZN7cutlass13device_kernelIN5flash11enable_sm90INS1_16FlashAttnFwdSm90INS1_25CollectiveMainloopFwdSm90ILi2EN4cute5tupleIJNS5_1CILi1EEES8_S8_EEENS6_IJNS7_ILi128EEENS7_ILi96EEENS7_ILi64EEEEEELi256ENS_6half_tEfNS_4arch4Sm90ELb1ELb0ELb0ELb0ELb0ELb0ELb1ELb1ELb0ELb1ELb1ELb0EEENS1_21CollectiveEpilogueFwdINS6_IJSA_NS7_ILi256EEESB_EEES9_SE_SG_Li256ELb0ELb1ELb1ELb0EEENS1_19SingleTileSchedulerILb0ELb1ELb1ELi128EEEEEEEEEvNT_6ParamsE:
        .type           _ZN7cutlass13device_kernelIN5flash11enable_sm90INS1_16FlashAttnFwdSm90INS1_25CollectiveMainloopFwdSm90ILi2EN4cute5tupleIJNS5_1CILi1EEES8_S8_EEENS6_IJNS7_ILi128EEENS7_ILi96EEENS7_ILi64EEEEEELi256ENS_6half_tEfNS_4arch4Sm90ELb1ELb0ELb0ELb0ELb0ELb0ELb1ELb1ELb0ELb1ELb1ELb0EEENS1_21CollectiveEpilogueFwdINS6_IJSA_NS7_ILi256EEESB_EEES9_SE_SG_Li256ELb0ELb1ELb1ELb0EEENS1_19SingleTileSchedulerILb0ELb1ELb1ELi128EEEEEEEEEvNT_6ParamsE,@function
        .size           _ZN7cutlass13device_kernelIN5flash11enable_sm90INS1_16FlashAttnFwdSm90INS1_25CollectiveMainloopFwdSm90ILi2EN4cute5tupleIJNS5_1CILi1EEES8_S8_EEENS6_IJNS7_ILi128EEENS7_ILi96EEENS7_ILi64EEEEEELi256ENS_6half_tEfNS_4arch4Sm90ELb1ELb0ELb0ELb0ELb0ELb0ELb1ELb1ELb0ELb1ELb1ELb0EEENS1_21CollectiveEpilogueFwdINS6_IJSA_NS7_ILi256EEESB_EEES9_SE_SG_Li256ELb0ELb1ELb1ELb0EEENS1_19SingleTileSchedulerILb0ELb1ELb1ELi128EEEEEEEEEvNT_6ParamsE,(.L_x_85 - _ZN7cutlass13device_kernelIN5flash11enable_sm90INS1_16FlashAttnFwdSm90INS1_25CollectiveMainloopFwdSm90ILi2EN4cute5tupleIJNS5_1CILi1EEES8_S8_EEENS6_IJNS7_ILi128EEENS7_ILi96EEENS7_ILi64EEEEEELi256ENS_6half_tEfNS_4arch4Sm90ELb1ELb0ELb0ELb0ELb0ELb0ELb1ELb1ELb0ELb1ELb1ELb0EEENS1_21CollectiveEpilogueFwdINS6_IJSA_NS7_ILi256EEESB_EEES9_SE_SG_Li256ELb0ELb1ELb1ELb0EEENS1_19SingleTileSchedulerILb0ELb1ELb1ELi128EEEEEEEEEvNT_6ParamsE)
        .other          _ZN7cutlass13device_kernelIN5flash11enable_sm90INS1_16FlashAttnFwdSm90INS1_25CollectiveMainloopFwdSm90ILi2EN4cute5tupleIJNS5_1CILi1EEES8_S8_EEENS6_IJNS7_ILi128EEENS7_ILi96EEENS7_ILi64EEEEEELi256ENS_6half_tEfNS_4arch4Sm90ELb1ELb0ELb0ELb0ELb0ELb0ELb1ELb1ELb0ELb1ELb1ELb0EEENS1_21CollectiveEpilogueFwdINS6_IJSA_NS7_ILi256EEESB_EEES9_SE_SG_Li256ELb0ELb1ELb1ELb0EEENS1_19SingleTileSchedulerILb0ELb1ELb1ELi128EEEEEEEEEvNT_6ParamsE,@"STO_CUDA_ENTRY STV_DEFAULT"
_ZN7cutlass13device_kernelIN5flash11enable_sm90INS1_16FlashAttnFwdSm90INS1_25CollectiveMainloopFwdSm90ILi2EN4cute5tupleIJNS5_1CILi1EEES8_S8_EEENS6_IJNS7_ILi128EEENS7_ILi96EEENS7_ILi64EEEEEELi256ENS_6half_tEfNS_4arch4Sm90ELb1ELb0ELb0ELb0ELb0ELb0ELb1ELb1ELb0ELb1ELb1ELb0EEENS1_21CollectiveEpilogueFwdINS6_IJSA_NS7_ILi256EEESB_EEES9_SE_SG_Li256ELb0ELb1ELb1ELb0EEENS1_19SingleTileSchedulerILb0ELb1ELb1ELi128EEEEEEEEEvNT_6ParamsE:
[----:B------:R-:W-:Y:S01]  /*0000*/  LDC R1, c[0x0][0x37c] ;  /* 0x0000df00ff017b82 */ /* 0x000fe20000000800 */
[----:B------:R-:W-:Y:S05]  /*0010*/  EXIT ;  /* 0x000000000000794d */ /* 0x000fea0003800000 */
.L_x_40:
        /* <DEDUP_REMOVED lines=14> */
.L_x_85:


//--------------------- .text._ZN7cutlass13device_kernelIN5flash11enable_sm90INS1_16FlashAttnFwdSm90INS1_25CollectiveMainloopFwdSm90ILi2EN4cute5tupleIJNS5_1CILi1EEES8_S8_EEENS6_IJNS7_ILi128EEENS7_ILi96EEENS7_ILi64EEEEEELi256ENS_6half_tEfNS_4arch4Sm90ELb1ELb0ELb0ELb1ELb0ELb0ELb0ELb1ELb0ELb1ELb1ELb0EEENS1_21CollectiveEpilogueFwdINS6_IJSA_NS7_ILi256EEESB_EEES9_SE_SG_Li256ELb1ELb1ELb1ELb0EEENS1_36VarlenDynamicPersistentTileSchedulerILi128ELi96ELi256ELi128ELb1ELb1ELb1ELb1ELb1ELb1EEEEEEEEEvNT_6ParamsE --------------------------
	.section	.text._ZN7cutlass13device_kernelIN5flash11enable_sm90INS1_16FlashAttnFwdSm90INS1_25CollectiveMainloopFwdSm90ILi2EN4cute5tupleIJNS5_1CILi1EEES8_S8_EEENS6_IJNS7_ILi128EEENS7_ILi96EEENS7_ILi64EEEEEELi256ENS_6half_tEfNS_4arch4Sm90ELb1ELb0ELb0ELb1ELb0ELb0ELb0ELb1ELb0ELb1ELb1ELb0EEENS1_21CollectiveEpilogueFwdINS6_IJSA_NS7_ILi256EEESB_EEES9_SE_SG_Li256ELb1ELb1ELb1ELb0EEENS1_36VarlenDynamicPersistentTileSchedulerILi128ELi96ELi256ELi128ELb1ELb1ELb1ELb1ELb1ELb1EEEEEEEEEvNT_6ParamsE,"ax",@progbits
	.align	128
.text._ZN7cutlass13device_kernelIN5flash11enable_sm90INS1_16FlashAttnFwdSm90INS1_25CollectiveMainloopFwdSm90ILi2EN4cute5tupleIJNS5_1CILi1EEES8_S8_EEENS6_IJNS7_ILi128EEENS7_ILi96EEENS7_ILi64EEEEEELi256ENS_6half_tEfNS_4arch4Sm90ELb1ELb0ELb0ELb1ELb0ELb0ELb0ELb1ELb0ELb1ELb1ELb0EEENS1_21CollectiveEpilogueFwdINS6_IJSA_NS7_ILi256EEESB_EEES9_SE_SG_Li256ELb1ELb1ELb1ELb0EEENS1_36VarlenDynamicPersistentTileSchedulerILi128ELi96ELi256ELi128ELb1ELb1ELb1ELb1ELb1ELb1EEEEEEEEEvNT_6ParamsE:
        .type           _ZN7cutlass13device_kernelIN5flash11enable_sm90INS1_16FlashAttnFwdSm90INS1_25CollectiveMainloopFwdSm90ILi2EN4cute5tupleIJNS5_1CILi1EEES8_S8_EEENS6_IJNS7_ILi128EEENS7_ILi96EEENS7_ILi64EEEEEELi256ENS_6half_tEfNS_4arch4Sm90ELb1ELb0ELb0ELb1ELb0ELb0ELb0ELb1ELb0ELb1ELb1ELb0EEENS1_21CollectiveEpilogueFwdINS6_IJSA_NS7_ILi256EEESB_EEES9_SE_SG_Li256ELb1ELb1ELb1ELb0EEENS1_36VarlenDynamicPersistentTileSchedulerILi128ELi96ELi256ELi128ELb1ELb1ELb1ELb1ELb1ELb1EEEEEEEEEvNT_6ParamsE,@function
        .size           _ZN7cutlass13device_kernelIN5flash11enable_sm90INS1_16FlashAttnFwdSm90INS1_25CollectiveMainloopFwdSm90ILi2EN4cute5tupleIJNS5_1CILi1EEES8_S8_EEENS6_IJNS7_ILi128EEENS7_ILi96EEENS7_ILi64EEEEEELi256ENS_6half_tEfNS_4arch4Sm90ELb1ELb0ELb0ELb1ELb0ELb0ELb0ELb1ELb0ELb1ELb1ELb0EEENS1_21CollectiveEpilogueFwdINS6_IJSA_NS7_ILi256EEESB_EEES9_SE_SG_Li256ELb1ELb1ELb1ELb0EEENS1_36VarlenDynamicPersistentTileSchedulerILi128ELi96ELi256ELi128ELb1ELb1ELb1ELb1ELb1ELb1EEEEEEEEEvNT_6ParamsE,(.L_x_86 - _ZN7cutlass13device_kernelIN5flash11enable_sm90INS1_16FlashAttnFwdSm90INS1_25CollectiveMainloopFwdSm90ILi2EN4cute5tupleIJNS5_1CILi1EEES8_S8_EEENS6_IJNS7_ILi128EEENS7_ILi96EEENS7_ILi64EEEEEELi256ENS_6half_tEfNS_4arch4Sm90ELb1ELb0ELb0ELb1ELb0ELb0ELb0ELb1ELb0ELb1ELb1ELb0EEENS1_21CollectiveEpilogueFwdINS6_IJSA_NS7_ILi256EEESB_EEES9_SE_SG_Li256ELb1ELb1ELb1ELb0EEENS1_36VarlenDynamicPersistentTileSchedulerILi128ELi96ELi256ELi128ELb1ELb1ELb1ELb1ELb1ELb1EEEEEEEEEvNT_6ParamsE)
        .other          _ZN7cutlass13device_kernelIN5flash11enable_sm90INS1_16FlashAttnFwdSm90INS1_25CollectiveMainloopFwdSm90ILi2EN4cute5tupleIJNS5_1CILi1EEES8_S8_EEENS6_IJNS7_ILi128EEENS7_ILi96EEENS7_ILi64EEEEEELi256ENS_6half_tEfNS_4arch4Sm90ELb1ELb0ELb0ELb1ELb0ELb0ELb0ELb1ELb0ELb1ELb1ELb0EEENS1_21CollectiveEpilogueFwdINS6_IJSA_NS7_ILi256EEESB_EEES9_SE_SG_Li256ELb1ELb1ELb1ELb0EEENS1_36VarlenDynamicPersistentTileSchedulerILi128ELi96ELi256ELi128ELb1ELb1ELb1ELb1ELb1ELb1EEEEEEEEEvNT_6ParamsE,@"STO_CUDA_ENTRY STV_DEFAULT"
_ZN7cutlass13device_kernelIN5flash11enable_sm90INS1_16FlashAttnFwdSm90INS1_25CollectiveMainloopFwdSm90ILi2EN4cute5tupleIJNS5_1CILi1EEES8_S8_EEENS6_IJNS7_ILi128EEENS7_ILi96EEENS7_ILi64EEEEEELi256ENS_6half_tEfNS_4arch4Sm90ELb1ELb0ELb0ELb1ELb0ELb0ELb0ELb1ELb0ELb1ELb1ELb0EEENS1_21CollectiveEpilogueFwdINS6_IJSA_NS7_ILi256EEESB_EEES9_SE_SG_Li256ELb1ELb1ELb1ELb0EEENS1_36VarlenDynamicPersistentTileSchedulerILi128ELi96ELi256ELi128ELb1ELb1ELb1ELb1ELb1ELb1EEEEEEEEEvNT_6ParamsE:
[----:B------:R-:W-:Y:S01]  /*0000*/  LDC R1, c[0x0][0x37c] ;  /* 0x0000df00ff017b82 */ /* 0x000fe20000000800 */
[----:B------:R-:W-:Y:S05]  /*0010*/  EXIT ;  /* 0x000000000000794d */ /* 0x000fea0003800000 */
.L_x_41:
        /* <DEDUP_REMOVED lines=14> */
.L_x_86:


//--------------------- .text._ZN7cutlass13device_kernelIN5flash11enable_sm90INS1_16FlashAttnFwdSm90INS1_25CollectiveMainloopFwdSm90ILi2EN4cute5tupleIJNS5_1CILi1EEES8_S8_EEENS6_IJNS7_ILi128EEENS7_ILi96EEENS7_ILi64EEEEEELi256ENS_6half_tEfNS_4arch4Sm90ELb1ELb0ELb0ELb1ELb0ELb1ELb0ELb1ELb0ELb1ELb1ELb0EEENS1_21CollectiveEpilogueFwdINS6_IJSA_NS7_ILi256EEESB_EEES9_SE_SG_Li256ELb1ELb1ELb1ELb0EEENS1_36VarlenDynamicPersistentTileSchedulerILi128ELi96ELi256ELi128ELb1ELb1ELb1ELb1ELb1ELb1EEEEEEEEEvNT_6ParamsE --------------------------
	.section	.text._ZN7cutlass13device_kernelIN5flash11enable_sm90INS1_16FlashAttnFwdSm90INS1_25CollectiveMainloopFwdSm90ILi2EN4cute5tupleIJNS5_1CILi1EEES8_S8_EEENS6_IJNS7_ILi128EEENS7_ILi96EEENS7_ILi64EEEEEELi256ENS_6half_tEfNS_4arch4Sm90ELb1ELb0ELb0ELb1ELb0ELb1ELb0ELb1ELb0ELb1ELb1ELb0EEENS1_21CollectiveEpilogueFwdINS6_IJSA_NS7_ILi256EEESB_EEES9_SE_SG_Li256ELb1ELb1ELb1ELb0EEENS1_36VarlenDynamicPersistentTileSchedulerILi128ELi96ELi256ELi128ELb1ELb1ELb1ELb1ELb1ELb1EEEEEEEEEvNT_6ParamsE,"ax",@progbits
	.align	128
.text._ZN7cutlass13device_kernelIN5flash11enable_sm90INS1_16FlashAttnFwdSm90INS1_25CollectiveMainloopFwdSm90ILi2EN4cute5tupleIJNS5_1CILi1EEES8_S8_EEENS6_IJNS7_ILi128EEENS7_ILi96EEENS7_ILi64EEEEEELi256ENS_6half_tEfNS_4arch4Sm90ELb1ELb0ELb0ELb1ELb0ELb1ELb0ELb1ELb0ELb1ELb1ELb0EEENS1_21CollectiveEpilogueFwdINS6_IJSA_NS7_ILi256EEESB_EEES9_SE_SG_Li256ELb1ELb1ELb1ELb0EEENS1_36VarlenDynamicPersistentTileSchedulerILi128ELi96ELi256ELi128ELb1ELb1ELb1ELb1ELb1ELb1EEEEEEEEEvNT_6ParamsE:
        .type           _ZN7cutlass13device_kernelIN5flash11enable_sm90INS1_16FlashAttnFwdSm90INS1_25CollectiveMainloopFwdSm90ILi2EN4cute5tupleIJNS5_1CILi1EEES8_S8_EEENS6_IJNS7_ILi128EEENS7_ILi96EEENS7_ILi64EEEEEELi256ENS_6half_tEfNS_4arch4Sm90ELb1ELb0ELb0ELb1ELb0ELb1ELb0ELb1ELb0ELb1ELb1ELb0EEENS1_21CollectiveEpilogueFwdINS6_IJSA_NS7_ILi256EEESB_EEES9_SE_SG_Li256ELb1ELb1ELb1ELb0EEENS1_36VarlenDynamicPersistentTileSchedulerILi128ELi96ELi256ELi128ELb1ELb1ELb1ELb1ELb1ELb1EEEEEEEEEvNT_6ParamsE,@function
        .size           _ZN7cutlass13device_kernelIN5flash11enable_sm90INS1_16FlashAttnFwdSm90INS1_25CollectiveMainloopFwdSm90ILi2EN4cute5tupleIJNS5_1CILi1EEES8_S8_EEENS6_IJNS7_ILi128EEENS7_ILi96EEENS7_ILi64EEEEEELi256ENS_6half_tEfNS_4arch4Sm90ELb1ELb0ELb0ELb1ELb0ELb1ELb0ELb1ELb0ELb1ELb1ELb0EEENS1_21CollectiveEpilogueFwdINS6_IJSA_NS7_ILi256EEESB_EEES9_SE_SG_Li256ELb1ELb1ELb1ELb0EEENS1_36VarlenDynamicPersistentTileSchedulerILi128ELi96ELi256ELi128ELb1ELb1ELb1ELb1ELb1ELb1EEEEEEEEEvNT_6ParamsE,(.L_x_87 - _ZN7cutlass13device_kernelIN5flash11enable_sm90INS1_16FlashAttnFwdSm90INS1_25CollectiveMainloopFwdSm90ILi2EN4cute5tupleIJNS5_1CILi1EEES8_S8_EEENS6_IJNS7_ILi128EEENS7_ILi96EEENS7_ILi64EEEEEELi256ENS_6half_tEfNS_4arch4Sm90ELb1ELb0ELb0ELb1ELb0ELb1ELb0ELb1ELb0ELb1ELb1ELb0EEENS1_21CollectiveEpilogueFwdINS6_IJSA_NS7_ILi256EEESB_EEES9_SE_SG_Li256ELb1ELb1ELb1ELb0EEENS1_36VarlenDynamicPersistentTileSchedulerILi128ELi96ELi256ELi128ELb1ELb1ELb1ELb1ELb1ELb1EEEEEEEEEvNT_6ParamsE)
        .other          _ZN7cutlass13device_kernelIN5flash11enable_sm90INS1_16FlashAttnFwdSm90INS1_25CollectiveMainloopFwdSm90ILi2EN4cute5tupleIJNS5_1CILi1EEES8_S8_EEENS6_IJNS7_ILi128EEENS7_ILi96EEENS7_ILi64EEEEEELi256ENS_6half_tEfNS_4arch4Sm90ELb1ELb0ELb0ELb1ELb0ELb1ELb0ELb1ELb0ELb1ELb1ELb0EEENS1_21CollectiveEpilogueFwdINS6_IJSA_NS7_ILi256EEESB_EEES9_SE_SG_Li256ELb1ELb1ELb1ELb0EEENS1_36VarlenDynamicPersistentTileSchedulerILi128ELi96ELi256ELi128ELb1ELb1ELb1ELb1ELb1ELb1EEEEEEEEEvNT_6ParamsE,@"STO_CUDA_ENTRY STV_DEFAULT"
_ZN7cutlass13device_kernelIN5flash11enable_sm90INS1_16FlashAttnFwdSm90INS1_25CollectiveMainloopFwdSm90ILi2EN4cute5tupleIJNS5_1CILi1EEES8_S8_EEENS6_IJNS7_ILi128EEENS7_ILi96EEENS7_ILi64EEEEEELi256ENS_6half_tEfNS_4arch4Sm90ELb1ELb0ELb0ELb1ELb0ELb1ELb0ELb1ELb0ELb1ELb1ELb0EEENS1_21CollectiveEpilogueFwdINS6_IJSA_NS7_ILi256EEESB_EEES9_SE_SG_Li256ELb1ELb1ELb1ELb0EEENS1_36VarlenDynamicPersistentTileSchedulerILi128ELi96ELi256ELi128ELb1ELb1ELb1ELb1ELb1ELb1EEEEEEEEEvNT_6ParamsE:
[----:B------:R-:W-:Y:S01]  /*0000*/  LDC R1, c[0x0][0x37c] ;  /* 0x0000df00ff017b82 */ /* 0x000fe20000000800 */
[----:B------:R-:W-:Y:S05]  /*0010*/  EXIT ;  /* 0x000000000000794d */ /* 0x000fea0003800000 */
.L_x_42:
        /* <DEDUP_REMOVED lines=14> */
.L_x_87:


//--------------------- .text._ZN7cutlass13device_kernelIN5flash11enable_sm90INS1_16FlashAttnFwdSm90INS1_25CollectiveMainloopFwdSm90ILi2EN4cute5tupleIJNS5_1CILi1EEES8_S8_EEENS6_IJNS7_ILi128EEENS7_ILi96EEENS7_ILi64EEEEEELi256ENS_6half_tEfNS_4arch4Sm90ELb1ELb0ELb0ELb1ELb0ELb0ELb1ELb1ELb0ELb1ELb1ELb0EEENS1_21CollectiveEpilogueFwdINS6_IJSA_NS7_ILi256EEESB_EEES9_SE_SG_Li256ELb1ELb1ELb1ELb0EEENS1_36VarlenDynamicPersistentTileSchedulerILi128ELi96ELi256ELi128ELb1ELb1ELb1ELb1ELb1ELb1EEEEEEEEEvNT_6ParamsE --------------------------
	.section	.text._ZN7cutlass13device_kernelIN5flash11enable_sm90INS1_16FlashAttnFwdSm90INS1_25CollectiveMainloopFwdSm90ILi2EN4cute5tupleIJNS5_1CILi1EEES8_S8_EEENS6_IJNS7_ILi128EEENS7_ILi96EEENS7_ILi64EEEEEELi256ENS_6half_tEfNS_4arch4Sm90ELb1ELb0ELb0ELb1ELb0ELb0ELb1ELb1ELb0ELb1ELb1ELb0EEENS1_21CollectiveEpilogueFwdINS6_IJSA_NS7_ILi256EEESB_EEES9_SE_SG_Li256ELb1ELb1ELb1ELb0EEENS1_36VarlenDynamicPersistentTileSchedulerILi128ELi96ELi256ELi128ELb1ELb1ELb1ELb1ELb1ELb1EEEEEEEEEvNT_6ParamsE,"ax",@progbits
	.align	128
.text._ZN7cutlass13device_kernelIN5flash11enable_sm90INS1_16FlashAttnFwdSm90INS1_25CollectiveMainloopFwdSm90ILi2EN4cute5tupleIJNS5_1CILi1EEES8_S8_EEENS6_IJNS7_ILi128EEENS7_ILi96EEENS7_ILi64EEEEEELi256ENS_6half_tEfNS_4arch4Sm90ELb1ELb0ELb0ELb1ELb0ELb0ELb1ELb1ELb0ELb1ELb1ELb0EEENS1_21CollectiveEpilogueFwdINS6_IJSA_NS7_ILi256EEESB_EEES9_SE_SG_Li256ELb1ELb1ELb1ELb0EEENS1_36VarlenDynamicPersistentTileSchedulerILi128ELi96ELi256ELi128ELb1ELb1ELb1ELb1ELb1ELb1EEEEEEEEEvNT_6ParamsE:
        .type           _ZN7cutlass13device_kernelIN5flash11enable_sm90INS1_16FlashAttnFwdSm90INS1_25CollectiveMainloopFwdSm90ILi2EN4cute5tupleIJNS5_1CILi1EEES8_S8_EEENS6_IJNS7_ILi128EEENS7_ILi96EEENS7_ILi64EEEEEELi256ENS_6half_tEfNS_4arch4Sm90ELb1ELb0ELb0ELb1ELb0ELb0ELb1ELb1ELb0ELb1ELb1ELb0EEENS1_21CollectiveEpilogueFwdINS6_IJSA_NS7_ILi256EEESB_EEES9_SE_SG_Li256ELb1ELb1ELb1ELb0EEENS1_36VarlenDynamicPersistentTileSchedulerILi128ELi96ELi256ELi128ELb1ELb1ELb1ELb1ELb1ELb1EEEEEEEEEvNT_6ParamsE,@function
        .size           _ZN7cutlass13device_kernelIN5flash11enable_sm90INS1_16FlashAttnFwdSm90INS1_25CollectiveMainloopFwdSm90ILi2EN4cute5tupleIJNS5_1CILi1EEES8_S8_EEENS6_IJNS7_ILi128EEENS7_ILi96EEENS7_ILi64EEEEEELi256ENS_6half_tEfNS_4arch4Sm90ELb1ELb0ELb0ELb1ELb0ELb0ELb1ELb1ELb0ELb1ELb1ELb0EEENS1_21CollectiveEpilogueFwdINS6_IJSA_NS7_ILi256EEESB_EEES9_SE_SG_Li256ELb1ELb1ELb1ELb0EEENS1_36VarlenDynamicPersistentTileSchedulerILi128ELi96ELi256ELi128ELb1ELb1ELb1ELb1ELb1ELb1EEEEEEEEEvNT_6ParamsE,(.L_x_88 - _ZN7cutlass13device_kernelIN5flash11enable_sm90INS1_16FlashAttnFwdSm90INS1_25CollectiveMainloopFwdSm90ILi2EN4cute5tupleIJNS5_1CILi1EEES8_S8_EEENS6_IJNS7_ILi128EEENS7_ILi96EEENS7_ILi64EEEEEELi256ENS_6half_tEfNS_4arch4Sm90ELb1ELb0ELb0ELb1ELb0ELb0ELb1ELb1ELb0ELb1ELb1ELb0EEENS1_21CollectiveEpilogueFwdINS6_IJSA_NS7_ILi256EEESB_EEES9_SE_SG_Li256ELb1ELb1ELb1ELb0EEENS1_36VarlenDynamicPersistentTileSchedulerILi128ELi96ELi256ELi128ELb1ELb1ELb1ELb1ELb1ELb1EEEEEEEEEvNT_6ParamsE)
        .other          _ZN7cutlass13device_kernelIN5flash11enable_sm90INS1_16FlashAttnFwdSm90INS1_25CollectiveMainloopFwdSm90ILi2EN4cute5tupleIJNS5_1CILi1EEES8_S8_EEENS6_IJNS7_ILi128EEENS7_ILi96EEENS7_ILi64EEEEEELi256ENS_6half_tEfNS_4arch4Sm90ELb1ELb0ELb0ELb1ELb0ELb0ELb1ELb1ELb0ELb1ELb1ELb0EEENS1_21CollectiveEpilogueFwdINS6_IJSA_NS7_ILi256EEESB_EEES9_SE_SG_Li256ELb1ELb1ELb1ELb0EEENS1_36VarlenDynamicPersistentTileSchedulerILi128ELi96ELi256ELi128ELb1ELb1ELb1ELb1ELb1ELb1EEEEEEEEEvNT_6ParamsE,@"STO_CUDA_ENTRY STV_DEFAULT"
_ZN7cutlass13device_kernelIN5flash11enable_sm90INS1_16FlashAttnFwdSm90INS1_25CollectiveMainloopFwdSm90ILi2EN4cute5tupleIJNS5_1CILi1EEES8_S8_EEENS6_IJNS7_ILi128EEENS7_ILi96EEENS7_ILi64EEEEEELi256ENS_6half_tEfNS_4arch4Sm90ELb1ELb0ELb0ELb1ELb0ELb0ELb1ELb1ELb0ELb1ELb1ELb0EEENS1_21CollectiveEpilogueFwdINS6_IJSA_NS7_ILi256EEESB_EEES9_SE_SG_Li256ELb1ELb1ELb1ELb0EEENS1_36VarlenDynamicPersistentTileSchedulerILi128ELi96ELi256ELi128ELb1ELb1ELb1ELb1ELb1ELb1EEEEEEEEEvNT_6ParamsE:
[----:B------:R-:W-:Y:S01]  /*0000*/  LDC R1, c[0x0][0x37c] ;  /* 0x0000df00ff017b82 */ /* 0x000fe20000000800 */
[----:B------:R-:W-:Y:S05]  /*0010*/  EXIT ;  /* 0x000000000000794d */ /* 0x000fea0003800000 */
.L_x_43:
        /* <DEDUP_REMOVED lines=14> */
.L_x_88:


//--------------------- .text._ZN7cutlass13device_kernelIN5flash11enable_sm90INS1_16FlashAttnFwdSm90INS1_25CollectiveMainloopFwdSm90ILi2EN4cute5tupleIJNS5_1CILi1EEES8_S8_EEENS6_IJNS7_ILi128EEENS7_ILi96EEENS7_ILi64EEEEEELi256ENS_6half_tEfNS_4arch4Sm90ELb1ELb0ELb0ELb1ELb0ELb1ELb1ELb1ELb0ELb1ELb1ELb0EEENS1_21CollectiveEpilogueFwdINS6_IJSA_NS7_ILi256EEESB_EEES9_SE_SG_Li256ELb1ELb1ELb1ELb0EEENS1_36VarlenDynamicPersistentTileSchedulerILi128ELi96ELi256ELi128ELb1ELb1ELb1ELb1ELb1ELb1EEEEEEEEEvNT_6ParamsE --------------------------
	.section	.text._ZN7cutlass13device_kernelIN5flash11enable_sm90INS1_16FlashAttnFwdSm90INS1_25CollectiveMainloopFwdSm90ILi2EN4cute5tupleIJNS5_1CILi1EEES8_S8_EEENS6_IJNS7_ILi128EEENS7_ILi96EEENS7_ILi64EEEEEELi256ENS_6half_tEfNS_4arch4Sm90ELb1ELb0ELb0ELb1ELb0ELb1ELb1ELb1ELb0ELb1ELb1ELb0EEENS1_21CollectiveEpilogueFwdINS6_IJSA_NS7_ILi256EEESB_EEES9_SE_SG_Li256ELb1ELb1ELb1ELb0EEENS1_36VarlenDynamicPersistentTileSchedulerILi128ELi96ELi256ELi128ELb1ELb1ELb1ELb1ELb1ELb1EEEEEEEEEvNT_6ParamsE,"ax",@progbits
	.align	128
.text._ZN7cutlass13device_kernelIN5flash11enable_sm90INS1_16FlashAttnFwdSm90INS1_25CollectiveMainloopFwdSm90ILi2EN4cute5tupleIJNS5_1CILi1EEES8_S8_EEENS6_IJNS7_ILi128EEENS7_ILi96EEENS7_ILi64EEEEEELi256ENS_6half_tEfNS_4arch4Sm90ELb1ELb0ELb0ELb1ELb0ELb1ELb1ELb1ELb0ELb1ELb1ELb0EEENS1_21CollectiveEpilogueFwdINS6_IJSA_NS7_ILi256EEESB_EEES9_SE_SG_Li256ELb1ELb1ELb1ELb0EEENS1_36VarlenDynamicPersistentTileSchedulerILi128ELi96ELi256ELi128ELb1ELb1ELb1ELb1ELb1ELb1EEEEEEEEEvNT_6ParamsE:
        .type           _ZN7cutlass13device_kernelIN5flash11enable_sm90INS1_16FlashAttnFwdSm90INS1_25CollectiveMainloopFwdSm90ILi2EN4cute5tupleIJNS5_1CILi1EEES8_S8_EEENS6_IJNS7_ILi128EEENS7_ILi96EEENS7_ILi64EEEEEELi256ENS_6half_tEfNS_4arch4Sm90ELb1ELb0ELb0ELb1ELb0ELb1ELb1ELb1ELb0ELb1ELb1ELb0EEENS1_21CollectiveEpilogueFwdINS6_IJSA_NS7_ILi256EEESB_EEES9_SE_SG_Li256ELb1ELb1ELb1ELb0EEENS1_36VarlenDynamicPersistentTileSchedulerILi128ELi96ELi256ELi128ELb1ELb1ELb1ELb1ELb1ELb1EEEEEEEEEvNT_6ParamsE,@function
        .size           _ZN7cutlass13device_kernelIN5flash11enable_sm90INS1_16FlashAttnFwdSm90INS1_25CollectiveMainloopFwdSm90ILi2EN4cute5tupleIJNS5_1CILi1EEES8_S8_EEENS6_IJNS7_ILi128EEENS7_ILi96EEENS7_ILi64EEEEEELi256ENS_6half_tEfNS_4arch4Sm90ELb1ELb0ELb0ELb1ELb0ELb1ELb1ELb1ELb0ELb1ELb1ELb0EEENS1_21CollectiveEpilogueFwdINS6_IJSA_NS7_ILi256EEESB_EEES9_SE_SG_Li256ELb1ELb1ELb1ELb0EEENS1_36VarlenDynamicPersistentTileSchedulerILi128ELi96ELi256ELi128ELb1ELb1ELb1ELb1ELb1ELb1EEEEEEEEEvNT_6ParamsE,(.L_x_89 - _ZN7cutlass13device_kernelIN5flash11enable_sm90INS1_16FlashAttnFwdSm90INS1_25CollectiveMainloopFwdSm90ILi2EN4cute5tupleIJNS5_1CILi1EEES8_S8_EEENS6_IJNS7_ILi128EEENS7_ILi96EEENS7_ILi64EEEEEELi256ENS_6half_tEfNS_4arch4Sm90ELb1ELb0ELb0ELb1ELb0ELb1ELb1ELb1ELb0ELb1ELb1ELb0EEENS1_21CollectiveEpilogueFwdINS6_IJSA_NS7_ILi256EEESB_EEES9_SE_SG_Li256ELb1ELb1ELb1ELb0EEENS1_36VarlenDynamicPersistentTileSchedulerILi128ELi96ELi256ELi128ELb1ELb1ELb1ELb1ELb1ELb1EEEEEEEEEvNT_6ParamsE)
        .other          _ZN7cutlass13device_kernelIN5flash11enable_sm90INS1_16FlashAttnFwdSm90INS1_25CollectiveMainloopFwdSm90ILi2EN4cute5tupleIJNS5_1CILi1EEES8_S8_EEENS6_IJNS7_ILi128EEENS7_ILi96EEENS7_ILi64EEEEEELi256ENS_6half_tEfNS_4arch4Sm90ELb1ELb0ELb0ELb1ELb0ELb1ELb1ELb1ELb0ELb1ELb1ELb0EEENS1_21CollectiveEpilogueFwdINS6_IJSA_NS7_ILi256EEESB_EEES9_SE_SG_Li256ELb1ELb1ELb1ELb0EEENS1_36VarlenDynamicPersistentTileSchedulerILi128ELi96ELi256ELi128ELb1ELb1ELb1ELb1ELb1ELb1EEEEEEEEEvNT_6ParamsE,@"STO_CUDA_ENTRY STV_DEFAULT"
_ZN7cutlass13device_kernelIN5flash11enable_sm90INS1_16FlashAttnFwdSm90INS1_25CollectiveMainloopFwdSm90ILi2EN4cute5tupleIJNS5_1CILi1EEES8_S8_EEENS6_IJNS7_ILi128EEENS7_ILi96EEENS7_ILi64EEEEEELi256ENS_6half_tEfNS_4arch4Sm90ELb1ELb0ELb0ELb1ELb0ELb1ELb1ELb1ELb0ELb1ELb1ELb0EEENS1_21CollectiveEpilogueFwdINS6_IJSA_NS7_ILi256EEESB_EEES9_SE_SG_Li256ELb1ELb1ELb1ELb0EEENS1_36VarlenDynamicPersistentTileSchedulerILi128ELi96ELi256ELi128ELb1ELb1ELb1ELb1ELb1ELb1EEEEEEEEEvNT_6ParamsE:
[----:B------:R-:W-:Y:S01]  /*0000*/  LDC R1, c[0x0][0x37c] ;  /* 0x0000df00ff017b82 */ /* 0x000fe20000000800 */
[----:B------:R-:W-:Y:S05]  /*0010*/  EXIT ;  /* 0x000000000000794d */ /* 0x000fea0003800000 */
.L_x_44:
        /* <DEDUP_REMOVED lines=14> */
.L_x_89:


//--------------------- .nv.shared.reserved.0     --------------------------
	.section	.nv.shared.reserved.0,"aw",@nobits
	.weak		__nv_reservedSMEM_offset_0_alias
	.size		__nv_reservedSMEM_offset_0_alias, 0, 64
	.other		__nv_reservedSMEM_offset_0_alias,@"STO_CUDA_RESERVED_SHARED STV_DEFAULT"
__nv_reservedSMEM_offset_0_alias:
	.zero		0
	.zero		64


//--------------------- .nv.global                --------------------------
	.section	.nv.global,"aw",@nobits
.nv.global:
	.type		_ZN73_INTERNAL_2ac5a961_37_flash_fwd_hdimdiff_fp16_split_sm90_cu_49158569_37074cute1_E,@object
	.size		_ZN73_INTERNAL_2ac5a961_37_flash_fwd_hdimdiff_fp16_split_sm90_cu_49158569_37074cute1_E,(_ZN73_INTERNAL_2ac5a961_37_flash_fwd_hdimdiff_fp16_split_sm90_cu_49158569_37074cuda3std3__45__cpo6cbeginE - _ZN73_INTERNAL_2ac5a961_37_flash_fwd_hdimdiff_fp16_split_sm90_cu_49158569_37074cute1_E)
_ZN73_INTERNAL_2ac5a961_37_flash_fwd_hdimdiff_fp16_split_sm90_cu_49158569_37074cute1_E:
	.zero		1
	.type		_ZN73_INTERNAL_2ac5a961_37_flash_fwd_hdimdiff_fp16_split_sm90_cu_49158569_37074cuda3std3__45__cpo6cbeginE,@object
	.size		_ZN73_INTERNAL_2ac5a961_37_flash_fwd_hdimdiff_fp16_split_sm90_cu_49158569_37074cuda3std3__45__cpo6cbeginE,(_ZN73_INTERNAL_2ac5a961_37_flash_fwd_hdimdiff_fp16_split_sm90_cu_49158569_37074cuda3std3__48in_placeE - _ZN73_INTERNAL_2ac5a961_37_flash_fwd_hdimdiff_fp16_split_sm90_cu_49158569_37074cuda3std3__45__cpo6cbeginE)
_ZN73_INTERNAL_2ac5a961_37_flash_fwd_hdimdiff_fp16_split_sm90_cu_49158569_37074cuda3std3__45__cpo6cbeginE:
	.zero		1
	.type		_ZN73_INTERNAL_2ac5a961_37_flash_fwd_hdimdiff_fp16_split_sm90_cu_49158569_37074cuda3std3__48in_placeE,@object
	.size		_ZN73_INTERNAL_2ac5a961_37_flash_fwd_hdimdiff_fp16_split_sm90_cu_49158569_37074cuda3std3__48in_placeE,(_ZN73_INTERNAL_2ac5a961_37_flash_fwd_hdimdiff_fp16_split_sm90_cu_49158569_37074cuda3std6ranges3__45__cpo9iter_moveE - _ZN73_INTERNAL_2ac5a961_37_flash_fwd_hdimdiff_fp16_split_sm90_cu_49158569_37074cuda3std3__48in_placeE)
_ZN73_INTERNAL_2ac5a961_37_flash_fwd_hdimdiff_fp16_split_sm90_cu_49158569_37074cuda3std3__48in_placeE:
	.zero		1
	.type		_ZN73_INTERNAL_2ac5a961_37_flash_fwd_hdimdiff_fp16_split_sm90_cu_49158569_37074cuda3std6ranges3__45__cpo9iter_moveE,@object
	.size		_ZN73_INTERNAL_2ac5a961_37_flash_fwd_hdimdiff_fp16_split_sm90_cu_49158569_37074cuda3std6ranges3__45__cpo9iter_moveE,(_ZN73_INTERNAL_2ac5a961_37_flash_fwd_hdimdiff_fp16_split_sm90_cu_49158569_37074cuda3std3__45__cpo5beginE - _ZN73_INTERNAL_2ac5a961_37_flash_fwd_hdimdiff_fp16_split_sm90_cu_49158569_37074cuda3std6ranges3__45__cpo9iter_moveE)
_ZN73_INTERNAL_2ac5a961_37_flash_fwd_hdimdiff_fp16_split_sm90_cu_49158569_37074cuda3std6ranges3__45__cpo9iter_moveE:
	.zero		1
	.type		_ZN73_INTERNAL_2ac5a961_37_flash_fwd_hdimdiff_fp16_split_sm90_cu_49158569_37074cuda3std3__45__cpo5beginE,@object
	.size		_ZN73_INTERNAL_2ac5a961_37_flash_fwd_hdimdiff_fp16_split_sm90_cu_49158569_37074cuda3std3__45__cpo5beginE,(_ZN73_INTERNAL_2ac5a961_37_flash_fwd_hdimdiff_fp16_split_sm90_cu_49158569_37074cuda3std3__475_GLOBAL__N__2ac5a961_37_flash_fwd_hdimdiff_fp16_split_sm90_cu_49158569_37076ignoreE - _ZN73_INTERNAL_2ac5a961_37_flash_fwd_hdimdiff_fp16_split_sm90_cu_49158569_37074cuda3std3__45__cpo5beginE)
_ZN73_INTERNAL_2ac5a961_37_flash_fwd_hdimdiff_fp16_split_sm90_cu_49158569_37074cuda3std3__45__cpo5beginE:
	.zero		1
	.type		_ZN73_INTERNAL_2ac5a961_37_flash_fwd_hdimdiff_fp16_split_sm90_cu_49158569_37074cuda3std3__475_GLOBAL__N__2ac5a961_37_flash_fwd_hdimdiff_fp16_split_sm90_cu_49158569_37076ignoreE,@object
	.size		_ZN73_INTERNAL_2ac5a961_37_flash_fwd_hdimdiff_fp16_split_sm90_cu_49158569_37074cuda3std3__475_GLOBAL__N__2ac5a961_37_flash_fwd_hdimdiff_fp16_split_sm90_cu_49158569_37076ignoreE,(_ZN73_INTERNAL_2ac5a961_37_flash_fwd_hdimdiff_fp16_split_sm90_cu_49158569_37074cute7productE - _ZN73_INTERNAL_2ac5a961_37_flash_fwd_hdimdiff_fp16_split_sm90_cu_49158569_37074cuda3std3__475_GLOBAL__N__2ac5a961_37_flash_fwd_hdimdiff_fp16_split_sm90_cu_49158569_37076ignoreE)
_ZN73_INTERNAL_2ac5a961_37_flash_fwd_hdimdiff_fp16_split_sm90_cu_49158569_37074cuda3std3__475_GLOBAL__N__2ac5a961_37_flash_fwd_hdimdiff_fp16_split_sm90_cu_49158569_37076ignoreE:
	.zero		1
	.type		_ZN73_INTERNAL_2ac5a961_37_flash_fwd_hdimdiff_fp16_split_sm90_cu_49158569_37074cute7productE,@object
	.size		_ZN73_INTERNAL_2ac5a961_37_flash_fwd_hdimdiff_fp16_split_sm90_cu_49158569_37074cute7productE,(_ZN73_INTERNAL_2ac5a961_37_flash_fwd_hdimdiff_fp16_split_sm90_cu_49158569_37074cuda3std3__45__cpo3endE - _ZN73_INTERNAL_2ac5a961_37_flash_fwd_hdimdiff_fp16_split_sm90_cu_49158569_37074cute7productE)
_ZN73_INTERNAL_2ac5a961_37_flash_fwd_hdimdiff_fp16_split_sm90_cu_49158569_37074cute7productE:
	.zero		1
	.type		_ZN73_INTERNAL_2ac5a961_37_flash_fwd_hdimdiff_fp16_split_sm90_cu_49158569_37074cuda3std3__45__cpo3endE,@object
	.size		_ZN73_INTERNAL_2ac5a961_37_flash_fwd_hdimdiff_fp16_split_sm90_cu_49158569_37074cuda3std3__45__cpo3endE,(_ZN73_INTERNAL_2ac5a961_37_flash_fwd_hdimdiff_fp16_split_sm90_cu_49158569_37074cuda3std3__419piecewise_constructE - _ZN73_INTERNAL_2ac5a961_37_flash_fwd_hdimdiff_fp16_split_sm90_cu_49158569_37074cuda3std3__45__cpo3endE)
_ZN73_INTERNAL_2ac5a961_37_flash_fwd_hdimdiff_fp16_split_sm90_cu_49158569_37074cuda3std3__45__cpo3endE:
	.zero		1
	.type		_ZN73_INTERNAL_2ac5a961_37_flash_fwd_hdimdiff_fp16_split_sm90_cu_49158569_37074cuda3std3__419piecewise_constructE,@object
	.size		_ZN73_INTERNAL_2ac5a961_37_flash_fwd_hdimdiff_fp16_split_sm90_cu_49158569_37074cuda3std3__419piecewise_constructE,(_ZN73_INTERNAL_2ac5a961_37_flash_fwd_hdimdiff_fp16_split_sm90_cu_49158569_37074cuda3std3__45__cpo4cendE - _ZN73_INTERNAL_2ac5a961_37_flash_fwd_hdimdiff_fp16_split_sm90_cu_49158569_37074cuda3std3__419piecewise_constructE)
_ZN73_INTERNAL_2ac5a961_37_flash_fwd_hdimdiff_fp16_split_sm90_cu_49158569_37074cuda3std3__419piecewise_constructE:
	.zero		1
	.type		_ZN73_INTERNAL_2ac5a961_37_flash_fwd_hdimdiff_fp16_split_sm90_cu_49158569_37074cuda3std3__45__cpo4cendE,@object
	.size		_ZN73_INTERNAL_2ac5a961_37_flash_fwd_hdimdiff_fp16_split_sm90_cu_49158569_37074cuda3std3__45__cpo4cendE,(_ZN73_INTERNAL_2ac5a961_37_flash_fwd_hdimdiff_fp16_split_sm90_cu_49158569_37074cuda3std6ranges3__45__cpo4swapE - _ZN73_INTERNAL_2ac5a961_37_flash_fwd_hdimdiff_fp16_split_sm90_cu_49158569_37074cuda3std3__45__cpo4cendE)
_ZN73_INTERNAL_2ac5a961_37_flash_fwd_hdimdiff_fp16_split_sm90_cu_49158569_37074cuda3std3__45__cpo4cendE:
	.zero		1
	.type		_ZN73_INTERNAL_2ac5a961_37_flash_fwd_hdimdiff_fp16_split_sm90_cu_49158569_37074cuda3std6ranges3__45__cpo4swapE,@object
	.size		_ZN73_INTERNAL_2ac5a961_37_flash_fwd_hdimdiff_fp16_split_sm90_cu_49158569_37074cuda3std6ranges3__45__cpo4swapE,(.L_7 - _ZN73_INTERNAL_2ac5a961_37_flash_fwd_hdimdiff_fp16_split_sm90_cu_49158569_37074cuda3std6ranges3__45__cpo4swapE)
_ZN73_INTERNAL_2ac5a961_37_flash_fwd_hdimdiff_fp16_split_sm90_cu_49158569_37074cuda3std6ranges3__45__cpo4swapE:
	.zero		1
.L_7:


//--------------------- .nv.constant0._ZN7cutlass13device_kernelIN5flash11enable_sm90INS1_16FlashAttnFwdSm90INS1_25CollectiveMainloopFwdSm90ILi2EN4cute5tupleIJNS5_1CILi1EEES8_S8_EEENS6_IJNS7_ILi128EEESA_NS7_ILi192EEEEEELi128ENS_6half_tEfNS_4arch4Sm90ELb0ELb0ELb0ELb0ELb0ELb0ELb0ELb1ELb1ELb1ELb1ELb0EEENS1_21CollectiveEpilogueFwdINS6_IJSA_SA_SA_EEES9_SD_SF_Li256ELb0ELb1ELb1ELb0EEENS1_19SingleTileSchedulerILb0ELb1ELb1ELi128EEEEEEEEEvNT_6ParamsE --------------------------
	.section	.nv.constant0._ZN7cutlass13device_kernelIN5flash11enable_sm90INS1_16FlashAttnFwdSm90INS1_25CollectiveMainloopFwdSm90ILi2EN4cute5tupleIJNS5_1CILi1EEES8_S8_EEENS6_IJNS7_ILi128EEESA_NS7_ILi192EEEEEELi128ENS_6half_tEfNS_4arch4Sm90ELb0ELb0ELb0ELb0ELb0ELb0ELb0ELb1ELb1ELb1ELb1ELb0EEENS1_21CollectiveEpilogueFwdINS6_IJSA_SA_SA_EEES9_SD_SF_Li256ELb0ELb1ELb1ELb0EEENS1_19SingleTileSchedulerILb0ELb1ELb1ELi128EEEEEEEEEvNT_6ParamsE,"a",@progbits
	.sectionflags	@""
	.align	4
.nv.constant0._ZN7cutlass13device_kernelIN5flash11enable_sm90INS1_16FlashAttnFwdSm90INS1_25CollectiveMainloopFwdSm90ILi2EN4cute5tupleIJNS5_1CILi1EEES8_S8_EEENS6_IJNS7_ILi128EEESA_NS7_ILi192EEEEEELi128ENS_6half_tEfNS_4arch4Sm90ELb0ELb0ELb0ELb0ELb0ELb0ELb0ELb1ELb1ELb1ELb1ELb0EEENS1_21CollectiveEpilogueFwdINS6_IJSA_SA_SA_EEES9_SD_SF_Li256ELb0ELb1ELb1ELb0EEENS1_19SingleTileSchedulerILb0ELb1ELb1ELi128EEEEEEEEEvNT_6ParamsE:
	.zero		3456


//--------------------- .nv.constant0._ZN7cutlass13device_kernelIN5flash11enable_sm90INS1_16FlashAttnFwdSm90INS1_25CollectiveMainloopFwdSm90ILi2EN4cute5tupleIJNS5_1CILi1EEES8_S8_EEENS6_IJNS7_ILi128EEESA_NS7_ILi192EEEEEELi128ENS_6half_tEfNS_4arch4Sm90ELb0ELb0ELb0ELb1ELb0ELb0ELb0ELb1ELb1ELb1ELb1ELb0EEENS1_21CollectiveEpilogueFwdINS6_IJSA_SA_SA_EEES9_SD_SF_Li256ELb1ELb1ELb1ELb0EEENS1_36VarlenDynamicPersistentTileSchedulerILi128ELi128ELi256ELi128ELb1ELb1ELb1ELb0ELb1ELb1EEEEEEEEEvNT_6ParamsE --------------------------
	.section	.nv.constant0._ZN7cutlass13device_kernelIN5flash11enable_sm90INS1_16FlashAttnFwdSm90INS1_25CollectiveMainloopFwdSm90ILi2EN4cute5tupleIJNS5_1CILi1EEES8_S8_EEENS6_IJNS7_ILi128EEESA_NS7_ILi192EEEEEELi128ENS_6half_tEfNS_4arch4Sm90ELb0ELb0ELb0ELb1ELb0ELb0ELb0ELb1ELb1ELb1ELb1ELb0EEENS1_21CollectiveEpilogueFwdINS6_IJSA_SA_SA_EEES9_SD_SF_Li256ELb1ELb1ELb1ELb0EEENS1_36VarlenDynamicPersistentTileSchedulerILi128ELi128ELi256ELi128ELb1ELb1ELb1ELb0ELb1ELb1EEEEEEEEEvNT_6ParamsE,"a",@progbits
	.sectionflags	@""
	.align	4
.nv.constant0._ZN7cutlass13device_kernelIN5flash11enable_sm90INS1_16FlashAttnFwdSm90INS1_25CollectiveMainloopFwdSm90ILi2EN4cute5tupleIJNS5_1CILi1EEES8_S8_EEENS6_IJNS7_ILi128EEESA_NS7_ILi192EEEEEELi128ENS_6half_tEfNS_4arch4Sm90ELb0ELb0ELb0ELb1ELb0ELb0ELb0ELb1ELb1ELb1ELb1ELb0EEENS1_21CollectiveEpilogueFwdINS6_IJSA_SA_SA_EEES9_SD_SF_Li256ELb1ELb1ELb1ELb0EEENS1_36VarlenDynamicPersistentTileSchedulerILi128ELi128ELi256ELi128ELb1ELb1ELb1ELb0ELb1ELb1EEEEEEEEEvNT_6ParamsE:
	.zero		3584


//--------------------- .nv.constant0._ZN7cutlass13device_kernelIN5flash11enable_sm90INS1_16FlashAttnFwdSm90INS1_25CollectiveMainloopFwdSm90ILi2EN4cute5tupleIJNS5_1CILi1EEES8_S8_EEENS6_IJNS7_ILi128EEESA_NS7_ILi192EEEEEELi128ENS_6half_tEfNS_4arch4Sm90ELb0ELb0ELb0ELb1ELb0ELb1ELb0ELb1ELb1ELb1ELb1ELb0EEENS1_21CollectiveEpilogueFwdINS6_IJSA_SA_SA_EEES9_SD_SF_Li256ELb1ELb1ELb1ELb0EEENS1_36VarlenDynamicPersistentTileSchedulerILi128ELi128ELi256ELi128ELb1ELb1ELb1ELb0ELb1ELb1EEEEEEEEEvNT_6ParamsE --------------------------
	.section	.nv.constant0._ZN7cutlass13device_kernelIN5flash11enable_sm90INS1_16FlashAttnFwdSm90INS1_25CollectiveMainloopFwdSm90ILi2EN4cute5tupleIJNS5_1CILi1EEES8_S8_EEENS6_IJNS7_ILi128EEESA_NS7_ILi192EEEEEELi128ENS_6half_tEfNS_4arch4Sm90ELb0ELb0ELb0ELb1ELb0ELb1ELb0ELb1ELb1ELb1ELb1ELb0EEENS1_21CollectiveEpilogueFwdINS6_IJSA_SA_SA_EEES9_SD_SF_Li256ELb1ELb1ELb1ELb0EEENS1_36VarlenDynamicPersistentTileSchedulerILi128ELi128ELi256ELi128ELb1ELb1ELb1ELb0ELb1ELb1EEEEEEEEEvNT_6ParamsE,"a",@progbits
	.sectionflags	@""
	.align	4
.nv.constant0._ZN7cutlass13device_kernelIN5flash11enable_sm90INS1_16FlashAttnFwdSm90INS1_25CollectiveMainloopFwdSm90ILi2EN4cute5tupleIJNS5_1CILi1EEES8_S8_EEENS6_IJNS7_ILi128EEESA_NS7_ILi192EEEEEELi128ENS_6half_tEfNS_4arch4Sm90ELb0ELb0ELb0ELb1ELb0ELb1ELb0ELb1ELb1ELb1ELb1ELb0EEENS1_21CollectiveEpilogueFwdINS6_IJSA_SA_SA_EEES9_SD_SF_Li256ELb1ELb1ELb1ELb0EEENS1_36VarlenDynamicPersistentTileSchedulerILi128ELi128ELi256ELi128ELb1ELb1ELb1ELb0ELb1ELb1EEEEEEEEEvNT_6ParamsE:
	.zero		3584


//--------------------- .nv.constant0._ZN7cutlass13device_kernelIN5flash11enable_sm90INS1_16FlashAttnFwdSm90INS1_25CollectiveMainloopFwdSm90ILi2EN4cute5tupleIJNS5_1CILi1EEES8_S8_EEENS6_IJNS7_ILi128EEENS7_ILi96EEENS7_ILi192EEEEEELi128ENS_6half_tEfNS_4arch4Sm90ELb0ELb1ELb0ELb0ELb0ELb0ELb0ELb1ELb1ELb1ELb1ELb0EEENS1_21CollectiveEpilogueFwdINS6_IJSA_SA_SB_EEES9_SE_SG_Li256ELb0ELb1ELb1ELb0EEENS1_19SingleTileSchedulerILb0ELb1ELb1ELi128EEEEEEEEEvNT_6ParamsE --------------------------
	.section	.nv.constant0._ZN7cutlass13device_kernelIN5flash11enable_sm90INS1_16FlashAttnFwdSm90INS1_25CollectiveMainloopFwdSm90ILi2EN4cute5tupleIJNS5_1CILi1EEES8_S8_EEENS6_IJNS7_ILi128EEENS7_ILi96EEENS7_ILi192EEEEEELi128ENS_6half_tEfNS_4arch4Sm90ELb0ELb1ELb0ELb0ELb0ELb0ELb0ELb1ELb1ELb1ELb1ELb0EEENS1_21CollectiveEpilogueFwdINS6_IJSA_SA_SB_EEES9_SE_SG_Li256ELb0ELb1ELb1ELb0EEENS1_19SingleTileSchedulerILb0ELb1ELb1ELi128EEEEEEEEEvNT_6ParamsE,"a",@progbits
	.sectionflags	@""
	.align	4
.nv.constant0._ZN7cutlass13device_kernelIN5flash11enable_sm90INS1_16FlashAttnFwdSm90INS1_25CollectiveMainloopFwdSm90ILi2EN4cute5tupleIJNS5_1CILi1EEES8_S8_EEENS6_IJNS7_ILi128EEENS7_ILi96EEENS7_ILi192EEEEEELi128ENS_6half_tEfNS_4arch4Sm90ELb0ELb1ELb0ELb0ELb0ELb0ELb0ELb1ELb1ELb1ELb1ELb0EEENS1_21CollectiveEpilogueFwdINS6_IJSA_SA_SB_EEES9_SE_SG_Li256ELb0ELb1ELb1ELb0EEENS1_19SingleTileSchedulerILb0ELb1ELb1ELi128EEEEEEEEEvNT_6ParamsE:
	.zero		3456


//--------------------- .nv.constant0._ZN7cutlass13device_kernelIN5flash11enable_sm90INS1_16FlashAttnFwdSm90INS1_25CollectiveMainloopFwdSm90ILi2EN4cute5tupleIJNS5_1CILi1EEES8_S8_EEENS6_IJNS7_ILi128EEENS7_ILi96EEENS7_ILi192EEEEEELi128ENS_6half_tEfNS_4arch4Sm90ELb0ELb1ELb0ELb1ELb0ELb0ELb0ELb1ELb1ELb1ELb1ELb0EEENS1_21CollectiveEpilogueFwdINS6_IJSA_SA_SB_EEES9_SE_SG_Li256ELb1ELb1ELb1ELb0EEENS1_36VarlenDynamicPersistentTileSchedulerILi128ELi96ELi256ELi128ELb1ELb1ELb1ELb1ELb0ELb1EEEEEEEEEvNT_6ParamsE --------------------------
	.section	.nv.constant0._ZN7cutlass13device_kernelIN5flash11enable_sm90INS1_16FlashAttnFwdSm90INS1_25CollectiveMainloopFwdSm90ILi2EN4cute5tupleIJNS5_1CILi1EEES8_S8_EEENS6_IJNS7_ILi128EEENS7_ILi96EEENS7_ILi192EEEEEELi128ENS_6half_tEfNS_4arch4Sm90ELb0ELb1ELb0ELb1ELb0ELb0ELb0ELb1ELb1ELb1ELb1ELb0EEENS1_21CollectiveEpilogueFwdINS6_IJSA_SA_SB_EEES9_SE_SG_Li256ELb1ELb1ELb1ELb0EEENS1_36VarlenDynamicPersistentTileSchedulerILi128ELi96ELi256ELi128ELb1ELb1ELb1ELb1ELb0ELb1EEEEEEEEEvNT_6ParamsE,"a",@progbits
	.sectionflags	@""
	.align	4
.nv.constant0._ZN7cutlass13device_kernelIN5flash11enable_sm90INS1_16FlashAttnFwdSm90INS1_25CollectiveMainloopFwdSm90ILi2EN4cute5tupleIJNS5_1CILi1EEES8_S8_EEENS6_IJNS7_ILi128EEENS7_ILi96EEENS7_ILi192EEEEEELi128ENS_6half_tEfNS_4arch4Sm90ELb0ELb1ELb0ELb1ELb0ELb0ELb0ELb1ELb1ELb1ELb1ELb0EEENS1_21CollectiveEpilogueFwdINS6_IJSA_SA_SB_EEES9_SE_SG_Li256ELb1ELb1ELb1ELb0EEENS1_36VarlenDynamicPersistentTileSchedulerILi128ELi96ELi256ELi128ELb1ELb1ELb1ELb1ELb0ELb1EEEEEEEEEvNT_6ParamsE:
	.zero		3584


//--------------------- .nv.constant0._ZN7cutlass13device_kernelIN5flash11enable_sm90INS1_16FlashAttnFwdSm90INS1_25CollectiveMainloopFwdSm90ILi2EN4cute5tupleIJNS5_1CILi1EEES8_S8_EEENS6_IJNS7_ILi128EEENS7_ILi96EEENS7_ILi192EEEEEELi128ENS_6half_tEfNS_4arch4Sm90ELb0ELb1ELb0ELb1ELb0ELb1ELb0ELb1ELb1ELb1ELb1ELb0EEENS1_21CollectiveEpilogueFwdINS6_IJSA_SA_SB_EEES9_SE_SG_Li256ELb1ELb1ELb1ELb0EEENS1_36VarlenDynamicPersistentTileSchedulerILi128ELi96ELi256ELi128ELb1ELb1ELb1ELb1ELb0ELb1EEEEEEEEEvNT_6ParamsE --------------------------
	.section	.nv.constant0._ZN7cutlass13device_kernelIN5flash11enable_sm90INS1_16FlashAttnFwdSm90INS1_25CollectiveMainloopFwdSm90ILi2EN4cute5tupleIJNS5_1CILi1EEES8_S8_EEENS6_IJNS7_ILi128EEENS7_ILi96EEENS7_ILi192EEEEEELi128ENS_6half_tEfNS_4arch4Sm90ELb0ELb1ELb0ELb1ELb0ELb1ELb0ELb1ELb1ELb1ELb1ELb0EEENS1_21CollectiveEpilogueFwdINS6_IJSA_SA_SB_EEES9_SE_SG_Li256ELb1ELb1ELb1ELb0EEENS1_36VarlenDynamicPersistentTileSchedulerILi128ELi96ELi256ELi128ELb1ELb1ELb1ELb1ELb0ELb1EEEEEEEEEvNT_6ParamsE,"a",@progbits
	.sectionflags	@""
	.align	4
.nv.constant0._ZN7cutlass13device_kernelIN5flash11enable_sm90INS1_16FlashAttnFwdSm90INS1_25CollectiveMainloopFwdSm90ILi2EN4cute5tupleIJNS5_1CILi1EEES8_S8_EEENS6_IJNS7_ILi128EEENS7_ILi96EEENS7_ILi192EEEEEELi128ENS_6half_tEfNS_4arch4Sm90ELb0ELb1ELb0ELb1ELb0ELb1ELb0ELb1ELb1ELb1ELb1ELb0EEENS1_21CollectiveEpilogueFwdINS6_IJSA_SA_SB_EEES9_SE_SG_Li256ELb1ELb1ELb1ELb0EEENS1_36VarlenDynamicPersistentTileSchedulerILi128ELi96ELi256ELi128ELb1ELb1ELb1ELb1ELb0ELb1EEEEEEEEEvNT_6ParamsE:
	.zero		3584


//--------------------- .nv.constant0._ZN7cutlass13device_kernelIN5flash11enable_sm90INS1_16FlashAttnFwdSm90INS1_25CollectiveMainloopFwdSm90ILi2EN4cute5tupleIJNS5_1CILi1EEES8_S8_EEENS6_IJNS7_ILi128EEESA_NS7_ILi192EEEEEELi128ENS_6half_tEfNS_4arch4Sm90ELb1ELb0ELb0ELb0ELb0ELb0ELb0ELb1ELb1ELb1ELb1ELb0EEENS1_21CollectiveEpilogueFwdINS6_IJSA_SA_SA_EEES9_SD_SF_Li256ELb0ELb1ELb1ELb0EEENS1_19SingleTileSchedulerILb0ELb1ELb1ELi128EEEEEEEEEvNT_6ParamsE --------------------------
	.section	.nv.constant0._ZN7cutlass13device_kernelIN5flash11enable_sm90INS1_16FlashAttnFwdSm90INS1_25CollectiveMainloopFwdSm90ILi2EN4cute5tupleIJNS5_1CILi1EEES8_S8_EEENS6_IJNS7_ILi128EEESA_NS7_ILi192EEEEEELi128ENS_6half_tEfNS_4arch4Sm90ELb1ELb0ELb0ELb0ELb0ELb0ELb0ELb1ELb1ELb1ELb1ELb0EEENS1_21CollectiveEpilogueFwdINS6_IJSA_SA_SA_EEES9_SD_SF_Li256ELb0ELb1ELb1ELb0EEENS1_19SingleTileSchedulerILb0ELb1ELb1ELi128EEEEEEEEEvNT_6ParamsE,"a",@progbits
	.sectionflags	@""
	.align	4
.nv.constant0._ZN7cutlass13device_kernelIN5flash11enable_sm90INS1_16FlashAttnFwdSm90INS1_25CollectiveMainloopFwdSm90ILi2EN4cute5tupleIJNS5_1CILi1EEES8_S8_EEENS6_IJNS7_ILi128EEESA_NS7_ILi192EEEEEELi128ENS_6half_tEfNS_4arch4Sm90ELb1ELb0ELb0ELb0ELb0ELb0ELb0ELb1ELb1ELb1ELb1ELb0EEENS1_21CollectiveEpilogueFwdINS6_IJSA_SA_SA_EEES9_SD_SF_Li256ELb0ELb1ELb1ELb0EEENS1_19SingleTileSchedulerILb0ELb1ELb1ELi128EEEEEEEEEvNT_6ParamsE:
	.zero		3456


//--------------------- .nv.constant0._ZN7cutlass13device_kernelIN5flash11enable_sm90INS1_16FlashAttnFwdSm90INS1_25CollectiveMainloopFwdSm90ILi2EN4cute5tupleIJNS5_1CILi1EEES8_S8_EEENS6_IJNS7_ILi128EEESA_NS7_ILi192EEEEEELi128ENS_6half_tEfNS_4arch4Sm90ELb1ELb0ELb0ELb1ELb0ELb0ELb0ELb1ELb1ELb1ELb1ELb0EEENS1_21CollectiveEpilogueFwdINS6_IJSA_SA_SA_EEES9_SD_SF_Li256ELb1ELb1ELb1ELb0EEENS1_36VarlenDynamicPersistentTileSchedulerILi128ELi128ELi256ELi128ELb1ELb1ELb1ELb1ELb1ELb1EEEEEEEEEvNT_6ParamsE --------------------------
	.section	.nv.constant0._ZN7cutlass13device_kernelIN5flash11enable_sm90INS1_16FlashAttnFwdSm90INS1_25CollectiveMainloopFwdSm90ILi2EN4cute5tupleIJNS5_1CILi1EEES8_S8_EEENS6_IJNS7_ILi128EEESA_NS7_ILi192EEEEEELi128ENS_6half_tEfNS_4arch4Sm90ELb1ELb0ELb0ELb1ELb0ELb0ELb0ELb1ELb1ELb1ELb1ELb0EEENS1_21CollectiveEpilogueFwdINS6_IJSA_SA_SA_EEES9_SD_SF_Li256ELb1ELb1ELb1ELb0EEENS1_36VarlenDynamicPersistentTileSchedulerILi128ELi128ELi256ELi128ELb1ELb1ELb1ELb1ELb1ELb1EEEEEEEEEvNT_6ParamsE,"a",@progbits
	.sectionflags	@""
	.align	4
.nv.constant0._ZN7cutlass13device_kernelIN5flash11enable_sm90INS1_16FlashAttnFwdSm90INS1_25CollectiveMainloopFwdSm90ILi2EN4cute5tupleIJNS5_1CILi1EEES8_S8_EEENS6_IJNS7_ILi128EEESA_NS7_ILi192EEEEEELi128ENS_6half_tEfNS_4arch4Sm90ELb1ELb0ELb0ELb1ELb0ELb0ELb0ELb1ELb1ELb1ELb1ELb0EEENS1_21CollectiveEpilogueFwdINS6_IJSA_SA_SA_EEES9_SD_SF_Li256ELb1ELb1ELb1ELb0EEENS1_36VarlenDynamicPersistentTileSchedulerILi128ELi128ELi256ELi128ELb1ELb1ELb1ELb1ELb1ELb1EEEEEEEEEvNT_6ParamsE:
	.zero		3584


//--------------------- .nv.constant0._ZN7cutlass13device_kernelIN5flash11enable_sm90INS1_16FlashAttnFwdSm90INS1_25CollectiveMainloopFwdSm90ILi2EN4cute5tupleIJNS5_1CILi1EEES8_S8_EEENS6_IJNS7_ILi128EEESA_NS7_ILi192EEEEEELi128ENS_6half_tEfNS_4arch4Sm90ELb1ELb0ELb0ELb1ELb0ELb1ELb0ELb1ELb1ELb1ELb1ELb0EEENS1_21CollectiveEpilogueFwdINS6_IJSA_SA_SA_EEES9_SD_SF_Li256ELb1ELb1ELb1ELb0EEENS1_36VarlenDynamicPersistentTileSchedulerILi128ELi128ELi256ELi128ELb1ELb1ELb1ELb1ELb1ELb1EEEEEEEEEvNT_6ParamsE --------------------------
	.section	.nv.constant0._ZN7cutlass13device_kernelIN5flash11enable_sm90INS1_16FlashAttnFwdSm90INS1_25CollectiveMainloopFwdSm90ILi2EN4cute5tupleIJNS5_1CILi1EEES8_S8_EEENS6_IJNS7_ILi128EEESA_NS7_ILi192EEEEEELi128ENS_6half_tEfNS_4arch4Sm90ELb1ELb0ELb0ELb1ELb0ELb1ELb0ELb1ELb1ELb1ELb1ELb0EEENS1_21CollectiveEpilogueFwdINS6_IJSA_SA_SA_EEES9_SD_SF_Li256ELb1ELb1ELb1ELb0EEENS1_36VarlenDynamicPersistentTileSchedulerILi128ELi128ELi256ELi128ELb1ELb1ELb1ELb1ELb1ELb1EEEEEEEEEvNT_6ParamsE,"a",@progbits
	.sectionflags	@""
	.align	4
.nv.constant0._ZN7cutlass13device_kernelIN5flash11enable_sm90INS1_16FlashAttnFwdSm90INS1_25CollectiveMainloopFwdSm90ILi2EN4cute5tupleIJNS5_1CILi1EEES8_S8_EEENS6_IJNS7_ILi128EEESA_NS7_ILi192EEEEEELi128ENS_6half_tEfNS_4arch4Sm90ELb1ELb0ELb0ELb1ELb0ELb1ELb0ELb1ELb1ELb1ELb1ELb0EEENS1_21CollectiveEpilogueFwdINS6_IJSA_SA_SA_EEES9_SD_SF_Li256ELb1ELb1ELb1ELb0EEENS1_36VarlenDynamicPersistentTileSchedulerILi128ELi128ELi256ELi128ELb1ELb1ELb1ELb1ELb1ELb1EEEEEEEEEvNT_6ParamsE:
	.zero		3584


//--------------------- .nv.constant0._ZN7cutlass13device_kernelIN5flash11enable_sm90INS1_16FlashAttnFwdSm90INS1_25CollectiveMainloopFwdSm90ILi2EN4cute5tupleIJNS5_1CILi1EEES8_S8_EEENS6_IJNS7_ILi64EEESA_SA_EEELi512ENS_6half_tEfNS_4arch4Sm90ELb0ELb0ELb0ELb0ELb0ELb0ELb0ELb0ELb0ELb1ELb1ELb0EEENS1_21CollectiveEpilogueFwdINS6_IJSA_NS7_ILi512EEESA_EEES9_SC_SE_Li256ELb0ELb1ELb1ELb0EEENS1_19SingleTileSchedulerILb0ELb1ELb1ELi64EEEEEEEEEvNT_6ParamsE --------------------------
	.section	.nv.constant0._ZN7cutlass13device_kernelIN5flash11enable_sm90INS1_16FlashAttnFwdSm90INS1_25CollectiveMainloopFwdSm90ILi2EN4cute5tupleIJNS5_1CILi1EEES8_S8_EEENS6_IJNS7_ILi64EEESA_SA_EEELi512ENS_6half_tEfNS_4arch4Sm90ELb0ELb0ELb0ELb0ELb0ELb0ELb0ELb0ELb0ELb1ELb1ELb0EEENS1_21CollectiveEpilogueFwdINS6_IJSA_NS7_ILi512EEESA_EEES9_SC_SE_Li256ELb0ELb1ELb1ELb0EEENS1_19SingleTileSchedulerILb0ELb1ELb1ELi64EEEEEEEEEvNT_6ParamsE,"a",@progbits
	.sectionflags	@""
	.align	4
.nv.constant0._ZN7cutlass13device_kernelIN5flash11enable_sm90INS1_16FlashAttnFwdSm90INS1_25CollectiveMainloopFwdSm90ILi2EN4cute5tupleIJNS5_1CILi1EEES8_S8_EEENS6_IJNS7_ILi64EEESA_SA_EEELi512ENS_6half_tEfNS_4arch4Sm90ELb0ELb0ELb0ELb0ELb0ELb0ELb0ELb0ELb0ELb1ELb1ELb0EEENS1_21CollectiveEpilogueFwdINS6_IJSA_NS7_ILi512EEESA_EEES9_SC_SE_Li256ELb0ELb1ELb1ELb0EEENS1_19SingleTileSchedulerILb0ELb1ELb1ELi64EEEEEEEEEvNT_6ParamsE:
	.zero		3456


//--------------------- .nv.constant0._ZN7cutlass13device_kernelIN5flash11enable_sm90INS1_16FlashAttnFwdSm90INS1_25CollectiveMainloopFwdSm90ILi2EN4cute5tupleIJNS5_1CILi1EEES8_S8_EEENS6_IJNS7_ILi64EEESA_SA_EEELi512ENS_6half_tEfNS_4arch4Sm90ELb0ELb0ELb0ELb0ELb0ELb0ELb1ELb0ELb0ELb1ELb1ELb0EEENS1_21CollectiveEpilogueFwdINS6_IJSA_NS7_ILi512EEESA_EEES9_SC_SE_Li256ELb0ELb1ELb1ELb0EEENS1_19SingleTileSchedulerILb0ELb1ELb1ELi64EEEEEEEEEvNT_6ParamsE --------------------------
	.section	.nv.constant0._ZN7cutlass13device_kernelIN5flash11enable_sm90INS1_16FlashAttnFwdSm90INS1_25CollectiveMainloopFwdSm90ILi2EN4cute5tupleIJNS5_1CILi1EEES8_S8_EEENS6_IJNS7_ILi64EEESA_SA_EEELi512ENS_6half_tEfNS_4arch4Sm90ELb0ELb0ELb0ELb0ELb0ELb0ELb1ELb0ELb0ELb1ELb1ELb0EEENS1_21CollectiveEpilogueFwdINS6_IJSA_NS7_ILi512EEESA_EEES9_SC_SE_Li256ELb0ELb1ELb1ELb0EEENS1_19SingleTileSchedulerILb0ELb1ELb1ELi64EEEEEEEEEvNT_6ParamsE,"a",@progbits
	.sectionflags	@""
	.align	4
.nv.constant0._ZN7cutlass13device_kernelIN5flash11enable_sm90INS1_16FlashAttnFwdSm90INS1_25CollectiveMainloopFwdSm90ILi2EN4cute5tupleIJNS5_1CILi1EEES8_S8_EEENS6_IJNS7_ILi64EEESA_SA_EEELi512ENS_6half_tEfNS_4arch4Sm90ELb0ELb0ELb0ELb0ELb0ELb0ELb1ELb0ELb0ELb1ELb1ELb0EEENS1_21CollectiveEpilogueFwdINS6_IJSA_NS7_ILi512EEESA_EEES9_SC_SE_Li256ELb0ELb1ELb1ELb0EEENS1_19SingleTileSchedulerILb0ELb1ELb1ELi64EEEEEEEEEvNT_6ParamsE:
	.zero		3712


//--------------------- .nv.constant0._ZN7cutlass13device_kernelIN5flash11enable_sm90INS1_16FlashAttnFwdSm90INS1_25CollectiveMainloopFwdSm90ILi2EN4cute5tupleIJNS5_1CILi1EEES8_S8_EEENS6_IJNS7_ILi64EEESA_SA_EEELi512ENS_6half_tEfNS_4arch4Sm90ELb0ELb0ELb0ELb1ELb0ELb0ELb0ELb0ELb0ELb1ELb1ELb0EEENS1_21CollectiveEpilogueFwdINS6_IJSA_NS7_ILi512EEESA_EEES9_SC_SE_Li256ELb1ELb1ELb1ELb0EEENS1_36VarlenDynamicPersistentTileSchedulerILi64ELi64ELi256ELi128ELb1ELb1ELb1ELb0ELb1ELb1EEEEEEEEEvNT_6ParamsE --------------------------
	.section	.nv.constant0._ZN7cutlass13device_kernelIN5flash11enable_sm90INS1_16FlashAttnFwdSm90INS1_25CollectiveMainloopFwdSm90ILi2EN4cute5tupleIJNS5_1CILi1EEES8_S8_EEENS6_IJNS7_ILi64EEESA_SA_EEELi512ENS_6half_tEfNS_4arch4Sm90ELb0ELb0ELb0ELb1ELb0ELb0ELb0ELb0ELb0ELb1ELb1ELb0EEENS1_21CollectiveEpilogueFwdINS6_IJSA_NS7_ILi512EEESA_EEES9_SC_SE_Li256ELb1ELb1ELb1ELb0EEENS1_36VarlenDynamicPersistentTileSchedulerILi64ELi64ELi256ELi128ELb1ELb1ELb1ELb0ELb1ELb1EEEEEEEEEvNT_6ParamsE,"a",@progbits
	.sectionflags	@""
	.align	4
.nv.constant0._ZN7cutlass13device_kernelIN5flash11enable_sm90INS1_16FlashAttnFwdSm90INS1_25CollectiveMainloopFwdSm90ILi2EN4cute5tupleIJNS5_1CILi1EEES8_S8_EEENS6_IJNS7_ILi64EEESA_SA_EEELi512ENS_6half_tEfNS_4arch4Sm90ELb0ELb0ELb0ELb1ELb0ELb0ELb0ELb0ELb0ELb1ELb1ELb0EEENS1_21CollectiveEpilogueFwdINS6_IJSA_NS7_ILi512EEESA_EEES9_SC_SE_Li256ELb1ELb1ELb1ELb0EEENS1_36VarlenDynamicPersistentTileSchedulerILi64ELi64ELi256ELi128ELb1ELb1ELb1ELb0ELb1ELb1EEEEEEEEEvNT_6ParamsE:
	.zero		3584


//--------------------- .nv.constant0._ZN7cutlass13device_kernelIN5flash11enable_sm90INS1_16FlashAttnFwdSm90INS1_25CollectiveMainloopFwdSm90ILi2EN4cute5tupleIJNS5_1CILi1EEES8_S8_EEENS6_IJNS7_ILi64EEESA_SA_EEELi512ENS_6half_tEfNS_4arch4Sm90ELb0ELb0ELb0ELb1ELb0ELb1ELb0ELb0ELb0ELb1ELb1ELb0EEENS1_21CollectiveEpilogueFwdINS6_IJSA_NS7_ILi512EEESA_EEES9_SC_SE_Li256ELb1ELb1ELb1ELb0EEENS1_36VarlenDynamicPersistentTileSchedulerILi64ELi64ELi256ELi128ELb1ELb1ELb1ELb0ELb1ELb1EEEEEEEEEvNT_6ParamsE --------------------------
	.section	.nv.constant0._ZN7cutlass13device_kernelIN5flash11enable_sm90INS1_16FlashAttnFwdSm90INS1_25CollectiveMainloopFwdSm90ILi2EN4cute5tupleIJNS5_1CILi1EEES8_S8_EEENS6_IJNS7_ILi64EEESA_SA_EEELi512ENS_6half_tEfNS_4arch4Sm90ELb0ELb0ELb0ELb1ELb0ELb1ELb0ELb0ELb0ELb1ELb1ELb0EEENS1_21CollectiveEpilogueFwdINS6_IJSA_NS7_ILi512EEESA_EEES9_SC_SE_Li256ELb1ELb1ELb1ELb0EEENS1_36VarlenDynamicPersistentTileSchedulerILi64ELi64ELi256ELi128ELb1ELb1ELb1ELb0ELb1ELb1EEEEEEEEEvNT_6ParamsE,"a",@progbits
	.sectionflags	@""
	.align	4
.nv.constant0._ZN7cutlass13device_kernelIN5flash11enable_sm90INS1_16FlashAttnFwdSm90INS1_25CollectiveMainloopFwdSm90ILi2EN4cute5tupleIJNS5_1CILi1EEES8_S8_EEENS6_IJNS7_ILi64EEESA_SA_EEELi512ENS_6half_tEfNS_4arch4Sm90ELb0ELb0ELb0ELb1ELb0ELb1ELb0ELb0ELb0ELb1ELb1ELb0EEENS1_21CollectiveEpilogueFwdINS6_IJSA_NS7_ILi512EEESA_EEES9_SC_SE_Li256ELb1ELb1ELb1ELb0EEENS1_36VarlenDynamicPersistentTileSchedulerILi64ELi64ELi256ELi128ELb1ELb1ELb1ELb0ELb1ELb1EEEEEEEEEvNT_6ParamsE:
	.zero		3584


//--------------------- .nv.constant0._ZN7cutlass13device_kernelIN5flash11enable_sm90INS1_16FlashAttnFwdSm90INS1_25CollectiveMainloopFwdSm90ILi2EN4cute5tupleIJNS5_1CILi1EEES8_S8_EEENS6_IJNS7_ILi64EEESA_SA_EEELi512ENS_6half_tEfNS_4arch4Sm90ELb0ELb0ELb0ELb1ELb0ELb0ELb1ELb0ELb0ELb1ELb1ELb0EEENS1_21CollectiveEpilogueFwdINS6_IJSA_NS7_ILi512EEESA_EEES9_SC_SE_Li256ELb1ELb1ELb1ELb0EEENS1_36VarlenDynamicPersistentTileSchedulerILi64ELi64ELi256ELi128ELb1ELb1ELb1ELb0ELb1ELb1EEEEEEEEEvNT_6ParamsE --------------------------
	.section	.nv.constant0._ZN7cutlass13device_kernelIN5flash11enable_sm90INS1_16FlashAttnFwdSm90INS1_25CollectiveMainloopFwdSm90ILi2EN4cute5tupleIJNS5_1CILi1EEES8_S8_EEENS6_IJNS7_ILi64EEESA_SA_EEELi512ENS_6half_tEfNS_4arch4Sm90ELb0ELb0ELb0ELb1ELb0ELb0ELb1ELb0ELb0ELb1ELb1ELb0EEENS1_21CollectiveEpilogueFwdINS6_IJSA_NS7_ILi512EEESA_EEES9_SC_SE_Li256ELb1ELb1ELb1ELb0EEENS1_36VarlenDynamicPersistentTileSchedulerILi64ELi64ELi256ELi128ELb1ELb1ELb1ELb0ELb1ELb1EEEEEEEEEvNT_6ParamsE,"a",@progbits
	.sectionflags	@""
	.align	4
.nv.constant0._ZN7cutlass13device_kernelIN5flash11enable_sm90INS1_16FlashAttnFwdSm90INS1_25CollectiveMainloopFwdSm90ILi2EN4cute5tupleIJNS5_1CILi1EEES8_S8_EEENS6_IJNS7_ILi64EEESA_SA_EEELi512ENS_6half_tEfNS_4arch4Sm90ELb0ELb0ELb0ELb1ELb0ELb0ELb1ELb0ELb0ELb1ELb1ELb0EEENS1_21CollectiveEpilogueFwdINS6_IJSA_NS7_ILi512EEESA_EEES9_SC_SE_Li256ELb1ELb1ELb1ELb0EEENS1_36VarlenDynamicPersistentTileSchedulerILi64ELi64ELi256ELi128ELb1ELb1ELb1ELb0ELb1ELb1EEEEEEEEEvNT_6ParamsE:
	.zero		3840


//--------------------- .nv.constant0._ZN7cutlass13device_kernelIN5flash11enable_sm90INS1_16FlashAttnFwdSm90INS1_25CollectiveMainloopFwdSm90ILi2EN4cute5tupleIJNS5_1CILi1EEES8_S8_EEENS6_IJNS7_ILi64EEESA_SA_EEELi512ENS_6half_tEfNS_4arch4Sm90ELb0ELb0ELb0ELb1ELb0ELb1ELb1ELb0ELb0ELb1ELb1ELb0EEENS1_21CollectiveEpilogueFwdINS6_IJSA_NS7_ILi512EEESA_EEES9_SC_SE_Li256ELb1ELb1ELb1ELb0EEENS1_36VarlenDynamicPersistentTileSchedulerILi64ELi64ELi256ELi128ELb1ELb1ELb1ELb0ELb1ELb1EEEEEEEEEvNT_6ParamsE --------------------------
	.section	.nv.constant0._ZN7cutlass13device_kernelIN5flash11enable_sm90INS1_16FlashAttnFwdSm90INS1_25CollectiveMainloopFwdSm90ILi2EN4cute5tupleIJNS5_1CILi1EEES8_S8_EEENS6_IJNS7_ILi64EEESA_SA_EEELi512ENS_6half_tEfNS_4arch4Sm90ELb0ELb0ELb0ELb1ELb0ELb1ELb1ELb0ELb0ELb1ELb1ELb0EEENS1_21CollectiveEpilogueFwdINS6_IJSA_NS7_ILi512EEESA_EEES9_SC_SE_Li256ELb1ELb1ELb1ELb0EEENS1_36VarlenDynamicPersistentTileSchedulerILi64ELi64ELi256ELi128ELb1ELb1ELb1ELb0ELb1ELb1EEEEEEEEEvNT_6ParamsE,"a",@progbits
	.sectionflags	@""
	.align	4
.nv.constant0._ZN7cutlass13device_kernelIN5flash11enable_sm90INS1_16FlashAttnFwdSm90INS1_25CollectiveMainloopFwdSm90ILi2EN4cute5tupleIJNS5_1CILi1EEES8_S8_EEENS6_IJNS7_ILi64EEESA_SA_EEELi512ENS_6half_tEfNS_4arch4Sm90ELb0ELb0ELb0ELb1ELb0ELb1ELb1ELb0ELb0ELb1ELb1ELb0EEENS1_21CollectiveEpilogueFwdINS6_IJSA_NS7_ILi512EEESA_EEES9_SC_SE_Li256ELb1ELb1ELb1ELb0EEENS1_36VarlenDynamicPersistentTileSchedulerILi64ELi64ELi256ELi128ELb1ELb1ELb1ELb0ELb1ELb1EEEEEEEEEvNT_6ParamsE:
	.zero		3840


//--------------------- .nv.constant0._ZN7cutlass13device_kernelIN5flash11enable_sm90INS1_16FlashAttnFwdSm90INS1_25CollectiveMainloopFwdSm90ILi2EN4cute5tupleIJNS5_1CILi1EEES8_S8_EEENS6_IJNS7_ILi64EEESA_SA_EEELi512ENS_6half_tEfNS_4arch4Sm90ELb0ELb1ELb0ELb0ELb0ELb0ELb0ELb0ELb0ELb1ELb1ELb0EEENS1_21CollectiveEpilogueFwdINS6_IJSA_NS7_ILi512EEESA_EEES9_SC_SE_Li256ELb0ELb1ELb1ELb0EEENS1_19SingleTileSchedulerILb0ELb1ELb1ELi64EEEEEEEEEvNT_6ParamsE --------------------------
	.section	.nv.constant0._ZN7cutlass13device_kernelIN5flash11enable_sm90INS1_16FlashAttnFwdSm90INS1_25CollectiveMainloopFwdSm90ILi2EN4cute5tupleIJNS5_1CILi1EEES8_S8_EEENS6_IJNS7_ILi64EEESA_SA_EEELi512ENS_6half_tEfNS_4arch4Sm90ELb0ELb1ELb0ELb0ELb0ELb0ELb0ELb0ELb0ELb1ELb1ELb0EEENS1_21CollectiveEpilogueFwdINS6_IJSA_NS7_ILi512EEESA_EEES9_SC_SE_Li256ELb0ELb1ELb1ELb0EEENS1_19SingleTileSchedulerILb0ELb1ELb1ELi64EEEEEEEEEvNT_6ParamsE,"a",@progbits
	.sectionflags	@""
	.align	4
.nv.constant0._ZN7cutlass13device_kernelIN5flash11enable_sm90INS1_16FlashAttnFwdSm90INS1_25CollectiveMainloopFwdSm90ILi2EN4cute5tupleIJNS5_1CILi1EEES8_S8_EEENS6_IJNS7_ILi64EEESA_SA_EEELi512ENS_6half_tEfNS_4arch4Sm90ELb0ELb1ELb0ELb0ELb0ELb0ELb0ELb0ELb0ELb1ELb1ELb0EEENS1_21CollectiveEpilogueFwdINS6_IJSA_NS7_ILi512EEESA_EEES9_SC_SE_Li256ELb0ELb1ELb1ELb0EEENS1_19SingleTileSchedulerILb0ELb1ELb1ELi64EEEEEEEEEvNT_6ParamsE:
	.zero		3456


//--------------------- .nv.constant0._ZN7cutlass13device_kernelIN5flash11enable_sm90INS1_16FlashAttnFwdSm90INS1_25CollectiveMainloopFwdSm90ILi2EN4cute5tupleIJNS5_1CILi1EEES8_S8_EEENS6_IJNS7_ILi64EEESA_SA_EEELi512ENS_6half_tEfNS_4arch4Sm90ELb0ELb1ELb0ELb0ELb0ELb0ELb1ELb0ELb0ELb1ELb1ELb0EEENS1_21CollectiveEpilogueFwdINS6_IJSA_NS7_ILi512EEESA_EEES9_SC_SE_Li256ELb0ELb1ELb1ELb0EEENS1_19SingleTileSchedulerILb0ELb1ELb1ELi64EEEEEEEEEvNT_6ParamsE --------------------------
	.section	.nv.constant0._ZN7cutlass13device_kernelIN5flash11enable_sm90INS1_16FlashAttnFwdSm90INS1_25CollectiveMainloopFwdSm90ILi2EN4cute5tupleIJNS5_1CILi1EEES8_S8_EEENS6_IJNS7_ILi64EEESA_SA_EEELi512ENS_6half_tEfNS_4arch4Sm90ELb0ELb1ELb0ELb0ELb0ELb0ELb1ELb0ELb0ELb1ELb1ELb0EEENS1_21CollectiveEpilogueFwdINS6_IJSA_NS7_ILi512EEESA_EEES9_SC_SE_Li256ELb0ELb1ELb1ELb0EEENS1_19SingleTileSchedulerILb0ELb1ELb1ELi64EEEEEEEEEvNT_6ParamsE,"a",@progbits
	.sectionflags	@""
	.align	4
.nv.constant0._ZN7cutlass13device_kernelIN5flash11enable_sm90INS1_16FlashAttnFwdSm90INS1_25CollectiveMainloopFwdSm90ILi2EN4cute5tupleIJNS5_1CILi1EEES8_S8_EEENS6_IJNS7_ILi64EEESA_SA_EEELi512ENS_6half_tEfNS_4arch4Sm90ELb0ELb1ELb0ELb0ELb0ELb0ELb1ELb0ELb0ELb1ELb1ELb0EEENS1_21CollectiveEpilogueFwdINS6_IJSA_NS7_ILi512EEESA_EEES9_SC_SE_Li256ELb0ELb1ELb1ELb0EEENS1_19SingleTileSchedulerILb0ELb1ELb1ELi64EEEEEEEEEvNT_6ParamsE:
	.zero		3712


//--------------------- .nv.constant0._ZN7cutlass13device_kernelIN5flash11enable_sm90INS1_16FlashAttnFwdSm90INS1_25CollectiveMainloopFwdSm90ILi2EN4cute5tupleIJNS5_1CILi1EEES8_S8_EEENS6_IJNS7_ILi64EEESA_SA_EEELi512ENS_6half_tEfNS_4arch4Sm90ELb0ELb1ELb0ELb1ELb0ELb0ELb0ELb0ELb0ELb1ELb1ELb0EEENS1_21CollectiveEpilogueFwdINS6_IJSA_NS7_ILi512EEESA_EEES9_SC_SE_Li256ELb1ELb1ELb1ELb0EEENS1_36VarlenDynamicPersistentTileSchedulerILi64ELi64ELi256ELi128ELb1ELb1ELb1ELb1ELb0ELb1EEEEEEEEEvNT_6ParamsE --------------------------
	.section	.nv.constant0._ZN7cutlass13device_kernelIN5flash11enable_sm90INS1_16FlashAttnFwdSm90INS1_25CollectiveMainloopFwdSm90ILi2EN4cute5tupleIJNS5_1CILi1EEES8_S8_EEENS6_IJNS7_ILi64EEESA_SA_EEELi512ENS_6half_tEfNS_4arch4Sm90ELb0ELb1ELb0ELb1ELb0ELb0ELb0ELb0ELb0ELb1ELb1ELb0EEENS1_21CollectiveEpilogueFwdINS6_IJSA_NS7_ILi512EEESA_EEES9_SC_SE_Li256ELb1ELb1ELb1ELb0EEENS1_36VarlenDynamicPersistentTileSchedulerILi64ELi64ELi256ELi128ELb1ELb1ELb1ELb1ELb0ELb1EEEEEEEEEvNT_6ParamsE,"a",@progbits
	.sectionflags	@""
	.align	4
.nv.constant0._ZN7cutlass13device_kernelIN5flash11enable_sm90INS1_16FlashAttnFwdSm90INS1_25CollectiveMainloopFwdSm90ILi2EN4cute5tupleIJNS5_1CILi1EEES8_S8_EEENS6_IJNS7_ILi64EEESA_SA_EEELi512ENS_6half_tEfNS_4arch4Sm90ELb0ELb1ELb0ELb1ELb0ELb0ELb0ELb0ELb0ELb1ELb1ELb0EEENS1_21CollectiveEpilogueFwdINS6_IJSA_NS7_ILi512EEESA_EEES9_SC_SE_Li256ELb1ELb1ELb1ELb0EEENS1_36VarlenDynamicPersistentTileSchedulerILi64ELi64ELi256ELi128ELb1ELb1ELb1ELb1ELb0ELb1EEEEEEEEEvNT_6ParamsE:
	.zero		3584


//--------------------- .nv.constant0._ZN7cutlass13device_kernelIN5flash11enable_sm90INS1_16FlashAttnFwdSm90INS1_25CollectiveMainloopFwdSm90ILi2EN4cute5tupleIJNS5_1CILi1EEES8_S8_EEENS6_IJNS7_ILi64EEESA_SA_EEELi512ENS_6half_tEfNS_4arch4Sm90ELb0ELb1ELb0ELb1ELb0ELb1ELb0ELb0ELb0ELb1ELb1ELb0EEENS1_21CollectiveEpilogueFwdINS6_IJSA_NS7_ILi512EEESA_EEES9_SC_SE_Li256ELb1ELb1ELb1ELb0EEENS1_36VarlenDynamicPersistentTileSchedulerILi64ELi64ELi256ELi128ELb1ELb1ELb1ELb1ELb0ELb1EEEEEEEEEvNT_6ParamsE --------------------------
	.section	.nv.constant0._ZN7cutlass13device_kernelIN5flash11enable_sm90INS1_16FlashAttnFwdSm90INS1_25CollectiveMainloopFwdSm90ILi2EN4cute5tupleIJNS5_1CILi1EEES8_S8_EEENS6_IJNS7_ILi64EEESA_SA_EEELi512ENS_6half_tEfNS_4arch4Sm90ELb0ELb1ELb0ELb1ELb0ELb1ELb0ELb0ELb0ELb1ELb1ELb0EEENS1_21CollectiveEpilogueFwdINS6_IJSA_NS7_ILi512EEESA_EEES9_SC_SE_Li256ELb1ELb1ELb1ELb0EEENS1_36VarlenDynamicPersistentTileSchedulerILi64ELi64ELi256ELi128ELb1ELb1ELb1ELb1ELb0ELb1EEEEEEEEEvNT_6ParamsE,"a",@progbits
	.sectionflags	@""
	.align	4
.nv.constant0._ZN7cutlass13device_kernelIN5flash11enable_sm90INS1_16FlashAttnFwdSm90INS1_25CollectiveMainloopFwdSm90ILi2EN4cute5tupleIJNS5_1CILi1EEES8_S8_EEENS6_IJNS7_ILi64EEESA_SA_EEELi512ENS_6half_tEfNS_4arch4Sm90ELb0ELb1ELb0ELb1ELb0ELb1ELb0ELb0ELb0ELb1ELb1ELb0EEENS1_21CollectiveEpilogueFwdINS6_IJSA_NS7_ILi512EEESA_EEES9_SC_SE_Li256ELb1ELb1ELb1ELb0EEENS1_36VarlenDynamicPersistentTileSchedulerILi64ELi64ELi256ELi128ELb1ELb1ELb1ELb1ELb0ELb1EEEEEEEEEvNT_6ParamsE:
	.zero		3584


//--------------------- .nv.constant0._ZN7cutlass13device_kernelIN5flash11enable_sm90INS1_16FlashAttnFwdSm90INS1_25CollectiveMainloopFwdSm90ILi2EN4cute5tupleIJNS5_1CILi1EEES8_S8_EEENS6_IJNS7_ILi64EEESA_SA_EEELi512ENS_6half_tEfNS_4arch4Sm90ELb0ELb1ELb0ELb1ELb0ELb0ELb1ELb0ELb0ELb1ELb1ELb0EEENS1_21CollectiveEpilogueFwdINS6_IJSA_NS7_ILi512EEESA_EEES9_SC_SE_Li256ELb1ELb1ELb1ELb0EEENS1_36VarlenDynamicPersistentTileSchedulerILi64ELi64ELi256ELi128ELb1ELb1ELb1ELb1ELb0ELb1EEEEEEEEEvNT_6ParamsE --------------------------
	.section	.nv.constant0._ZN7cutlass13device_kernelIN5flash11enable_sm90INS1_16FlashAttnFwdSm90INS1_25CollectiveMainloopFwdSm90ILi2EN4cute5tupleIJNS5_1CILi1EEES8_S8_EEENS6_IJNS7_ILi64EEESA_SA_EEELi512ENS_6half_tEfNS_4arch4Sm90ELb0ELb1ELb0ELb1ELb0ELb0ELb1ELb0ELb0ELb1ELb1ELb0EEENS1_21CollectiveEpilogueFwdINS6_IJSA_NS7_ILi512EEESA_EEES9_SC_SE_Li256ELb1ELb1ELb1ELb0EEENS1_36VarlenDynamicPersistentTileSchedulerILi64ELi64ELi256ELi128ELb1ELb1ELb1ELb1ELb0ELb1EEEEEEEEEvNT_6ParamsE,"a",@progbits
	.sectionflags	@""
	.align	4
.nv.constant0._ZN7cutlass13device_kernelIN5flash11enable_sm90INS1_16FlashAttnFwdSm90INS1_25CollectiveMainloopFwdSm90ILi2EN4cute5tupleIJNS5_1CILi1EEES8_S8_EEENS6_IJNS7_ILi64EEESA_SA_EEELi512ENS_6half_tEfNS_4arch4Sm90ELb0ELb1ELb0ELb1ELb0ELb0ELb1ELb0ELb0ELb1ELb1ELb0EEENS1_21CollectiveEpilogueFwdINS6_IJSA_NS7_ILi512EEESA_EEES9_SC_SE_Li256ELb1ELb1ELb1ELb0EEENS1_36VarlenDynamicPersistentTileSchedulerILi64ELi64ELi256ELi128ELb1ELb1ELb1ELb1ELb0ELb1EEEEEEEEEvNT_6ParamsE:
	.zero		3840


//--------------------- .nv.constant0._ZN7cutlass13device_kernelIN5flash11enable_sm90INS1_16FlashAttnFwdSm90INS1_25CollectiveMainloopFwdSm90ILi2EN4cute5tupleIJNS5_1CILi1EEES8_S8_EEENS6_IJNS7_ILi64EEESA_SA_EEELi512ENS_6half_tEfNS_4arch4Sm90ELb0ELb1ELb0ELb1ELb0ELb1ELb1ELb0ELb0ELb1ELb1ELb0EEENS1_21CollectiveEpilogueFwdINS6_IJSA_NS7_ILi512EEESA_EEES9_SC_SE_Li256ELb1ELb1ELb1ELb0EEENS1_36VarlenDynamicPersistentTileSchedulerILi64ELi64ELi256ELi128ELb1ELb1ELb1ELb1ELb0ELb1EEEEEEEEEvNT_6ParamsE --------------------------
	.section	.nv.constant0._ZN7cutlass13device_kernelIN5flash11enable_sm90INS1_16FlashAttnFwdSm90INS1_25CollectiveMainloopFwdSm90ILi2EN4cute5tupleIJNS5_1CILi1EEES8_S8_EEENS6_IJNS7_ILi64EEESA_SA_EEELi512ENS_6half_tEfNS_4arch4Sm90ELb0ELb1ELb0ELb1ELb0ELb1ELb1ELb0ELb0ELb1ELb1ELb0EEENS1_21CollectiveEpilogueFwdINS6_IJSA_NS7_ILi512EEESA_EEES9_SC_SE_Li256ELb1ELb1ELb1ELb0EEENS1_36VarlenDynamicPersistentTileSchedulerILi64ELi64ELi256ELi128ELb1ELb1ELb1ELb1ELb0ELb1EEEEEEEEEvNT_6ParamsE,"a",@progbits
	.sectionflags	@""
	.align	4
.nv.constant0._ZN7cutlass13device_kernelIN5flash11enable_sm90INS1_16FlashAttnFwdSm90INS1_25CollectiveMainloopFwdSm90ILi2EN4cute5tupleIJNS5_1CILi1EEES8_S8_EEENS6_IJNS7_ILi64EEESA_SA_EEELi512ENS_6half_tEfNS_4arch4Sm90ELb0ELb1ELb0ELb1ELb0ELb1ELb1ELb0ELb0ELb1ELb1ELb0EEENS1_21CollectiveEpilogueFwdINS6_IJSA_NS7_ILi512EEESA_EEES9_SC_SE_Li256ELb1ELb1ELb1ELb0EEENS1_36VarlenDynamicPersistentTileSchedulerILi64ELi64ELi256ELi128ELb1ELb1ELb1ELb1ELb0ELb1EEEEEEEEEvNT_6ParamsE:
	.zero		3840


//--------------------- .nv.constant0._ZN7cutlass13device_kernelIN5flash11enable_sm90INS1_16FlashAttnFwdSm90INS1_25CollectiveMainloopFwdSm90ILi2EN4cute5tupleIJNS5_1CILi1EEES8_S8_EEENS6_IJNS7_ILi64EEESA_SA_EEELi512ENS_6half_tEfNS_4arch4Sm90ELb1ELb0ELb0ELb0ELb0ELb0ELb0ELb0ELb0ELb1ELb1ELb0EEENS1_21CollectiveEpilogueFwdINS6_IJSA_NS7_ILi512EEESA_EEES9_SC_SE_Li256ELb0ELb1ELb1ELb0EEENS1_19SingleTileSchedulerILb0ELb1ELb1ELi64EEEEEEEEEvNT_6ParamsE --------------------------
	.section	.nv.constant0._ZN7cutlass13device_kernelIN5flash11enable_sm90INS1_16FlashAttnFwdSm90INS1_25CollectiveMainloopFwdSm90ILi2EN4cute5tupleIJNS5_1CILi1EEES8_S8_EEENS6_IJNS7_ILi64EEESA_SA_EEELi512ENS_6half_tEfNS_4arch4Sm90ELb1ELb0ELb0ELb0ELb0ELb0ELb0ELb0ELb0ELb1ELb1ELb0EEENS1_21CollectiveEpilogueFwdINS6_IJSA_NS7_ILi512EEESA_EEES9_SC_SE_Li256ELb0ELb1ELb1ELb0EEENS1_19SingleTileSchedulerILb0ELb1ELb1ELi64EEEEEEEEEvNT_6ParamsE,"a",@progbits
	.sectionflags	@""
	.align	4
.nv.constant0._ZN7cutlass13device_kernelIN5flash11enable_sm90INS1_16FlashAttnFwdSm90INS1_25CollectiveMainloopFwdSm90ILi2EN4cute5tupleIJNS5_1CILi1EEES8_S8_EEENS6_IJNS7_ILi64EEESA_SA_EEELi512ENS_6half_tEfNS_4arch4Sm90ELb1ELb0ELb0ELb0ELb0ELb0ELb0ELb0ELb0ELb1ELb1ELb0EEENS1_21CollectiveEpilogueFwdINS6_IJSA_NS7_ILi512EEESA_EEES9_SC_SE_Li256ELb0ELb1ELb1ELb0EEENS1_19SingleTileSchedulerILb0ELb1ELb1ELi64EEEEEEEEEvNT_6ParamsE:
	.zero		3456


//--------------------- .nv.constant0._ZN7cutlass13device_kernelIN5flash11enable_sm90INS1_16FlashAttnFwdSm90INS1_25CollectiveMainloopFwdSm90ILi2EN4cute5tupleIJNS5_1CILi1EEES8_S8_EEENS6_IJNS7_ILi64EEESA_SA_EEELi512ENS_6half_tEfNS_4arch4Sm90ELb1ELb0ELb0ELb0ELb0ELb0ELb1ELb0ELb0ELb1ELb1ELb0EEENS1_21CollectiveEpilogueFwdINS6_IJSA_NS7_ILi512EEESA_EEES9_SC_SE_Li256ELb0ELb1ELb1ELb0EEENS1_19SingleTileSchedulerILb0ELb1ELb1ELi64EEEEEEEEEvNT_6ParamsE --------------------------
	.section	.nv.constant0._ZN7cutlass13device_kernelIN5flash11enable_sm90INS1_16FlashAttnFwdSm90INS1_25CollectiveMainloopFwdSm90ILi2EN4cute5tupleIJNS5_1CILi1EEES8_S8_EEENS6_IJNS7_ILi64EEESA_SA_EEELi512ENS_6half_tEfNS_4arch4Sm90ELb1ELb0ELb0ELb0ELb0ELb0ELb1ELb0ELb0ELb1ELb1ELb0EEENS1_21CollectiveEpilogueFwdINS6_IJSA_NS7_ILi512EEESA_EEES9_SC_SE_Li256ELb0ELb1ELb1ELb0EEENS1_19SingleTileSchedulerILb0ELb1ELb1ELi64EEEEEEEEEvNT_6ParamsE,"a",@progbits
	.sectionflags	@""
	.align	4
.nv.constant0._ZN7cutlass13device_kernelIN5flash11enable_sm90INS1_16FlashAttnFwdSm90INS1_25CollectiveMainloopFwdSm90ILi2EN4cute5tupleIJNS5_1CILi1EEES8_S8_EEENS6_IJNS7_ILi64EEESA_SA_EEELi512ENS_6half_tEfNS_4arch4Sm90ELb1ELb0ELb0ELb0ELb0ELb0ELb1ELb0ELb0ELb1ELb1ELb0EEENS1_21CollectiveEpilogueFwdINS6_IJSA_NS7_ILi512EEESA_EEES9_SC_SE_Li256ELb0ELb1ELb1ELb0EEENS1_19SingleTileSchedulerILb0ELb1ELb1ELi64EEEEEEEEEvNT_6ParamsE:
	.zero		3712


//--------------------- .nv.constant0._ZN7cutlass13device_kernelIN5flash11enable_sm90INS1_16FlashAttnFwdSm90INS1_25CollectiveMainloopFwdSm90ILi2EN4cute5tupleIJNS5_1CILi1EEES8_S8_EEENS6_IJNS7_ILi64EEESA_SA_EEELi512ENS_6half_tEfNS_4arch4Sm90ELb1ELb0ELb0ELb1ELb0ELb0ELb0ELb0ELb0ELb1ELb1ELb0EEENS1_21CollectiveEpilogueFwdINS6_IJSA_NS7_ILi512EEESA_EEES9_SC_SE_Li256ELb1ELb1ELb1ELb0EEENS1_36VarlenDynamicPersistentTileSchedulerILi64ELi64ELi256ELi128ELb1ELb1ELb1ELb1ELb1ELb1EEEEEEEEEvNT_6ParamsE --------------------------
	.section	.nv.constant0._ZN7cutlass13device_kernelIN5flash11enable_sm90INS1_16FlashAttnFwdSm90INS1_25CollectiveMainloopFwdSm90ILi2EN4cute5tupleIJNS5_1CILi1EEES8_S8_EEENS6_IJNS7_ILi64EEESA_SA_EEELi512ENS_6half_tEfNS_4arch4Sm90ELb1ELb0ELb0ELb1ELb0ELb0ELb0ELb0ELb0ELb1ELb1ELb0EEENS1_21CollectiveEpilogueFwdINS6_IJSA_NS7_ILi512EEESA_EEES9_SC_SE_Li256ELb1ELb1ELb1ELb0EEENS1_36VarlenDynamicPersistentTileSchedulerILi64ELi64ELi256ELi128ELb1ELb1ELb1ELb1ELb1ELb1EEEEEEEEEvNT_6ParamsE,"a",@progbits
	.sectionflags	@""
	.align	4
.nv.constant0._ZN7cutlass13device_kernelIN5flash11enable_sm90INS1_16FlashAttnFwdSm90INS1_25CollectiveMainloopFwdSm90ILi2EN4cute5tupleIJNS5_1CILi1EEES8_S8_EEENS6_IJNS7_ILi64EEESA_SA_EEELi512ENS_6half_tEfNS_4arch4Sm90ELb1ELb0ELb0ELb1ELb0ELb0ELb0ELb0ELb0ELb1ELb1ELb0EEENS1_21CollectiveEpilogueFwdINS6_IJSA_NS7_ILi512EEESA_EEES9_SC_SE_Li256ELb1ELb1ELb1ELb0EEENS1_36VarlenDynamicPersistentTileSchedulerILi64ELi64ELi256ELi128ELb1ELb1ELb1ELb1ELb1ELb1EEEEEEEEEvNT_6ParamsE:
	.zero		3584


//--------------------- .nv.constant0._ZN7cutlass13device_kernelIN5flash11enable_sm90INS1_16FlashAttnFwdSm90INS1_25CollectiveMainloopFwdSm90ILi2EN4cute5tupleIJNS5_1CILi1EEES8_S8_EEENS6_IJNS7_ILi64EEESA_SA_EEELi512ENS_6half_tEfNS_4arch4Sm90ELb1ELb0ELb0ELb1ELb0ELb1ELb0ELb0ELb0ELb1ELb1ELb0EEENS1_21CollectiveEpilogueFwdINS6_IJSA_NS7_ILi512EEESA_EEES9_SC_SE_Li256ELb1ELb1ELb1ELb0EEENS1_36VarlenDynamicPersistentTileSchedulerILi64ELi64ELi256ELi128ELb1ELb1ELb1ELb1ELb1ELb1EEEEEEEEEvNT_6ParamsE --------------------------
	.section	.nv.constant0._ZN7cutlass13device_kernelIN5flash11enable_sm90INS1_16FlashAttnFwdSm90INS1_25CollectiveMainloopFwdSm90ILi2EN4cute5tupleIJNS5_1CILi1EEES8_S8_EEENS6_IJNS7_ILi64EEESA_SA_EEELi512ENS_6half_tEfNS_4arch4Sm90ELb1ELb0ELb0ELb1ELb0ELb1ELb0ELb0ELb0ELb1ELb1ELb0EEENS1_21CollectiveEpilogueFwdINS6_IJSA_NS7_ILi512EEESA_EEES9_SC_SE_Li256ELb1ELb1ELb1ELb0EEENS1_36VarlenDynamicPersistentTileSchedulerILi64ELi64ELi256ELi128ELb1ELb1ELb1ELb1ELb1ELb1EEEEEEEEEvNT_6ParamsE,"a",@progbits
	.sectionflags	@""
	.align	4
.nv.constant0._ZN7cutlass13device_kernelIN5flash11enable_sm90INS1_16FlashAttnFwdSm90INS1_25CollectiveMainloopFwdSm90ILi2EN4cute5tupleIJNS5_1CILi1EEES8_S8_EEENS6_IJNS7_ILi64EEESA_SA_EEELi512ENS_6half_tEfNS_4arch4Sm90ELb1ELb0ELb0ELb1ELb0ELb1ELb0ELb0ELb0ELb1ELb1ELb0EEENS1_21CollectiveEpilogueFwdINS6_IJSA_NS7_ILi512EEESA_EEES9_SC_SE_Li256ELb1ELb1ELb1ELb0EEENS1_36VarlenDynamicPersistentTileSchedulerILi64ELi64ELi256ELi128ELb1ELb1ELb1ELb1ELb1ELb1EEEEEEEEEvNT_6ParamsE:
	.zero		3584


//--------------------- .nv.constant0._ZN7cutlass13device_kernelIN5flash11enable_sm90INS1_16FlashAttnFwdSm90INS1_25CollectiveMainloopFwdSm90ILi2EN4cute5tupleIJNS5_1CILi1EEES8_S8_EEENS6_IJNS7_ILi64EEESA_SA_EEELi512ENS_6half_tEfNS_4arch4Sm90ELb1ELb0ELb0ELb1ELb0ELb0ELb1ELb0ELb0ELb1ELb1ELb0EEENS1_21CollectiveEpilogueFwdINS6_IJSA_NS7_ILi512EEESA_EEES9_SC_SE_Li256ELb1ELb1ELb1ELb0EEENS1_36VarlenDynamicPersistentTileSchedulerILi64ELi64ELi256ELi128ELb1ELb1ELb1ELb1ELb1ELb1EEEEEEEEEvNT_6ParamsE --------------------------
	.section	.nv.constant0._ZN7cutlass13device_kernelIN5flash11enable_sm90INS1_16FlashAttnFwdSm90INS1_25CollectiveMainloopFwdSm90ILi2EN4cute5tupleIJNS5_1CILi1EEES8_S8_EEENS6_IJNS7_ILi64EEESA_SA_EEELi512ENS_6half_tEfNS_4arch4Sm90ELb1ELb0ELb0ELb1ELb0ELb0ELb1ELb0ELb0ELb1ELb1ELb0EEENS1_21CollectiveEpilogueFwdINS6_IJSA_NS7_ILi512EEESA_EEES9_SC_SE_Li256ELb1ELb1ELb1ELb0EEENS1_36VarlenDynamicPersistentTileSchedulerILi64ELi64ELi256ELi128ELb1ELb1ELb1ELb1ELb1ELb1EEEEEEEEEvNT_6ParamsE,"a",@progbits
	.sectionflags	@""
	.align	4
.nv.constant0._ZN7cutlass13device_kernelIN5flash11enable_sm90INS1_16FlashAttnFwdSm90INS1_25CollectiveMainloopFwdSm90ILi2EN4cute5tupleIJNS5_1CILi1EEES8_S8_EEENS6_IJNS7_ILi64EEESA_SA_EEELi512ENS_6half_tEfNS_4arch4Sm90ELb1ELb0ELb0ELb1ELb0ELb0ELb1ELb0ELb0ELb1ELb1ELb0EEENS1_21CollectiveEpilogueFwdINS6_IJSA_NS7_ILi512EEESA_EEES9_SC_SE_Li256ELb1ELb1ELb1ELb0EEENS1_36VarlenDynamicPersistentTileSchedulerILi64ELi64ELi256ELi128ELb1ELb1ELb1ELb1ELb1ELb1EEEEEEEEEvNT_6ParamsE:
	.zero		3840


//--------------------- .nv.constant0._ZN7cutlass13device_kernelIN5flash11enable_sm90INS1_16FlashAttnFwdSm90INS1_25CollectiveMainloopFwdSm90ILi2EN4cute5tupleIJNS5_1CILi1EEES8_S8_EEENS6_IJNS7_ILi64EEESA_SA_EEELi512ENS_6half_tEfNS_4arch4Sm90ELb1ELb0ELb0ELb1ELb0ELb1ELb1ELb0ELb0ELb1ELb1ELb0EEENS1_21CollectiveEpilogueFwdINS6_IJSA_NS7_ILi512EEESA_EEES9_SC_SE_Li256ELb1ELb1ELb1ELb0EEENS1_36VarlenDynamicPersistentTileSchedulerILi64ELi64ELi256ELi128ELb1ELb1ELb1ELb1ELb1ELb1EEEEEEEEEvNT_6ParamsE --------------------------
	.section	.nv.constant0._ZN7cutlass13device_kernelIN5flash11enable_sm90INS1_16FlashAttnFwdSm90INS1_25CollectiveMainloopFwdSm90ILi2EN4cute5tupleIJNS5_1CILi1EEES8_S8_EEENS6_IJNS7_ILi64EEESA_SA_EEELi512ENS_6half_tEfNS_4arch4Sm90ELb1ELb0ELb0ELb1ELb0ELb1ELb1ELb0ELb0ELb1ELb1ELb0EEENS1_21CollectiveEpilogueFwdINS6_IJSA_NS7_ILi512EEESA_EEES9_SC_SE_Li256ELb1ELb1ELb1ELb0EEENS1_36VarlenDynamicPersistentTileSchedulerILi64ELi64ELi256ELi128ELb1ELb1ELb1ELb1ELb1ELb1EEEEEEEEEvNT_6ParamsE,"a",@progbits
	.sectionflags	@""
	.align	4
.nv.constant0._ZN7cutlass13device_kernelIN5flash11enable_sm90INS1_16FlashAttnFwdSm90INS1_25CollectiveMainloopFwdSm90ILi2EN4cute5tupleIJNS5_1CILi1EEES8_S8_EEENS6_IJNS7_ILi64EEESA_SA_EEELi512ENS_6half_tEfNS_4arch4Sm90ELb1ELb0ELb0ELb1ELb0ELb1ELb1ELb0ELb0ELb1ELb1ELb0EEENS1_21CollectiveEpilogueFwdINS6_IJSA_NS7_ILi512EEESA_EEES9_SC_SE_Li256ELb1ELb1ELb1ELb0EEENS1_36VarlenDynamicPersistentTileSchedulerILi64ELi64ELi256ELi128ELb1ELb1ELb1ELb1ELb1ELb1EEEEEEEEEvNT_6ParamsE:
	.zero		3840


//--------------------- .nv.constant0._ZN7cutlass13device_kernelIN5flash11enable_sm90INS1_16FlashAttnFwdSm90INS1_25CollectiveMainloopFwdSm90ILi2EN4cute5tupleIJNS5_1CILi1EEES8_S8_EEENS6_IJNS7_ILi128EEENS7_ILi96EEENS7_ILi64EEEEEELi256ENS_6half_tEfNS_4arch4Sm90ELb0ELb0ELb0ELb0ELb0ELb0ELb0ELb1ELb0ELb1ELb1ELb0EEENS1_21CollectiveEpilogueFwdINS6_IJSA_NS7_ILi256EEESB_EEES9_SE_SG_Li256ELb0ELb1ELb1ELb0EEENS1_19SingleTileSchedulerILb0ELb1ELb1ELi128EEEEEEEEEvNT_6ParamsE --------------------------
	.section	.nv.constant0._ZN7cutlass13device_kernelIN5flash11enable_sm90INS1_16FlashAttnFwdSm90INS1_25CollectiveMainloopFwdSm90ILi2EN4cute5tupleIJNS5_1CILi1EEES8_S8_EEENS6_IJNS7_ILi128EEENS7_ILi96EEENS7_ILi64EEEEEELi256ENS_6half_tEfNS_4arch4Sm90ELb0ELb0ELb0ELb0ELb0ELb0ELb0ELb1ELb0ELb1ELb1ELb0EEENS1_21CollectiveEpilogueFwdINS6_IJSA_NS7_ILi256EEESB_EEES9_SE_SG_Li256ELb0ELb1ELb1ELb0EEENS1_19SingleTileSchedulerILb0ELb1ELb1ELi128EEEEEEEEEvNT_6ParamsE,"a",@progbits
	.sectionflags	@""
	.align	4
.nv.constant0._ZN7cutlass13device_kernelIN5flash11enable_sm90INS1_16FlashAttnFwdSm90INS1_25CollectiveMainloopFwdSm90ILi2EN4cute5tupleIJNS5_1CILi1EEES8_S8_EEENS6_IJNS7_ILi128EEENS7_ILi96EEENS7_ILi64EEEEEELi256ENS_6half_tEfNS_4arch4Sm90ELb0ELb0ELb0ELb0ELb0ELb0ELb0ELb1ELb0ELb1ELb1ELb0EEENS1_21CollectiveEpilogueFwdINS6_IJSA_NS7_ILi256EEESB_EEES9_SE_SG_Li256ELb0ELb1ELb1ELb0EEENS1_19SingleTileSchedulerILb0ELb1ELb1ELi128EEEEEEEEEvNT_6ParamsE:
	.zero		3456


//--------------------- .nv.constant0._ZN7cutlass13device_kernelIN5flash11enable_sm90INS1_16FlashAttnFwdSm90INS1_25CollectiveMainloopFwdSm90ILi2EN4cute5tupleIJNS5_1CILi1EEES8_S8_EEENS6_IJNS7_ILi128EEENS7_ILi96EEENS7_ILi64EEEEEELi256ENS_6half_tEfNS_4arch4Sm90ELb0ELb0ELb0ELb0ELb0ELb0ELb1ELb1ELb0ELb1ELb1ELb0EEENS1_21CollectiveEpilogueFwdINS6_IJSA_NS7_ILi256EEESB_EEES9_SE_SG_Li256ELb0ELb1ELb1ELb0EEENS1_19SingleTileSchedulerILb0ELb1ELb1ELi128EEEEEEEEEvNT_6ParamsE --------------------------
	.section	.nv.constant0._ZN7cutlass13device_kernelIN5flash11enable_sm90INS1_16FlashAttnFwdSm90INS1_25CollectiveMainloopFwdSm90ILi2EN4cute5tupleIJNS5_1CILi1EEES8_S8_EEENS6_IJNS7_ILi128EEENS7_ILi96EEENS7_ILi64EEEEEELi256ENS_6half_tEfNS_4arch4Sm90ELb0ELb0ELb0ELb0ELb0ELb0ELb1ELb1ELb0ELb1ELb1ELb0EEENS1_21CollectiveEpilogueFwdINS6_IJSA_NS7_ILi256EEESB_EEES9_SE_SG_Li256ELb0ELb1ELb1ELb0EEENS1_19SingleTileSchedulerILb0ELb1ELb1ELi128EEEEEEEEEvNT_6ParamsE,"a",@progbits
	.sectionflags	@""
	.align	4
.nv.constant0._ZN7cutlass13device_kernelIN5flash11enable_sm90INS1_16FlashAttnFwdSm90INS1_25CollectiveMainloopFwdSm90ILi2EN4cute5tupleIJNS5_1CILi1EEES8_S8_EEENS6_IJNS7_ILi128EEENS7_ILi96EEENS7_ILi64EEEEEELi256ENS_6half_tEfNS_4arch4Sm90ELb0ELb0ELb0ELb0ELb0ELb0ELb1ELb1ELb0ELb1ELb1ELb0EEENS1_21CollectiveEpilogueFwdINS6_IJSA_NS7_ILi256EEESB_EEES9_SE_SG_Li256ELb0ELb1ELb1ELb0EEENS1_19SingleTileSchedulerILb0ELb1ELb1ELi128EEEEEEEEEvNT_6ParamsE:
	.zero		3712


//--------------------- .nv.constant0._ZN7cutlass13device_kernelIN5flash11enable_sm90INS1_16FlashAttnFwdSm90INS1_25CollectiveMainloopFwdSm90ILi2EN4cute5tupleIJNS5_1CILi1EEES8_S8_EEENS6_IJNS7_ILi128EEENS7_ILi96EEENS7_ILi64EEEEEELi256ENS_6half_tEfNS_4arch4Sm90ELb0ELb0ELb0ELb1ELb0ELb0ELb0ELb1ELb0ELb1ELb1ELb0EEENS1_21CollectiveEpilogueFwdINS6_IJSA_NS7_ILi256EEESB_EEES9_SE_SG_Li256ELb1ELb1ELb1ELb0EEENS1_36VarlenDynamicPersistentTileSchedulerILi128ELi96ELi256ELi128ELb1ELb1ELb1ELb0ELb1ELb1EEEEEEEEEvNT_6ParamsE --------------------------
	.section	.nv.constant0._ZN7cutlass13device_kernelIN5flash11enable_sm90INS1_16FlashAttnFwdSm90INS1_25CollectiveMainloopFwdSm90ILi2EN4cute5tupleIJNS5_1CILi1EEES8_S8_EEENS6_IJNS7_ILi128EEENS7_ILi96EEENS7_ILi64EEEEEELi256ENS_6half_tEfNS_4arch4Sm90ELb0ELb0ELb0ELb1ELb0ELb0ELb0ELb1ELb0ELb1ELb1ELb0EEENS1_21CollectiveEpilogueFwdINS6_IJSA_NS7_ILi256EEESB_EEES9_SE_SG_Li256ELb1ELb1ELb1ELb0EEENS1_36VarlenDynamicPersistentTileSchedulerILi128ELi96ELi256ELi128ELb1ELb1ELb1ELb0ELb1ELb1EEEEEEEEEvNT_6ParamsE,"a",@progbits
	.sectionflags	@""
	.align	4
.nv.constant0._ZN7cutlass13device_kernelIN5flash11enable_sm90INS1_16FlashAttnFwdSm90INS1_25CollectiveMainloopFwdSm90ILi2EN4cute5tupleIJNS5_1CILi1EEES8_S8_EEENS6_IJNS7_ILi128EEENS7_ILi96EEENS7_ILi64EEEEEELi256ENS_6half_tEfNS_4arch4Sm90ELb0ELb0ELb0ELb1ELb0ELb0ELb0ELb1ELb0ELb1ELb1ELb0EEENS1_21CollectiveEpilogueFwdINS6_IJSA_NS7_ILi256EEESB_EEES9_SE_SG_Li256ELb1ELb1ELb1ELb0EEENS1_36VarlenDynamicPersistentTileSchedulerILi128ELi96ELi256ELi128ELb1ELb1ELb1ELb0ELb1ELb1EEEEEEEEEvNT_6ParamsE:
	.zero		3584


//--------------------- .nv.constant0._ZN7cutlass13device_kernelIN5flash11enable_sm90INS1_16FlashAttnFwdSm90INS1_25CollectiveMainloopFwdSm90ILi2EN4cute5tupleIJNS5_1CILi1EEES8_S8_EEENS6_IJNS7_ILi128EEENS7_ILi96EEENS7_ILi64EEEEEELi256ENS_6half_tEfNS_4arch4Sm90ELb0ELb0ELb0ELb1ELb0ELb1ELb0ELb1ELb0ELb1ELb1ELb0EEENS1_21CollectiveEpilogueFwdINS6_IJSA_NS7_ILi256EEESB_EEES9_SE_SG_Li256ELb1ELb1ELb1ELb0EEENS1_36VarlenDynamicPersistentTileSchedulerILi128ELi96ELi256ELi128ELb1ELb1ELb1ELb0ELb1ELb1EEEEEEEEEvNT_6ParamsE --------------------------
	.section	.nv.constant0._ZN7cutlass13device_kernelIN5flash11enable_sm90INS1_16FlashAttnFwdSm90INS1_25CollectiveMainloopFwdSm90ILi2EN4cute5tupleIJNS5_1CILi1EEES8_S8_EEENS6_IJNS7_ILi128EEENS7_ILi96EEENS7_ILi64EEEEEELi256ENS_6half_tEfNS_4arch4Sm90ELb0ELb0ELb0ELb1ELb0ELb1ELb0ELb1ELb0ELb1ELb1ELb0EEENS1_21CollectiveEpilogueFwdINS6_IJSA_NS7_ILi256EEESB_EEES9_SE_SG_Li256ELb1ELb1ELb1ELb0EEENS1_36VarlenDynamicPersistentTileSchedulerILi128ELi96ELi256ELi128ELb1ELb1ELb1ELb0ELb1ELb1EEEEEEEEEvNT_6ParamsE,"a",@progbits
	.sectionflags	@""
	.align	4
.nv.constant0._ZN7cutlass13device_kernelIN5flash11enable_sm90INS1_16FlashAttnFwdSm90INS1_25CollectiveMainloopFwdSm90ILi2EN4cute5tupleIJNS5_1CILi1EEES8_S8_EEENS6_IJNS7_ILi128EEENS7_ILi96EEENS7_ILi64EEEEEELi256ENS_6half_tEfNS_4arch4Sm90ELb0ELb0ELb0ELb1ELb0ELb1ELb0ELb1ELb0ELb1ELb1ELb0EEENS1_21CollectiveEpilogueFwdINS6_IJSA_NS7_ILi256EEESB_EEES9_SE_SG_Li256ELb1ELb1ELb1ELb0EEENS1_36VarlenDynamicPersistentTileSchedulerILi128ELi96ELi256ELi128ELb1ELb1ELb1ELb0ELb1ELb1EEEEEEEEEvNT_6ParamsE:
	.zero		3584


//--------------------- .nv.constant0._ZN7cutlass13device_kernelIN5flash11enable_sm90INS1_16FlashAttnFwdSm90INS1_25CollectiveMainloopFwdSm90ILi2EN4cute5tupleIJNS5_1CILi1EEES8_S8_EEENS6_IJNS7_ILi128EEENS7_ILi96EEENS7_ILi64EEEEEELi256ENS_6half_tEfNS_4arch4Sm90ELb0ELb0ELb0ELb1ELb0ELb0ELb1ELb1ELb0ELb1ELb1ELb0EEENS1_21CollectiveEpilogueFwdINS6_IJSA_NS7_ILi256EEESB_EEES9_SE_SG_Li256ELb1ELb1ELb1ELb0EEENS1_36VarlenDynamicPersistentTileSchedulerILi128ELi96ELi256ELi128ELb1ELb1ELb1ELb0ELb1ELb1EEEEEEEEEvNT_6ParamsE --------------------------
	.section	.nv.constant0._ZN7cutlass13device_kernelIN5flash11enable_sm90INS1_16FlashAttnFwdSm90INS1_25CollectiveMainloopFwdSm90ILi2EN4cute5tupleIJNS5_1CILi1EEES8_S8_EEENS6_IJNS7_ILi128EEENS7_ILi96EEENS7_ILi64EEEEEELi256ENS_6half_tEfNS_4arch4Sm90ELb0ELb0ELb0ELb1ELb0ELb0ELb1ELb1ELb0ELb1ELb1ELb0EEENS1_21CollectiveEpilogueFwdINS6_IJSA_NS7_ILi256EEESB_EEES9_SE_SG_Li256ELb1ELb1ELb1ELb0EEENS1_36VarlenDynamicPersistentTileSchedulerILi128ELi96ELi256ELi128ELb1ELb1ELb1ELb0ELb1ELb1EEEEEEEEEvNT_6ParamsE,"a",@progbits
	.sectionflags	@""
	.align	4
.nv.constant0._ZN7cutlass13device_kernelIN5flash11enable_sm90INS1_16FlashAttnFwdSm90INS1_25CollectiveMainloopFwdSm90ILi2EN4cute5tupleIJNS5_1CILi1EEES8_S8_EEENS6_IJNS7_ILi128EEENS7_ILi96EEENS7_ILi64EEEEEELi256ENS_6half_tEfNS_4arch4Sm90ELb0ELb0ELb0ELb1ELb0ELb0ELb1ELb1ELb0ELb1ELb1ELb0EEENS1_21CollectiveEpilogueFwdINS6_IJSA_NS7_ILi256EEESB_EEES9_SE_SG_Li256ELb1ELb1ELb1ELb0EEENS1_36VarlenDynamicPersistentTileSchedulerILi128ELi96ELi256ELi128ELb1ELb1ELb1ELb0ELb1ELb1EEEEEEEEEvNT_6ParamsE:
	.zero		3840


//--------------------- .nv.constant0._ZN7cutlass13device_kernelIN5flash11enable_sm90INS1_16FlashAttnFwdSm90INS1_25CollectiveMainloopFwdSm90ILi2EN4cute5tupleIJNS5_1CILi1EEES8_S8_EEENS6_IJNS7_ILi128EEENS7_ILi96EEENS7_ILi64EEEEEELi256ENS_6half_tEfNS_4arch4Sm90ELb0ELb0ELb0ELb1ELb0ELb1ELb1ELb1ELb0ELb1ELb1ELb0EEENS1_21CollectiveEpilogueFwdINS6_IJSA_NS7_ILi256EEESB_EEES9_SE_SG_Li256ELb1ELb1ELb1ELb0EEENS1_36VarlenDynamicPersistentTileSchedulerILi128ELi96ELi256ELi128ELb1ELb1ELb1ELb0ELb1ELb1EEEEEEEEEvNT_6ParamsE --------------------------
	.section	.nv.constant0._ZN7cutlass13device_kernelIN5flash11enable_sm90INS1_16FlashAttnFwdSm90INS1_25CollectiveMainloopFwdSm90ILi2EN4cute5tupleIJNS5_1CILi1EEES8_S8_EEENS6_IJNS7_ILi128EEENS7_ILi96EEENS7_ILi64EEEEEELi256ENS_6half_tEfNS_4arch4Sm90ELb0ELb0ELb0ELb1ELb0ELb1ELb1ELb1ELb0ELb1ELb1ELb0EEENS1_21CollectiveEpilogueFwdINS6_IJSA_NS7_ILi256EEESB_EEES9_SE_SG_Li256ELb1ELb1ELb1ELb0EEENS1_36VarlenDynamicPersistentTileSchedulerILi128ELi96ELi256ELi128ELb1ELb1ELb1ELb0ELb1ELb1EEEEEEEEEvNT_6ParamsE,"a",@progbits
	.sectionflags	@""
	.align	4
.nv.constant0._ZN7cutlass13device_kernelIN5flash11enable_sm90INS1_16FlashAttnFwdSm90INS1_25CollectiveMainloopFwdSm90ILi2EN4cute5tupleIJNS5_1CILi1EEES8_S8_EEENS6_IJNS7_ILi128EEENS7_ILi96EEENS7_ILi64EEEEEELi256ENS_6half_tEfNS_4arch4Sm90ELb0ELb0ELb0ELb1ELb0ELb1ELb1ELb1ELb0ELb1ELb1ELb0EEENS1_21CollectiveEpilogueFwdINS6_IJSA_NS7_ILi256EEESB_EEES9_SE_SG_Li256ELb1ELb1ELb1ELb0EEENS1_36VarlenDynamicPersistentTileSchedulerILi128ELi96ELi256ELi128ELb1ELb1ELb1ELb0ELb1ELb1EEEEEEEEEvNT_6ParamsE:
	.zero		3840


//--------------------- .nv.constant0._ZN7cutlass13device_kernelIN5flash11enable_sm90INS1_16FlashAttnFwdSm90INS1_25CollectiveMainloopFwdSm90ILi2EN4cute5tupleIJNS5_1CILi1EEES8_S8_EEENS6_IJNS7_ILi128EEENS7_ILi96EEENS7_ILi64EEEEEELi256ENS_6half_tEfNS_4arch4Sm90ELb0ELb1ELb0ELb0ELb0ELb0ELb0ELb1ELb0ELb1ELb1ELb0EEENS1_21CollectiveEpilogueFwdINS6_IJSA_NS7_ILi256EEESB_EEES9_SE_SG_Li256ELb0ELb1ELb1ELb0EEENS1_19SingleTileSchedulerILb0ELb1ELb1ELi128EEEEEEEEEvNT_6ParamsE --------------------------
	.section	.nv.constant0._ZN7cutlass13device_kernelIN5flash11enable_sm90INS1_16FlashAttnFwdSm90INS1_25CollectiveMainloopFwdSm90ILi2EN4cute5tupleIJNS5_1CILi1EEES8_S8_EEENS6_IJNS7_ILi128EEENS7_ILi96EEENS7_ILi64EEEEEELi256ENS_6half_tEfNS_4arch4Sm90ELb0ELb1ELb0ELb0ELb0ELb0ELb0ELb1ELb0ELb1ELb1ELb0EEENS1_21CollectiveEpilogueFwdINS6_IJSA_NS7_ILi256EEESB_EEES9_SE_SG_Li256ELb0ELb1ELb1ELb0EEENS1_19SingleTileSchedulerILb0ELb1ELb1ELi128EEEEEEEEEvNT_6ParamsE,"a",@progbits
	.sectionflags	@""
	.align	4
.nv.constant0._ZN7cutlass13device_kernelIN5flash11enable_sm90INS1_16FlashAttnFwdSm90INS1_25CollectiveMainloopFwdSm90ILi2EN4cute5tupleIJNS5_1CILi1EEES8_S8_EEENS6_IJNS7_ILi128EEENS7_ILi96EEENS7_ILi64EEEEEELi256ENS_6half_tEfNS_4arch4Sm90ELb0ELb1ELb0ELb0ELb0ELb0ELb0ELb1ELb0ELb1ELb1ELb0EEENS1_21CollectiveEpilogueFwdINS6_IJSA_NS7_ILi256EEESB_EEES9_SE_SG_Li256ELb0ELb1ELb1ELb0EEENS1_19SingleTileSchedulerILb0ELb1ELb1ELi128EEEEEEEEEvNT_6ParamsE:
	.zero		3456


//--------------------- .nv.constant0._ZN7cutlass13device_kernelIN5flash11enable_sm90INS1_16FlashAttnFwdSm90INS1_25CollectiveMainloopFwdSm90ILi2EN4cute5tupleIJNS5_1CILi1EEES8_S8_EEENS6_IJNS7_ILi128EEENS7_ILi96EEENS7_ILi64EEEEEELi256ENS_6half_tEfNS_4arch4Sm90ELb0ELb1ELb0ELb0ELb0ELb0ELb1ELb1ELb0ELb1ELb1ELb0EEENS1_21CollectiveEpilogueFwdINS6_IJSA_NS7_ILi256EEESB_EEES9_SE_SG_Li256ELb0ELb1ELb1ELb0EEENS1_19SingleTileSchedulerILb0ELb1ELb1ELi128EEEEEEEEEvNT_6ParamsE --------------------------
	.section	.nv.constant0._ZN7cutlass13device_kernelIN5flash11enable_sm90INS1_16FlashAttnFwdSm90INS1_25CollectiveMainloopFwdSm90ILi2EN4cute5tupleIJNS5_1CILi1EEES8_S8_EEENS6_IJNS7_ILi128EEENS7_ILi96EEENS7_ILi64EEEEEELi256ENS_6half_tEfNS_4arch4Sm90ELb0ELb1ELb0ELb0ELb0ELb0ELb1ELb1ELb0ELb1ELb1ELb0EEENS1_21CollectiveEpilogueFwdINS6_IJSA_NS7_ILi256EEESB_EEES9_SE_SG_Li256ELb0ELb1ELb1ELb0EEENS1_19SingleTileSchedulerILb0ELb1ELb1ELi128EEEEEEEEEvNT_6ParamsE,"a",@progbits
	.sectionflags	@""
	.align	4
.nv.constant0._ZN7cutlass13device_kernelIN5flash11enable_sm90INS1_16FlashAttnFwdSm90INS1_25CollectiveMainloopFwdSm90ILi2EN4cute5tupleIJNS5_1CILi1EEES8_S8_EEENS6_IJNS7_ILi128EEENS7_ILi96EEENS7_ILi64EEEEEELi256ENS_6half_tEfNS_4arch4Sm90ELb0ELb1ELb0ELb0ELb0ELb0ELb1ELb1ELb0ELb1ELb1ELb0EEENS1_21CollectiveEpilogueFwdINS6_IJSA_NS7_ILi256EEESB_EEES9_SE_SG_Li256ELb0ELb1ELb1ELb0EEENS1_19SingleTileSchedulerILb0ELb1ELb1ELi128EEEEEEEEEvNT_6ParamsE:
	.zero		3712


//--------------------- .nv.constant0._ZN7cutlass13device_kernelIN5flash11enable_sm90INS1_16FlashAttnFwdSm90INS1_25CollectiveMainloopFwdSm90ILi2EN4cute5tupleIJNS5_1CILi1EEES8_S8_EEENS6_IJNS7_ILi128EEENS7_ILi96EEENS7_ILi64EEEEEELi256ENS_6half_tEfNS_4arch4Sm90ELb0ELb1ELb0ELb1ELb0ELb0ELb0ELb1ELb0ELb1ELb1ELb0EEENS1_21CollectiveEpilogueFwdINS6_IJSA_NS7_ILi256EEESB_EEES9_SE_SG_Li256ELb1ELb1ELb1ELb0EEENS1_36VarlenDynamicPersistentTileSchedulerILi128ELi96ELi256ELi128ELb1ELb1ELb1ELb1ELb0ELb1EEEEEEEEEvNT_6ParamsE --------------------------
	.section	.nv.constant0._ZN7cutlass13device_kernelIN5flash11enable_sm90INS1_16FlashAttnFwdSm90INS1_25CollectiveMainloopFwdSm90ILi2EN4cute5tupleIJNS5_1CILi1EEES8_S8_EEENS6_IJNS7_ILi128EEENS7_ILi96EEENS7_ILi64EEEEEELi256ENS_6half_tEfNS_4arch4Sm90ELb0ELb1ELb0ELb1ELb0ELb0ELb0ELb1ELb0ELb1ELb1ELb0EEENS1_21CollectiveEpilogueFwdINS6_IJSA_NS7_ILi256EEESB_EEES9_SE_SG_Li256ELb1ELb1ELb1ELb0EEENS1_36VarlenDynamicPersistentTileSchedulerILi128ELi96ELi256ELi128ELb1ELb1ELb1ELb1ELb0ELb1EEEEEEEEEvNT_6ParamsE,"a",@progbits
	.sectionflags	@""
	.align	4
.nv.constant0._ZN7cutlass13device_kernelIN5flash11enable_sm90INS1_16FlashAttnFwdSm90INS1_25CollectiveMainloopFwdSm90ILi2EN4cute5tupleIJNS5_1CILi1EEES8_S8_EEENS6_IJNS7_ILi128EEENS7_ILi96EEENS7_ILi64EEEEEELi256ENS_6half_tEfNS_4arch4Sm90ELb0ELb1ELb0ELb1ELb0ELb0ELb0ELb1ELb0ELb1ELb1ELb0EEENS1_21CollectiveEpilogueFwdINS6_IJSA_NS7_ILi256EEESB_EEES9_SE_SG_Li256ELb1ELb1ELb1ELb0EEENS1_36VarlenDynamicPersistentTileSchedulerILi128ELi96ELi256ELi128ELb1ELb1ELb1ELb1ELb0ELb1EEEEEEEEEvNT_6ParamsE:
	.zero		3584


//--------------------- .nv.constant0._ZN7cutlass13device_kernelIN5flash11enable_sm90INS1_16FlashAttnFwdSm90INS1_25CollectiveMainloopFwdSm90ILi2EN4cute5tupleIJNS5_1CILi1EEES8_S8_EEENS6_IJNS7_ILi128EEENS7_ILi96EEENS7_ILi64EEEEEELi256ENS_6half_tEfNS_4arch4Sm90ELb0ELb1ELb0ELb1ELb0ELb1ELb0ELb1ELb0ELb1ELb1ELb0EEENS1_21CollectiveEpilogueFwdINS6_IJSA_NS7_ILi256EEESB_EEES9_SE_SG_Li256ELb1ELb1ELb1ELb0EEENS1_36VarlenDynamicPersistentTileSchedulerILi128ELi96ELi256ELi128ELb1ELb1ELb1ELb1ELb0ELb1EEEEEEEEEvNT_6ParamsE --------------------------
	.section	.nv.constant0._ZN7cutlass13device_kernelIN5flash11enable_sm90INS1_16FlashAttnFwdSm90INS1_25CollectiveMainloopFwdSm90ILi2EN4cute5tupleIJNS5_1CILi1EEES8_S8_EEENS6_IJNS7_ILi128EEENS7_ILi96EEENS7_ILi64EEEEEELi256ENS_6half_tEfNS_4arch4Sm90ELb0ELb1ELb0ELb1ELb0ELb1ELb0ELb1ELb0ELb1ELb1ELb0EEENS1_21CollectiveEpilogueFwdINS6_IJSA_NS7_ILi256EEESB_EEES9_SE_SG_Li256ELb1ELb1ELb1ELb0EEENS1_36VarlenDynamicPersistentTileSchedulerILi128ELi96ELi256ELi128ELb1ELb1ELb1ELb1ELb0ELb1EEEEEEEEEvNT_6ParamsE,"a",@progbits
	.sectionflags	@""
	.align	4
.nv.constant0._ZN7cutlass13device_kernelIN5flash11enable_sm90INS1_16FlashAttnFwdSm90INS1_25CollectiveMainloopFwdSm90ILi2EN4cute5tupleIJNS5_1CILi1EEES8_S8_EEENS6_IJNS7_ILi128EEENS7_ILi96EEENS7_ILi64EEEEEELi256ENS_6half_tEfNS_4arch4Sm90ELb0ELb1ELb0ELb1ELb0ELb1ELb0ELb1ELb0ELb1ELb1ELb0EEENS1_21CollectiveEpilogueFwdINS6_IJSA_NS7_ILi256EEESB_EEES9_SE_SG_Li256ELb1ELb1ELb1ELb0EEENS1_36VarlenDynamicPersistentTileSchedulerILi128ELi96ELi256ELi128ELb1ELb1ELb1ELb1ELb0ELb1EEEEEEEEEvNT_6ParamsE:
	.zero		3584


//--------------------- .nv.constant0._ZN7cutlass13device_kernelIN5flash11enable_sm90INS1_16FlashAttnFwdSm90INS1_25CollectiveMainloopFwdSm90ILi2EN4cute5tupleIJNS5_1CILi1EEES8_S8_EEENS6_IJNS7_ILi128EEENS7_ILi96EEENS7_ILi64EEEEEELi256ENS_6half_tEfNS_4arch4Sm90ELb0ELb1ELb0ELb1ELb0ELb0ELb1ELb1ELb0ELb1ELb1ELb0EEENS1_21CollectiveEpilogueFwdINS6_IJSA_NS7_ILi256EEESB_EEES9_SE_SG_Li256ELb1ELb1ELb1ELb0EEENS1_36VarlenDynamicPersistentTileSchedulerILi128ELi96ELi256ELi128ELb1ELb1ELb1ELb1ELb0ELb1EEEEEEEEEvNT_6ParamsE --------------------------
	.section	.nv.constant0._ZN7cutlass13device_kernelIN5flash11enable_sm90INS1_16FlashAttnFwdSm90INS1_25CollectiveMainloopFwdSm90ILi2EN4cute5tupleIJNS5_1CILi1EEES8_S8_EEENS6_IJNS7_ILi128EEENS7_ILi96EEENS7_ILi64EEEEEELi256ENS_6half_tEfNS_4arch4Sm90ELb0ELb1ELb0ELb1ELb0ELb0ELb1ELb1ELb0ELb1ELb1ELb0EEENS1_21CollectiveEpilogueFwdINS6_IJSA_NS7_ILi256EEESB_EEES9_SE_SG_Li256ELb1ELb1ELb1ELb0EEENS1_36VarlenDynamicPersistentTileSchedulerILi128ELi96ELi256ELi128ELb1ELb1ELb1ELb1ELb0ELb1EEEEEEEEEvNT_6ParamsE,"a",@progbits
	.sectionflags	@""
	.align	4
.nv.constant0._ZN7cutlass13device_kernelIN5flash11enable_sm90INS1_16FlashAttnFwdSm90INS1_25CollectiveMainloopFwdSm90ILi2EN4cute5tupleIJNS5_1CILi1EEES8_S8_EEENS6_IJNS7_ILi128EEENS7_ILi96EEENS7_ILi64EEEEEELi256ENS_6half_tEfNS_4arch4Sm90ELb0ELb1ELb0ELb1ELb0ELb0ELb1ELb1ELb0ELb1ELb1ELb0EEENS1_21CollectiveEpilogueFwdINS6_IJSA_NS7_ILi256EEESB_EEES9_SE_SG_Li256ELb1ELb1ELb1ELb0EEENS1_36VarlenDynamicPersistentTileSchedulerILi128ELi96ELi256ELi128ELb1ELb1ELb1ELb1ELb0ELb1EEEEEEEEEvNT_6ParamsE:
	.zero		3840


//--------------------- .nv.constant0._ZN7cutlass13device_kernelIN5flash11enable_sm90INS1_16FlashAttnFwdSm90INS1_25CollectiveMainloopFwdSm90ILi2EN4cute5tupleIJNS5_1CILi1EEES8_S8_EEENS6_IJNS7_ILi128EEENS7_ILi96EEENS7_ILi64EEEEEELi256ENS_6half_tEfNS_4arch4Sm90ELb0ELb1ELb0ELb1ELb0ELb1ELb1ELb1ELb0ELb1ELb1ELb0EEENS1_21CollectiveEpilogueFwdINS6_IJSA_NS7_ILi256EEESB_EEES9_SE_SG_Li256ELb1ELb1ELb1ELb0EEENS1_36VarlenDynamicPersistentTileSchedulerILi128ELi96ELi256ELi128ELb1ELb1ELb1ELb1ELb0ELb1EEEEEEEEEvNT_6ParamsE --------------------------
	.section	.nv.constant0._ZN7cutlass13device_kernelIN5flash11enable_sm90INS1_16FlashAttnFwdSm90INS1_25CollectiveMainloopFwdSm90ILi2EN4cute5tupleIJNS5_1CILi1EEES8_S8_EEENS6_IJNS7_ILi128EEENS7_ILi96EEENS7_ILi64EEEEEELi256ENS_6half_tEfNS_4arch4Sm90ELb0ELb1ELb0ELb1ELb0ELb1ELb1ELb1ELb0ELb1ELb1ELb0EEENS1_21CollectiveEpilogueFwdINS6_IJSA_NS7_ILi256EEESB_EEES9_SE_SG_Li256ELb1ELb1ELb1ELb0EEENS1_36VarlenDynamicPersistentTileSchedulerILi128ELi96ELi256ELi128ELb1ELb1ELb1ELb1ELb0ELb1EEEEEEEEEvNT_6ParamsE,"a",@progbits
	.sectionflags	@""
	.align	4
.nv.constant0._ZN7cutlass13device_kernelIN5flash11enable_sm90INS1_16FlashAttnFwdSm90INS1_25CollectiveMainloopFwdSm90ILi2EN4cute5tupleIJNS5_1CILi1EEES8_S8_EEENS6_IJNS7_ILi128EEENS7_ILi96EEENS7_ILi64EEEEEELi256ENS_6half_tEfNS_4arch4Sm90ELb0ELb1ELb0ELb1ELb0ELb1ELb1ELb1ELb0ELb1ELb1ELb0EEENS1_21CollectiveEpilogueFwdINS6_IJSA_NS7_ILi256EEESB_EEES9_SE_SG_Li256ELb1ELb1ELb1ELb0EEENS1_36VarlenDynamicPersistentTileSchedulerILi128ELi96ELi256ELi128ELb1ELb1ELb1ELb1ELb0ELb1EEEEEEEEEvNT_6ParamsE:
	.zero		3840


//--------------------- .nv.constant0._ZN7cutlass13device_kernelIN5flash11enable_sm90INS1_16FlashAttnFwdSm90INS1_25CollectiveMainloopFwdSm90ILi2EN4cute5tupleIJNS5_1CILi1EEES8_S8_EEENS6_IJNS7_ILi128EEENS7_ILi96EEENS7_ILi64EEEEEELi256ENS_6half_tEfNS_4arch4Sm90ELb1ELb0ELb0ELb0ELb0ELb0ELb0ELb1ELb0ELb1ELb1ELb0EEENS1_21CollectiveEpilogueFwdINS6_IJSA_NS7_ILi256EEESB_EEES9_SE_SG_Li256ELb0ELb1ELb1ELb0EEENS1_19SingleTileSchedulerILb0ELb1ELb1ELi128EEEEEEEEEvNT_6ParamsE --------------------------
	.section	.nv.constant0._ZN7cutlass13device_kernelIN5flash11enable_sm90INS1_16FlashAttnFwdSm90INS1_25CollectiveMainloopFwdSm90ILi2EN4cute5tupleIJNS5_1CILi1EEES8_S8_EEENS6_IJNS7_ILi128EEENS7_ILi96EEENS7_ILi64EEEEEELi256ENS_6half_tEfNS_4arch4Sm90ELb1ELb0ELb0ELb0ELb0ELb0ELb0ELb1ELb0ELb1ELb1ELb0EEENS1_21CollectiveEpilogueFwdINS6_IJSA_NS7_ILi256EEESB_EEES9_SE_SG_Li256ELb0ELb1ELb1ELb0EEENS1_19SingleTileSchedulerILb0ELb1ELb1ELi128EEEEEEEEEvNT_6ParamsE,"a",@progbits
	.sectionflags	@""
	.align	4
.nv.constant0._ZN7cutlass13device_kernelIN5flash11enable_sm90INS1_16FlashAttnFwdSm90INS1_25CollectiveMainloopFwdSm90ILi2EN4cute5tupleIJNS5_1CILi1EEES8_S8_EEENS6_IJNS7_ILi128EEENS7_ILi96EEENS7_ILi64EEEEEELi256ENS_6half_tEfNS_4arch4Sm90ELb1ELb0ELb0ELb0ELb0ELb0ELb0ELb1ELb0ELb1ELb1ELb0EEENS1_21CollectiveEpilogueFwdINS6_IJSA_NS7_ILi256EEESB_EEES9_SE_SG_Li256ELb0ELb1ELb1ELb0EEENS1_19SingleTileSchedulerILb0ELb1ELb1ELi128EEEEEEEEEvNT_6ParamsE:
	.zero		3456


//--------------------- .nv.constant0._ZN7cutlass13device_kernelIN5flash11enable_sm90INS1_16FlashAttnFwdSm90INS1_25CollectiveMainloopFwdSm90ILi2EN4cute5tupleIJNS5_1CILi1EEES8_S8_EEENS6_IJNS7_ILi128EEENS7_ILi96EEENS7_ILi64EEEEEELi256ENS_6half_tEfNS_4arch4Sm90ELb1ELb0ELb0ELb0ELb0ELb0ELb1ELb1ELb0ELb1ELb1ELb0EEENS1_21CollectiveEpilogueFwdINS6_IJSA_NS7_ILi256EEESB_EEES9_SE_SG_Li256ELb0ELb1ELb1ELb0EEENS1_19SingleTileSchedulerILb0ELb1ELb1ELi128EEEEEEEEEvNT_6ParamsE --------------------------
	.section	.nv.constant0._ZN7cutlass13device_kernelIN5flash11enable_sm90INS1_16FlashAttnFwdSm90INS1_25CollectiveMainloopFwdSm90ILi2EN4cute5tupleIJNS5_1CILi1EEES8_S8_EEENS6_IJNS7_ILi128EEENS7_ILi96EEENS7_ILi64EEEEEELi256ENS_6half_tEfNS_4arch4Sm90ELb1ELb0ELb0ELb0ELb0ELb0ELb1ELb1ELb0ELb1ELb1ELb0EEENS1_21CollectiveEpilogueFwdINS6_IJSA_NS7_ILi256EEESB_EEES9_SE_SG_Li256ELb0ELb1ELb1ELb0EEENS1_19SingleTileSchedulerILb0ELb1ELb1ELi128EEEEEEEEEvNT_6ParamsE,"a",@progbits
	.sectionflags	@""
	.align	4
.nv.constant0._ZN7cutlass13device_kernelIN5flash11enable_sm90INS1_16FlashAttnFwdSm90INS1_25CollectiveMainloopFwdSm90ILi2EN4cute5tupleIJNS5_1CILi1EEES8_S8_EEENS6_IJNS7_ILi128EEENS7_ILi96EEENS7_ILi64EEEEEELi256ENS_6half_tEfNS_4arch4Sm90ELb1ELb0ELb0ELb0ELb0ELb0ELb1ELb1ELb0ELb1ELb1ELb0EEENS1_21CollectiveEpilogueFwdINS6_IJSA_NS7_ILi256EEESB_EEES9_SE_SG_Li256ELb0ELb1ELb1ELb0EEENS1_19SingleTileSchedulerILb0ELb1ELb1ELi128EEEEEEEEEvNT_6ParamsE:
	.zero		3712


//--------------------- .nv.constant0._ZN7cutlass13device_kernelIN5flash11enable_sm90INS1_16FlashAttnFwdSm90INS1_25CollectiveMainloopFwdSm90ILi2EN4cute5tupleIJNS5_1CILi1EEES8_S8_EEENS6_IJNS7_ILi128EEENS7_ILi96EEENS7_ILi64EEEEEELi256ENS_6half_tEfNS_4arch4Sm90ELb1ELb0ELb0ELb1ELb0ELb0ELb0ELb1ELb0ELb1ELb1ELb0EEENS1_21CollectiveEpilogueFwdINS6_IJSA_NS7_ILi256EEESB_EEES9_SE_SG_Li256ELb1ELb1ELb1ELb0EEENS1_36VarlenDynamicPersistentTileSchedulerILi128ELi96ELi256ELi128ELb1ELb1ELb1ELb1ELb1ELb1EEEEEEEEEvNT_6ParamsE --------------------------
	.section	.nv.constant0._ZN7cutlass13device_kernelIN5flash11enable_sm90INS1_16FlashAttnFwdSm90INS1_25CollectiveMainloopFwdSm90ILi2EN4cute5tupleIJNS5_1CILi1EEES8_S8_EEENS6_IJNS7_ILi128EEENS7_ILi96EEENS7_ILi64EEEEEELi256ENS_6half_tEfNS_4arch4Sm90ELb1ELb0ELb0ELb1ELb0ELb0ELb0ELb1ELb0ELb1ELb1ELb0EEENS1_21CollectiveEpilogueFwdINS6_IJSA_NS7_ILi256EEESB_EEES9_SE_SG_Li256ELb1ELb1ELb1ELb0EEENS1_36VarlenDynamicPersistentTileSchedulerILi128ELi96ELi256ELi128ELb1ELb1ELb1ELb1ELb1ELb1EEEEEEEEEvNT_6ParamsE,"a",@progbits
	.sectionflags	@""
	.align	4
.nv.constant0._ZN7cutlass13device_kernelIN5flash11enable_sm90INS1_16FlashAttnFwdSm90INS1_25CollectiveMainloopFwdSm90ILi2EN4cute5tupleIJNS5_1CILi1EEES8_S8_EEENS6_IJNS7_ILi128EEENS7_ILi96EEENS7_ILi64EEEEEELi256ENS_6half_tEfNS_4arch4Sm90ELb1ELb0ELb0ELb1ELb0ELb0ELb0ELb1ELb0ELb1ELb1ELb0EEENS1_21CollectiveEpilogueFwdINS6_IJSA_NS7_ILi256EEESB_EEES9_SE_SG_Li256ELb1ELb1ELb1ELb0EEENS1_36VarlenDynamicPersistentTileSchedulerILi128ELi96ELi256ELi128ELb1ELb1ELb1ELb1ELb1ELb1EEEEEEEEEvNT_6ParamsE:
	.zero		3584


//--------------------- .nv.constant0._ZN7cutlass13device_kernelIN5flash11enable_sm90INS1_16FlashAttnFwdSm90INS1_25CollectiveMainloopFwdSm90ILi2EN4cute5tupleIJNS5_1CILi1EEES8_S8_EEENS6_IJNS7_ILi128EEENS7_ILi96EEENS7_ILi64EEEEEELi256ENS_6half_tEfNS_4arch4Sm90ELb1ELb0ELb0ELb1ELb0ELb1ELb0ELb1ELb0ELb1ELb1ELb0EEENS1_21CollectiveEpilogueFwdINS6_IJSA_NS7_ILi256EEESB_EEES9_SE_SG_Li256ELb1ELb1ELb1ELb0EEENS1_36VarlenDynamicPersistentTileSchedulerILi128ELi96ELi256ELi128ELb1ELb1ELb1ELb1ELb1ELb1EEEEEEEEEvNT_6ParamsE --------------------------
	.section	.nv.constant0._ZN7cutlass13device_kernelIN5flash11enable_sm90INS1_16FlashAttnFwdSm90INS1_25CollectiveMainloopFwdSm90ILi2EN4cute5tupleIJNS5_1CILi1EEES8_S8_EEENS6_IJNS7_ILi128EEENS7_ILi96EEENS7_ILi64EEEEEELi256ENS_6half_tEfNS_4arch4Sm90ELb1ELb0ELb0ELb1ELb0ELb1ELb0ELb1ELb0ELb1ELb1ELb0EEENS1_21CollectiveEpilogueFwdINS6_IJSA_NS7_ILi256EEESB_EEES9_SE_SG_Li256ELb1ELb1ELb1ELb0EEENS1_36VarlenDynamicPersistentTileSchedulerILi128ELi96ELi256ELi128ELb1ELb1ELb1ELb1ELb1ELb1EEEEEEEEEvNT_6ParamsE,"a",@progbits
	.sectionflags	@""
	.align	4
.nv.constant0._ZN7cutlass13device_kernelIN5flash11enable_sm90INS1_16FlashAttnFwdSm90INS1_25CollectiveMainloopFwdSm90ILi2EN4cute5tupleIJNS5_1CILi1EEES8_S8_EEENS6_IJNS7_ILi128EEENS7_ILi96EEENS7_ILi64EEEEEELi256ENS_6half_tEfNS_4arch4Sm90ELb1ELb0ELb0ELb1ELb0ELb1ELb0ELb1ELb0ELb1ELb1ELb0EEENS1_21CollectiveEpilogueFwdINS6_IJSA_NS7_ILi256EEESB_EEES9_SE_SG_Li256ELb1ELb1ELb1ELb0EEENS1_36VarlenDynamicPersistentTileSchedulerILi128ELi96ELi256ELi128ELb1ELb1ELb1ELb1ELb1ELb1EEEEEEEEEvNT_6ParamsE:
	.zero		3584


//--------------------- .nv.constant0._ZN7cutlass13device_kernelIN5flash11enable_sm90INS1_16FlashAttnFwdSm90INS1_25CollectiveMainloopFwdSm90ILi2EN4cute5tupleIJNS5_1CILi1EEES8_S8_EEENS6_IJNS7_ILi128EEENS7_ILi96EEENS7_ILi64EEEEEELi256ENS_6half_tEfNS_4arch4Sm90ELb1ELb0ELb0ELb1ELb0ELb0ELb1ELb1ELb0ELb1ELb1ELb0EEENS1_21CollectiveEpilogueFwdINS6_IJSA_NS7_ILi256EEESB_EEES9_SE_SG_Li256ELb1ELb1ELb1ELb0EEENS1_36VarlenDynamicPersistentTileSchedulerILi128ELi96ELi256ELi128ELb1ELb1ELb1ELb1ELb1ELb1EEEEEEEEEvNT_6ParamsE --------------------------
	.section	.nv.constant0._ZN7cutlass13device_kernelIN5flash11enable_sm90INS1_16FlashAttnFwdSm90INS1_25CollectiveMainloopFwdSm90ILi2EN4cute5tupleIJNS5_1CILi1EEES8_S8_EEENS6_IJNS7_ILi128EEENS7_ILi96EEENS7_ILi64EEEEEELi256ENS_6half_tEfNS_4arch4Sm90ELb1ELb0ELb0ELb1ELb0ELb0ELb1ELb1ELb0ELb1ELb1ELb0EEENS1_21CollectiveEpilogueFwdINS6_IJSA_NS7_ILi256EEESB_EEES9_SE_SG_Li256ELb1ELb1ELb1ELb0EEENS1_36VarlenDynamicPersistentTileSchedulerILi128ELi96ELi256ELi128ELb1ELb1ELb1ELb1ELb1ELb1EEEEEEEEEvNT_6ParamsE,"a",@progbits
	.sectionflags	@""
	.align	4
.nv.constant0._ZN7cutlass13device_kernelIN5flash11enable_sm90INS1_16FlashAttnFwdSm90INS1_25CollectiveMainloopFwdSm90ILi2EN4cute5tupleIJNS5_1CILi1EEES8_S8_EEENS6_IJNS7_ILi128EEENS7_ILi96EEENS7_ILi64EEEEEELi256ENS_6half_tEfNS_4arch4Sm90ELb1ELb0ELb0ELb1ELb0ELb0ELb1ELb1ELb0ELb1ELb1ELb0EEENS1_21CollectiveEpilogueFwdINS6_IJSA_NS7_ILi256EEESB_EEES9_SE_SG_Li256ELb1ELb1ELb1ELb0EEENS1_36VarlenDynamicPersistentTileSchedulerILi128ELi96ELi256ELi128ELb1ELb1ELb1ELb1ELb1ELb1EEEEEEEEEvNT_6ParamsE:
	.zero		3840


//--------------------- .nv.constant0._ZN7cutlass13device_kernelIN5flash11enable_sm90INS1_16FlashAttnFwdSm90INS1_25CollectiveMainloopFwdSm90ILi2EN4cute5tupleIJNS5_1CILi1EEES8_S8_EEENS6_IJNS7_ILi128EEENS7_ILi96EEENS7_ILi64EEEEEELi256ENS_6half_tEfNS_4arch4Sm90ELb1ELb0ELb0ELb1ELb0ELb1ELb1ELb1ELb0ELb1ELb1ELb0EEENS1_21CollectiveEpilogueFwdINS6_IJSA_NS7_ILi256EEESB_EEES9_SE_SG_Li256ELb1ELb1ELb1ELb0EEENS1_36VarlenDynamicPersistentTileSchedulerILi128ELi96ELi256ELi128ELb1ELb1ELb1ELb1ELb1ELb1EEEEEEEEEvNT_6ParamsE --------------------------
	.section	.nv.constant0._ZN7cutlass13device_kernelIN5flash11enable_sm90INS1_16FlashAttnFwdSm90INS1_25CollectiveMainloopFwdSm90ILi2EN4cute5tupleIJNS5_1CILi1EEES8_S8_EEENS6_IJNS7_ILi128EEENS7_ILi96EEENS7_ILi64EEEEEELi256ENS_6half_tEfNS_4arch4Sm90ELb1ELb0ELb0ELb1ELb0ELb1ELb1ELb1ELb0ELb1ELb1ELb0EEENS1_21CollectiveEpilogueFwdINS6_IJSA_NS7_ILi256EEESB_EEES9_SE_SG_Li256ELb1ELb1ELb1ELb0EEENS1_36VarlenDynamicPersistentTileSchedulerILi128ELi96ELi256ELi128ELb1ELb1ELb1ELb1ELb1ELb1EEEEEEEEEvNT_6ParamsE,"a",@progbits
	.sectionflags	@""
	.align	4
.nv.constant0._ZN7cutlass13device_kernelIN5flash11enable_sm90INS1_16FlashAttnFwdSm90INS1_25CollectiveMainloopFwdSm90ILi2EN4cute5tupleIJNS5_1CILi1EEES8_S8_EEENS6_IJNS7_ILi128EEENS7_ILi96EEENS7_ILi64EEEEEELi256ENS_6half_tEfNS_4arch4Sm90ELb1ELb0ELb0ELb1ELb0ELb1ELb1ELb1ELb0ELb1ELb1ELb0EEENS1_21CollectiveEpilogueFwdINS6_IJSA_NS7_ILi256EEESB_EEES9_SE_SG_Li256ELb1ELb1ELb1ELb0EEENS1_36VarlenDynamicPersistentTileSchedulerILi128ELi96ELi256ELi128ELb1ELb1ELb1ELb1ELb1ELb1EEEEEEEEEvNT_6ParamsE:
	.zero		3840


//--------------------- SYMBOLS --------------------------

	.type		.nv.reservedSmem.offset0,@object
	.size		.nv.reservedSmem.offset0,0x4
